//
// Generated by NVIDIA NVVM Compiler
//
// Compiler Build ID: CL-36424714
// Cuda compilation tools, release 13.0, V13.0.88
// Based on NVVM 20.0.0
//

.version 9.0
.target sm_100
.address_size 64

	// .globl	ggml_matvec_f32_bs_32
.extern .shared .align 16 .b8 data_mmv[];

.visible .entry ggml_matvec_f32_bs_32(
	.param .u64 .ptr .align 1 ggml_matvec_f32_bs_32_param_0,
	.param .u64 .ptr .align 1 ggml_matvec_f32_bs_32_param_1,
	.param .u64 .ptr .align 1 ggml_matvec_f32_bs_32_param_2,
	.param .u64 ggml_matvec_f32_bs_32_param_3,
	.param .u64 ggml_matvec_f32_bs_32_param_4,
	.param .u64 ggml_matvec_f32_bs_32_param_5,
	.param .u64 ggml_matvec_f32_bs_32_param_6,
	.param .u64 ggml_matvec_f32_bs_32_param_7,
	.param .u64 ggml_matvec_f32_bs_32_param_8,
	.param .u64 ggml_matvec_f32_bs_32_param_9
)
{
	.reg .pred 	%p<16>;
	.reg .b32 	%r<18>;
	.reg .b32 	%f<123>;
	.reg .b64 	%rd<79>;

	ld.param.u64 	%rd40, [ggml_matvec_f32_bs_32_param_0];
	ld.param.u64 	%rd41, [ggml_matvec_f32_bs_32_param_1];
	ld.param.u64 	%rd34, [ggml_matvec_f32_bs_32_param_3];
	ld.param.u64 	%rd35, [ggml_matvec_f32_bs_32_param_5];
	ld.param.u64 	%rd36, [ggml_matvec_f32_bs_32_param_6];
	ld.param.u64 	%rd37, [ggml_matvec_f32_bs_32_param_7];
	ld.param.u64 	%rd38, [ggml_matvec_f32_bs_32_param_8];
	ld.param.u64 	%rd39, [ggml_matvec_f32_bs_32_param_9];
	cvta.to.global.u64 	%rd1, %rd41;
	cvta.to.global.u64 	%rd2, %rd40;
	mov.u32 	%r1, %ctaid.x;
	cvt.u64.u32 	%rd3, %r1;
	mov.u32 	%r2, %ctaid.y;
	cvt.u64.u32 	%rd4, %r2;
	and.b64  	%rd42, %rd36, -4294967296;
	setp.ne.s64 	%p1, %rd42, 0;
	@%p1 bra 	$L__BB0_2;
	cvt.u32.u64 	%r3, %rd36;
	cvt.u32.u64 	%r4, %rd4;
	div.u32 	%r5, %r4, %r3;
	cvt.u64.u32 	%rd71, %r5;
	bra.uni 	$L__BB0_3;
$L__BB0_2:
	div.s64 	%rd71, %rd4, %rd36;
$L__BB0_3:
	mov.u32 	%r6, %tid.x;
	mul.lo.s64 	%rd43, %rd35, %rd3;
	mad.lo.s64 	%rd8, %rd71, %rd37, %rd43;
	mul.lo.s64 	%rd9, %rd38, %rd4;
	mul.lo.s64 	%rd10, %rd39, %rd4;
	cvt.u64.u32 	%rd11, %r6;
	setp.le.s64 	%p2, %rd34, %rd11;
	mov.f32 	%f122, 0f00000000;
	@%p2 bra 	$L__BB0_15;
	not.b64 	%rd44, %rd11;
	add.s64 	%rd12, %rd34, %rd44;
	shr.u64 	%rd45, %rd12, 5;
	add.s64 	%rd13, %rd45, 1;
	setp.lt.u64 	%p3, %rd12, 224;
	mov.f32 	%f122, 0f00000000;
	mov.u64 	%rd78, %rd11;
	@%p3 bra 	$L__BB0_7;
	and.b64  	%rd77, %rd13, 1152921504606846968;
	shl.b64 	%rd46, %rd11, 3;
	shl.b64 	%rd47, %rd8, 2;
	add.s64 	%rd48, %rd46, %rd47;
	add.s64 	%rd49, %rd48, %rd2;
	add.s64 	%rd76, %rd49, 1024;
	shl.b64 	%rd50, %rd9, 2;
	add.s64 	%rd51, %rd50, %rd46;
	add.s64 	%rd52, %rd51, %rd1;
	add.s64 	%rd75, %rd52, 1024;
	mov.f32 	%f122, 0f00000000;
	mov.u64 	%rd78, %rd11;
$L__BB0_6:
	.pragma "nounroll";
	ld.global.nc.v2.f32 	{%f18, %f19}, [%rd76+-1024];
	ld.global.nc.v2.f32 	{%f20, %f21}, [%rd75+-1024];
	fma.rn.f32 	%f22, %f18, %f20, %f122;
	fma.rn.f32 	%f23, %f19, %f21, %f22;
	ld.global.nc.v2.f32 	{%f24, %f25}, [%rd76+-768];
	ld.global.nc.v2.f32 	{%f26, %f27}, [%rd75+-768];
	fma.rn.f32 	%f28, %f24, %f26, %f23;
	fma.rn.f32 	%f29, %f25, %f27, %f28;
	ld.global.nc.v2.f32 	{%f30, %f31}, [%rd76+-512];
	ld.global.nc.v2.f32 	{%f32, %f33}, [%rd75+-512];
	fma.rn.f32 	%f34, %f30, %f32, %f29;
	fma.rn.f32 	%f35, %f31, %f33, %f34;
	ld.global.nc.v2.f32 	{%f36, %f37}, [%rd76+-256];
	ld.global.nc.v2.f32 	{%f38, %f39}, [%rd75+-256];
	fma.rn.f32 	%f40, %f36, %f38, %f35;
	fma.rn.f32 	%f41, %f37, %f39, %f40;
	ld.global.nc.v2.f32 	{%f42, %f43}, [%rd76];
	ld.global.nc.v2.f32 	{%f44, %f45}, [%rd75];
	fma.rn.f32 	%f46, %f42, %f44, %f41;
	fma.rn.f32 	%f47, %f43, %f45, %f46;
	ld.global.nc.v2.f32 	{%f48, %f49}, [%rd76+256];
	ld.global.nc.v2.f32 	{%f50, %f51}, [%rd75+256];
	fma.rn.f32 	%f52, %f48, %f50, %f47;
	fma.rn.f32 	%f53, %f49, %f51, %f52;
	ld.global.nc.v2.f32 	{%f54, %f55}, [%rd76+512];
	ld.global.nc.v2.f32 	{%f56, %f57}, [%rd75+512];
	fma.rn.f32 	%f58, %f54, %f56, %f53;
	fma.rn.f32 	%f59, %f55, %f57, %f58;
	ld.global.nc.v2.f32 	{%f60, %f61}, [%rd76+768];
	ld.global.nc.v2.f32 	{%f62, %f63}, [%rd75+768];
	fma.rn.f32 	%f64, %f60, %f62, %f59;
	fma.rn.f32 	%f122, %f61, %f63, %f64;
	add.s64 	%rd78, %rd78, 256;
	add.s64 	%rd77, %rd77, -8;
	add.s64 	%rd76, %rd76, 2048;
	add.s64 	%rd75, %rd75, 2048;
	setp.eq.s64 	%p4, %rd77, 0;
	@%p4 bra 	$L__BB0_7;
	bra.uni 	$L__BB0_6;
$L__BB0_7:
	and.b64  	%rd18, %rd13, 7;
	setp.eq.s64 	%p5, %rd18, 0;
	@%p5 bra 	$L__BB0_15;
	shl.b64 	%rd53, %rd8, 2;
	add.s64 	%rd19, %rd2, %rd53;
	shl.b64 	%rd54, %rd9, 2;
	add.s64 	%rd20, %rd1, %rd54;
	setp.lt.u64 	%p6, %rd18, 4;
	@%p6 bra 	$L__BB0_10;
	shl.b64 	%rd55, %rd78, 3;
	add.s64 	%rd56, %rd19, %rd55;
	ld.global.nc.v2.f32 	{%f66, %f67}, [%rd56];
	add.s64 	%rd57, %rd20, %rd55;
	ld.global.nc.v2.f32 	{%f68, %f69}, [%rd57];
	fma.rn.f32 	%f70, %f66, %f68, %f122;
	fma.rn.f32 	%f71, %f67, %f69, %f70;
	ld.global.nc.v2.f32 	{%f72, %f73}, [%rd56+256];
	ld.global.nc.v2.f32 	{%f74, %f75}, [%rd57+256];
	fma.rn.f32 	%f76, %f72, %f74, %f71;
	fma.rn.f32 	%f77, %f73, %f75, %f76;
	ld.global.nc.v2.f32 	{%f78, %f79}, [%rd56+512];
	ld.global.nc.v2.f32 	{%f80, %f81}, [%rd57+512];
	fma.rn.f32 	%f82, %f78, %f80, %f77;
	fma.rn.f32 	%f83, %f79, %f81, %f82;
	ld.global.nc.v2.f32 	{%f84, %f85}, [%rd56+768];
	ld.global.nc.v2.f32 	{%f86, %f87}, [%rd57+768];
	fma.rn.f32 	%f88, %f84, %f86, %f83;
	fma.rn.f32 	%f122, %f85, %f87, %f88;
	add.s64 	%rd78, %rd78, 128;
$L__BB0_10:
	and.b64  	%rd58, %rd13, 3;
	setp.eq.s64 	%p7, %rd58, 0;
	@%p7 bra 	$L__BB0_15;
	setp.eq.s64 	%p8, %rd58, 1;
	@%p8 bra 	$L__BB0_13;
	shl.b64 	%rd59, %rd78, 3;
	add.s64 	%rd60, %rd19, %rd59;
	ld.global.nc.v2.f32 	{%f90, %f91}, [%rd60];
	add.s64 	%rd61, %rd20, %rd59;
	ld.global.nc.v2.f32 	{%f92, %f93}, [%rd61];
	fma.rn.f32 	%f94, %f90, %f92, %f122;
	fma.rn.f32 	%f95, %f91, %f93, %f94;
	ld.global.nc.v2.f32 	{%f96, %f97}, [%rd60+256];
	ld.global.nc.v2.f32 	{%f98, %f99}, [%rd61+256];
	fma.rn.f32 	%f100, %f96, %f98, %f95;
	fma.rn.f32 	%f122, %f97, %f99, %f100;
	add.s64 	%rd78, %rd78, 64;
$L__BB0_13:
	and.b64  	%rd62, %rd12, 32;
	setp.ne.s64 	%p9, %rd62, 0;
	@%p9 bra 	$L__BB0_15;
	shl.b64 	%rd63, %rd78, 3;
	add.s64 	%rd64, %rd19, %rd63;
	ld.global.nc.v2.f32 	{%f101, %f102}, [%rd64];
	add.s64 	%rd65, %rd20, %rd63;
	ld.global.nc.v2.f32 	{%f103, %f104}, [%rd65];
	fma.rn.f32 	%f105, %f101, %f103, %f122;
	fma.rn.f32 	%f122, %f102, %f104, %f105;
$L__BB0_15:
	cvt.u32.u64 	%r7, %rd11;
	mov.b32 	%r8, %f122;
	shfl.sync.bfly.b32	%r9|%p10, %r8, 16, 31, -1;
	mov.b32 	%f106, %r9;
	add.f32 	%f107, %f122, %f106;
	mov.b32 	%r10, %f107;
	shfl.sync.bfly.b32	%r11|%p11, %r10, 8, 31, -1;
	mov.b32 	%f108, %r11;
	add.f32 	%f109, %f107, %f108;
	mov.b32 	%r12, %f109;
	shfl.sync.bfly.b32	%r13|%p12, %r12, 4, 31, -1;
	mov.b32 	%f110, %r13;
	add.f32 	%f111, %f109, %f110;
	mov.b32 	%r14, %f111;
	shfl.sync.bfly.b32	%r15|%p13, %r14, 2, 31, -1;
	mov.b32 	%f112, %r15;
	add.f32 	%f113, %f111, %f112;
	mov.b32 	%r16, %f113;
	shfl.sync.bfly.b32	%r17|%p14, %r16, 1, 31, -1;
	mov.b32 	%f114, %r17;
	add.f32 	%f13, %f113, %f114;
	setp.ne.s32 	%p15, %r7, 0;
	@%p15 bra 	$L__BB0_17;
	ld.param.u64 	%rd70, [ggml_matvec_f32_bs_32_param_2];
	add.s64 	%rd66, %rd10, %rd3;
	cvta.to.global.u64 	%rd67, %rd70;
	shl.b64 	%rd68, %rd66, 2;
	add.s64 	%rd69, %rd67, %rd68;
	st.global.f32 	[%rd69], %f13;
$L__BB0_17:
	ret;

}
	// .globl	ggml_matvec_f32_bs_64
.visible .entry ggml_matvec_f32_bs_64(
	.param .u64 .ptr .align 1 ggml_matvec_f32_bs_64_param_0,
	.param .u64 .ptr .align 1 ggml_matvec_f32_bs_64_param_1,
	.param .u64 .ptr .align 1 ggml_matvec_f32_bs_64_param_2,
	.param .u64 ggml_matvec_f32_bs_64_param_3,
	.param .u64 ggml_matvec_f32_bs_64_param_4,
	.param .u64 ggml_matvec_f32_bs_64_param_5,
	.param .u64 ggml_matvec_f32_bs_64_param_6,
	.param .u64 ggml_matvec_f32_bs_64_param_7,
	.param .u64 ggml_matvec_f32_bs_64_param_8,
	.param .u64 ggml_matvec_f32_bs_64_param_9
)
{
	.reg .pred 	%p<23>;
	.reg .b32 	%r<38>;
	.reg .b32 	%f<134>;
	.reg .b64 	%rd<79>;

	ld.param.u64 	%rd40, [ggml_matvec_f32_bs_64_param_0];
	ld.param.u64 	%rd41, [ggml_matvec_f32_bs_64_param_1];
	ld.param.u64 	%rd34, [ggml_matvec_f32_bs_64_param_3];
	ld.param.u64 	%rd35, [ggml_matvec_f32_bs_64_param_5];
	ld.param.u64 	%rd36, [ggml_matvec_f32_bs_64_param_6];
	ld.param.u64 	%rd37, [ggml_matvec_f32_bs_64_param_7];
	ld.param.u64 	%rd38, [ggml_matvec_f32_bs_64_param_8];
	ld.param.u64 	%rd39, [ggml_matvec_f32_bs_64_param_9];
	cvta.to.global.u64 	%rd1, %rd41;
	cvta.to.global.u64 	%rd2, %rd40;
	mov.u32 	%r3, %ctaid.x;
	cvt.u64.u32 	%rd3, %r3;
	mov.u32 	%r4, %ctaid.y;
	cvt.u64.u32 	%rd4, %r4;
	and.b64  	%rd42, %rd36, -4294967296;
	setp.ne.s64 	%p1, %rd42, 0;
	@%p1 bra 	$L__BB1_2;
	cvt.u32.u64 	%r5, %rd36;
	cvt.u32.u64 	%r6, %rd4;
	div.u32 	%r7, %r6, %r5;
	cvt.u64.u32 	%rd71, %r7;
	bra.uni 	$L__BB1_3;
$L__BB1_2:
	div.s64 	%rd71, %rd4, %rd36;
$L__BB1_3:
	mov.u32 	%r1, %tid.x;
	mul.lo.s64 	%rd43, %rd35, %rd3;
	mad.lo.s64 	%rd8, %rd71, %rd37, %rd43;
	mul.lo.s64 	%rd9, %rd38, %rd4;
	mul.lo.s64 	%rd10, %rd39, %rd4;
	setp.gt.u32 	%p2, %r1, 31;
	shl.b32 	%r8, %r1, 2;
	mov.u32 	%r9, data_mmv;
	add.s32 	%r2, %r9, %r8;
	@%p2 bra 	$L__BB1_5;
	mov.b32 	%r10, 0;
	st.shared.u32 	[%r2], %r10;
$L__BB1_5:
	bar.sync 	0;
	cvt.u64.u32 	%rd78, %r1;
	setp.le.s64 	%p3, %rd34, %rd78;
	mov.f32 	%f133, 0f00000000;
	@%p3 bra 	$L__BB1_17;
	not.b64 	%rd44, %rd78;
	add.s64 	%rd12, %rd34, %rd44;
	shr.u64 	%rd45, %rd12, 6;
	add.s64 	%rd13, %rd45, 1;
	setp.lt.u64 	%p4, %rd12, 448;
	mov.f32 	%f133, 0f00000000;
	@%p4 bra 	$L__BB1_9;
	and.b64  	%rd77, %rd13, 576460752303423480;
	shl.b64 	%rd46, %rd78, 3;
	shl.b64 	%rd47, %rd8, 2;
	add.s64 	%rd48, %rd46, %rd47;
	add.s64 	%rd49, %rd48, %rd2;
	add.s64 	%rd76, %rd49, 2048;
	shl.b64 	%rd50, %rd9, 2;
	add.s64 	%rd51, %rd50, %rd46;
	add.s64 	%rd52, %rd51, %rd1;
	add.s64 	%rd75, %rd52, 2048;
	mov.f32 	%f133, 0f00000000;
$L__BB1_8:
	.pragma "nounroll";
	ld.global.nc.v2.f32 	{%f18, %f19}, [%rd76+-2048];
	ld.global.nc.v2.f32 	{%f20, %f21}, [%rd75+-2048];
	fma.rn.f32 	%f22, %f18, %f20, %f133;
	fma.rn.f32 	%f23, %f19, %f21, %f22;
	ld.global.nc.v2.f32 	{%f24, %f25}, [%rd76+-1536];
	ld.global.nc.v2.f32 	{%f26, %f27}, [%rd75+-1536];
	fma.rn.f32 	%f28, %f24, %f26, %f23;
	fma.rn.f32 	%f29, %f25, %f27, %f28;
	ld.global.nc.v2.f32 	{%f30, %f31}, [%rd76+-1024];
	ld.global.nc.v2.f32 	{%f32, %f33}, [%rd75+-1024];
	fma.rn.f32 	%f34, %f30, %f32, %f29;
	fma.rn.f32 	%f35, %f31, %f33, %f34;
	ld.global.nc.v2.f32 	{%f36, %f37}, [%rd76+-512];
	ld.global.nc.v2.f32 	{%f38, %f39}, [%rd75+-512];
	fma.rn.f32 	%f40, %f36, %f38, %f35;
	fma.rn.f32 	%f41, %f37, %f39, %f40;
	ld.global.nc.v2.f32 	{%f42, %f43}, [%rd76];
	ld.global.nc.v2.f32 	{%f44, %f45}, [%rd75];
	fma.rn.f32 	%f46, %f42, %f44, %f41;
	fma.rn.f32 	%f47, %f43, %f45, %f46;
	ld.global.nc.v2.f32 	{%f48, %f49}, [%rd76+512];
	ld.global.nc.v2.f32 	{%f50, %f51}, [%rd75+512];
	fma.rn.f32 	%f52, %f48, %f50, %f47;
	fma.rn.f32 	%f53, %f49, %f51, %f52;
	ld.global.nc.v2.f32 	{%f54, %f55}, [%rd76+1024];
	ld.global.nc.v2.f32 	{%f56, %f57}, [%rd75+1024];
	fma.rn.f32 	%f58, %f54, %f56, %f53;
	fma.rn.f32 	%f59, %f55, %f57, %f58;
	ld.global.nc.v2.f32 	{%f60, %f61}, [%rd76+1536];
	ld.global.nc.v2.f32 	{%f62, %f63}, [%rd75+1536];
	fma.rn.f32 	%f64, %f60, %f62, %f59;
	fma.rn.f32 	%f133, %f61, %f63, %f64;
	add.s64 	%rd78, %rd78, 512;
	add.s64 	%rd77, %rd77, -8;
	add.s64 	%rd76, %rd76, 4096;
	add.s64 	%rd75, %rd75, 4096;
	setp.eq.s64 	%p5, %rd77, 0;
	@%p5 bra 	$L__BB1_9;
	bra.uni 	$L__BB1_8;
$L__BB1_9:
	and.b64  	%rd18, %rd13, 7;
	setp.eq.s64 	%p6, %rd18, 0;
	@%p6 bra 	$L__BB1_17;
	shl.b64 	%rd53, %rd8, 2;
	add.s64 	%rd19, %rd2, %rd53;
	shl.b64 	%rd54, %rd9, 2;
	add.s64 	%rd20, %rd1, %rd54;
	setp.lt.u64 	%p7, %rd18, 4;
	@%p7 bra 	$L__BB1_12;
	shl.b64 	%rd55, %rd78, 3;
	add.s64 	%rd56, %rd19, %rd55;
	ld.global.nc.v2.f32 	{%f66, %f67}, [%rd56];
	add.s64 	%rd57, %rd20, %rd55;
	ld.global.nc.v2.f32 	{%f68, %f69}, [%rd57];
	fma.rn.f32 	%f70, %f66, %f68, %f133;
	fma.rn.f32 	%f71, %f67, %f69, %f70;
	ld.global.nc.v2.f32 	{%f72, %f73}, [%rd56+512];
	ld.global.nc.v2.f32 	{%f74, %f75}, [%rd57+512];
	fma.rn.f32 	%f76, %f72, %f74, %f71;
	fma.rn.f32 	%f77, %f73, %f75, %f76;
	ld.global.nc.v2.f32 	{%f78, %f79}, [%rd56+1024];
	ld.global.nc.v2.f32 	{%f80, %f81}, [%rd57+1024];
	fma.rn.f32 	%f82, %f78, %f80, %f77;
	fma.rn.f32 	%f83, %f79, %f81, %f82;
	ld.global.nc.v2.f32 	{%f84, %f85}, [%rd56+1536];
	ld.global.nc.v2.f32 	{%f86, %f87}, [%rd57+1536];
	fma.rn.f32 	%f88, %f84, %f86, %f83;
	fma.rn.f32 	%f133, %f85, %f87, %f88;
	add.s64 	%rd78, %rd78, 256;
$L__BB1_12:
	and.b64  	%rd58, %rd13, 3;
	setp.eq.s64 	%p8, %rd58, 0;
	@%p8 bra 	$L__BB1_17;
	setp.eq.s64 	%p9, %rd58, 1;
	@%p9 bra 	$L__BB1_15;
	shl.b64 	%rd59, %rd78, 3;
	add.s64 	%rd60, %rd19, %rd59;
	ld.global.nc.v2.f32 	{%f90, %f91}, [%rd60];
	add.s64 	%rd61, %rd20, %rd59;
	ld.global.nc.v2.f32 	{%f92, %f93}, [%rd61];
	fma.rn.f32 	%f94, %f90, %f92, %f133;
	fma.rn.f32 	%f95, %f91, %f93, %f94;
	ld.global.nc.v2.f32 	{%f96, %f97}, [%rd60+512];
	ld.global.nc.v2.f32 	{%f98, %f99}, [%rd61+512];
	fma.rn.f32 	%f100, %f96, %f98, %f95;
	fma.rn.f32 	%f133, %f97, %f99, %f100;
	add.s64 	%rd78, %rd78, 128;
$L__BB1_15:
	and.b64  	%rd62, %rd12, 64;
	setp.ne.s64 	%p10, %rd62, 0;
	@%p10 bra 	$L__BB1_17;
	shl.b64 	%rd63, %rd78, 3;
	add.s64 	%rd64, %rd19, %rd63;
	ld.global.nc.v2.f32 	{%f101, %f102}, [%rd64];
	add.s64 	%rd65, %rd20, %rd63;
	ld.global.nc.v2.f32 	{%f103, %f104}, [%rd65];
	fma.rn.f32 	%f105, %f101, %f103, %f133;
	fma.rn.f32 	%f133, %f102, %f104, %f105;
$L__BB1_17:
	mov.b32 	%r11, %f133;
	shfl.sync.bfly.b32	%r12|%p11, %r11, 16, 31, -1;
	mov.b32 	%f106, %r12;
	add.f32 	%f107, %f133, %f106;
	mov.b32 	%r13, %f107;
	shfl.sync.bfly.b32	%r14|%p12, %r13, 8, 31, -1;
	mov.b32 	%f108, %r14;
	add.f32 	%f109, %f107, %f108;
	mov.b32 	%r15, %f109;
	shfl.sync.bfly.b32	%r16|%p13, %r15, 4, 31, -1;
	mov.b32 	%f110, %r16;
	add.f32 	%f111, %f109, %f110;
	mov.b32 	%r17, %f111;
	shfl.sync.bfly.b32	%r18|%p14, %r17, 2, 31, -1;
	mov.b32 	%f112, %r18;
	add.f32 	%f113, %f111, %f112;
	mov.b32 	%r19, %f113;
	shfl.sync.bfly.b32	%r20|%p15, %r19, 1, 31, -1;
	mov.b32 	%f114, %r20;
	add.f32 	%f115, %f113, %f114;
	shr.u32 	%r21, %r1, 3;
	and.b32  	%r22, %r21, 124;
	add.s32 	%r24, %r9, %r22;
	st.shared.f32 	[%r24], %f115;
	bar.sync 	0;
	setp.gt.u32 	%p16, %r1, 31;
	@%p16 bra 	$L__BB1_20;
	shl.b32 	%r25, %r1, 2;
	add.s32 	%r27, %r9, %r25;
	ld.shared.f32 	%f116, [%r27];
	mov.b32 	%r28, %f116;
	shfl.sync.bfly.b32	%r29|%p17, %r28, 16, 31, -1;
	mov.b32 	%f117, %r29;
	add.f32 	%f118, %f116, %f117;
	mov.b32 	%r30, %f118;
	shfl.sync.bfly.b32	%r31|%p18, %r30, 8, 31, -1;
	mov.b32 	%f119, %r31;
	add.f32 	%f120, %f118, %f119;
	mov.b32 	%r32, %f120;
	shfl.sync.bfly.b32	%r33|%p19, %r32, 4, 31, -1;
	mov.b32 	%f121, %r33;
	add.f32 	%f122, %f120, %f121;
	mov.b32 	%r34, %f122;
	shfl.sync.bfly.b32	%r35|%p20, %r34, 2, 31, -1;
	mov.b32 	%f123, %r35;
	add.f32 	%f124, %f122, %f123;
	mov.b32 	%r36, %f124;
	shfl.sync.bfly.b32	%r37|%p21, %r36, 1, 31, -1;
	mov.b32 	%f125, %r37;
	add.f32 	%f13, %f124, %f125;
	setp.ne.s32 	%p22, %r1, 0;
	@%p22 bra 	$L__BB1_20;
	ld.param.u64 	%rd70, [ggml_matvec_f32_bs_64_param_2];
	add.s64 	%rd66, %rd10, %rd3;
	cvta.to.global.u64 	%rd67, %rd70;
	shl.b64 	%rd68, %rd66, 2;
	add.s64 	%rd69, %rd67, %rd68;
	st.global.f32 	[%rd69], %f13;
$L__BB1_20:
	ret;

}
	// .globl	ggml_matvec_f32_bs_96
.visible .entry ggml_matvec_f32_bs_96(
	.param .u64 .ptr .align 1 ggml_matvec_f32_bs_96_param_0,
	.param .u64 .ptr .align 1 ggml_matvec_f32_bs_96_param_1,
	.param .u64 .ptr .align 1 ggml_matvec_f32_bs_96_param_2,
	.param .u64 ggml_matvec_f32_bs_96_param_3,
	.param .u64 ggml_matvec_f32_bs_96_param_4,
	.param .u64 ggml_matvec_f32_bs_96_param_5,
	.param .u64 ggml_matvec_f32_bs_96_param_6,
	.param .u64 ggml_matvec_f32_bs_96_param_7,
	.param .u64 ggml_matvec_f32_bs_96_param_8,
	.param .u64 ggml_matvec_f32_bs_96_param_9
)
{
	.reg .pred 	%p<23>;
	.reg .b32 	%r<38>;
	.reg .b32 	%f<134>;
	.reg .b64 	%rd<80>;

	ld.param.u64 	%rd40, [ggml_matvec_f32_bs_96_param_0];
	ld.param.u64 	%rd41, [ggml_matvec_f32_bs_96_param_1];
	ld.param.u64 	%rd34, [ggml_matvec_f32_bs_96_param_3];
	ld.param.u64 	%rd35, [ggml_matvec_f32_bs_96_param_5];
	ld.param.u64 	%rd36, [ggml_matvec_f32_bs_96_param_6];
	ld.param.u64 	%rd37, [ggml_matvec_f32_bs_96_param_7];
	ld.param.u64 	%rd38, [ggml_matvec_f32_bs_96_param_8];
	ld.param.u64 	%rd39, [ggml_matvec_f32_bs_96_param_9];
	cvta.to.global.u64 	%rd1, %rd41;
	cvta.to.global.u64 	%rd2, %rd40;
	mov.u32 	%r3, %ctaid.x;
	cvt.u64.u32 	%rd3, %r3;
	mov.u32 	%r4, %ctaid.y;
	cvt.u64.u32 	%rd4, %r4;
	and.b64  	%rd42, %rd36, -4294967296;
	setp.ne.s64 	%p1, %rd42, 0;
	@%p1 bra 	$L__BB2_2;
	cvt.u32.u64 	%r5, %rd36;
	cvt.u32.u64 	%r6, %rd4;
	div.u32 	%r7, %r6, %r5;
	cvt.u64.u32 	%rd72, %r7;
	bra.uni 	$L__BB2_3;
$L__BB2_2:
	div.s64 	%rd72, %rd4, %rd36;
$L__BB2_3:
	mov.u32 	%r1, %tid.x;
	mul.lo.s64 	%rd43, %rd35, %rd3;
	mad.lo.s64 	%rd8, %rd72, %rd37, %rd43;
	mul.lo.s64 	%rd9, %rd38, %rd4;
	mul.lo.s64 	%rd10, %rd39, %rd4;
	setp.gt.u32 	%p2, %r1, 31;
	shl.b32 	%r8, %r1, 2;
	mov.u32 	%r9, data_mmv;
	add.s32 	%r2, %r9, %r8;
	@%p2 bra 	$L__BB2_5;
	mov.b32 	%r10, 0;
	st.shared.u32 	[%r2], %r10;
$L__BB2_5:
	bar.sync 	0;
	cvt.u64.u32 	%rd79, %r1;
	setp.le.s64 	%p3, %rd34, %rd79;
	mov.f32 	%f133, 0f00000000;
	@%p3 bra 	$L__BB2_17;
	not.b64 	%rd44, %rd79;
	add.s64 	%rd45, %rd34, %rd44;
	mul.hi.u64 	%rd46, %rd45, -6148914691236517205;
	shr.u64 	%rd12, %rd46, 6;
	add.s64 	%rd13, %rd12, 1;
	setp.lt.u64 	%p4, %rd45, 672;
	mov.f32 	%f133, 0f00000000;
	@%p4 bra 	$L__BB2_9;
	and.b64  	%rd78, %rd13, 576460752303423480;
	shl.b64 	%rd47, %rd79, 3;
	shl.b64 	%rd48, %rd8, 2;
	add.s64 	%rd49, %rd47, %rd48;
	add.s64 	%rd50, %rd49, %rd2;
	add.s64 	%rd77, %rd50, 3072;
	shl.b64 	%rd51, %rd9, 2;
	add.s64 	%rd52, %rd51, %rd47;
	add.s64 	%rd53, %rd52, %rd1;
	add.s64 	%rd76, %rd53, 3072;
	mov.f32 	%f133, 0f00000000;
$L__BB2_8:
	.pragma "nounroll";
	ld.global.nc.v2.f32 	{%f18, %f19}, [%rd77+-3072];
	ld.global.nc.v2.f32 	{%f20, %f21}, [%rd76+-3072];
	fma.rn.f32 	%f22, %f18, %f20, %f133;
	fma.rn.f32 	%f23, %f19, %f21, %f22;
	ld.global.nc.v2.f32 	{%f24, %f25}, [%rd77+-2304];
	ld.global.nc.v2.f32 	{%f26, %f27}, [%rd76+-2304];
	fma.rn.f32 	%f28, %f24, %f26, %f23;
	fma.rn.f32 	%f29, %f25, %f27, %f28;
	ld.global.nc.v2.f32 	{%f30, %f31}, [%rd77+-1536];
	ld.global.nc.v2.f32 	{%f32, %f33}, [%rd76+-1536];
	fma.rn.f32 	%f34, %f30, %f32, %f29;
	fma.rn.f32 	%f35, %f31, %f33, %f34;
	ld.global.nc.v2.f32 	{%f36, %f37}, [%rd77+-768];
	ld.global.nc.v2.f32 	{%f38, %f39}, [%rd76+-768];
	fma.rn.f32 	%f40, %f36, %f38, %f35;
	fma.rn.f32 	%f41, %f37, %f39, %f40;
	ld.global.nc.v2.f32 	{%f42, %f43}, [%rd77];
	ld.global.nc.v2.f32 	{%f44, %f45}, [%rd76];
	fma.rn.f32 	%f46, %f42, %f44, %f41;
	fma.rn.f32 	%f47, %f43, %f45, %f46;
	ld.global.nc.v2.f32 	{%f48, %f49}, [%rd77+768];
	ld.global.nc.v2.f32 	{%f50, %f51}, [%rd76+768];
	fma.rn.f32 	%f52, %f48, %f50, %f47;
	fma.rn.f32 	%f53, %f49, %f51, %f52;
	ld.global.nc.v2.f32 	{%f54, %f55}, [%rd77+1536];
	ld.global.nc.v2.f32 	{%f56, %f57}, [%rd76+1536];
	fma.rn.f32 	%f58, %f54, %f56, %f53;
	fma.rn.f32 	%f59, %f55, %f57, %f58;
	ld.global.nc.v2.f32 	{%f60, %f61}, [%rd77+2304];
	ld.global.nc.v2.f32 	{%f62, %f63}, [%rd76+2304];
	fma.rn.f32 	%f64, %f60, %f62, %f59;
	fma.rn.f32 	%f133, %f61, %f63, %f64;
	add.s64 	%rd79, %rd79, 768;
	add.s64 	%rd78, %rd78, -8;
	add.s64 	%rd77, %rd77, 6144;
	add.s64 	%rd76, %rd76, 6144;
	setp.eq.s64 	%p5, %rd78, 0;
	@%p5 bra 	$L__BB2_9;
	bra.uni 	$L__BB2_8;
$L__BB2_9:
	and.b64  	%rd18, %rd13, 7;
	setp.eq.s64 	%p6, %rd18, 0;
	@%p6 bra 	$L__BB2_17;
	shl.b64 	%rd54, %rd8, 2;
	add.s64 	%rd19, %rd2, %rd54;
	shl.b64 	%rd55, %rd9, 2;
	add.s64 	%rd20, %rd1, %rd55;
	setp.lt.u64 	%p7, %rd18, 4;
	@%p7 bra 	$L__BB2_12;
	shl.b64 	%rd56, %rd79, 3;
	add.s64 	%rd57, %rd19, %rd56;
	ld.global.nc.v2.f32 	{%f66, %f67}, [%rd57];
	add.s64 	%rd58, %rd20, %rd56;
	ld.global.nc.v2.f32 	{%f68, %f69}, [%rd58];
	fma.rn.f32 	%f70, %f66, %f68, %f133;
	fma.rn.f32 	%f71, %f67, %f69, %f70;
	ld.global.nc.v2.f32 	{%f72, %f73}, [%rd57+768];
	ld.global.nc.v2.f32 	{%f74, %f75}, [%rd58+768];
	fma.rn.f32 	%f76, %f72, %f74, %f71;
	fma.rn.f32 	%f77, %f73, %f75, %f76;
	ld.global.nc.v2.f32 	{%f78, %f79}, [%rd57+1536];
	ld.global.nc.v2.f32 	{%f80, %f81}, [%rd58+1536];
	fma.rn.f32 	%f82, %f78, %f80, %f77;
	fma.rn.f32 	%f83, %f79, %f81, %f82;
	ld.global.nc.v2.f32 	{%f84, %f85}, [%rd57+2304];
	ld.global.nc.v2.f32 	{%f86, %f87}, [%rd58+2304];
	fma.rn.f32 	%f88, %f84, %f86, %f83;
	fma.rn.f32 	%f133, %f85, %f87, %f88;
	add.s64 	%rd79, %rd79, 384;
$L__BB2_12:
	and.b64  	%rd59, %rd13, 3;
	setp.eq.s64 	%p8, %rd59, 0;
	@%p8 bra 	$L__BB2_17;
	setp.eq.s64 	%p9, %rd59, 1;
	@%p9 bra 	$L__BB2_15;
	shl.b64 	%rd60, %rd79, 3;
	add.s64 	%rd61, %rd19, %rd60;
	ld.global.nc.v2.f32 	{%f90, %f91}, [%rd61];
	add.s64 	%rd62, %rd20, %rd60;
	ld.global.nc.v2.f32 	{%f92, %f93}, [%rd62];
	fma.rn.f32 	%f94, %f90, %f92, %f133;
	fma.rn.f32 	%f95, %f91, %f93, %f94;
	ld.global.nc.v2.f32 	{%f96, %f97}, [%rd61+768];
	ld.global.nc.v2.f32 	{%f98, %f99}, [%rd62+768];
	fma.rn.f32 	%f100, %f96, %f98, %f95;
	fma.rn.f32 	%f133, %f97, %f99, %f100;
	add.s64 	%rd79, %rd79, 192;
$L__BB2_15:
	and.b64  	%rd63, %rd12, 1;
	setp.eq.b64 	%p10, %rd63, 1;
	@%p10 bra 	$L__BB2_17;
	shl.b64 	%rd64, %rd79, 3;
	add.s64 	%rd65, %rd19, %rd64;
	ld.global.nc.v2.f32 	{%f101, %f102}, [%rd65];
	add.s64 	%rd66, %rd20, %rd64;
	ld.global.nc.v2.f32 	{%f103, %f104}, [%rd66];
	fma.rn.f32 	%f105, %f101, %f103, %f133;
	fma.rn.f32 	%f133, %f102, %f104, %f105;
$L__BB2_17:
	mov.b32 	%r11, %f133;
	shfl.sync.bfly.b32	%r12|%p11, %r11, 16, 31, -1;
	mov.b32 	%f106, %r12;
	add.f32 	%f107, %f133, %f106;
	mov.b32 	%r13, %f107;
	shfl.sync.bfly.b32	%r14|%p12, %r13, 8, 31, -1;
	mov.b32 	%f108, %r14;
	add.f32 	%f109, %f107, %f108;
	mov.b32 	%r15, %f109;
	shfl.sync.bfly.b32	%r16|%p13, %r15, 4, 31, -1;
	mov.b32 	%f110, %r16;
	add.f32 	%f111, %f109, %f110;
	mov.b32 	%r17, %f111;
	shfl.sync.bfly.b32	%r18|%p14, %r17, 2, 31, -1;
	mov.b32 	%f112, %r18;
	add.f32 	%f113, %f111, %f112;
	mov.b32 	%r19, %f113;
	shfl.sync.bfly.b32	%r20|%p15, %r19, 1, 31, -1;
	mov.b32 	%f114, %r20;
	add.f32 	%f115, %f113, %f114;
	shr.u32 	%r21, %r1, 3;
	and.b32  	%r22, %r21, 124;
	add.s32 	%r24, %r9, %r22;
	st.shared.f32 	[%r24], %f115;
	bar.sync 	0;
	setp.gt.u32 	%p16, %r1, 31;
	@%p16 bra 	$L__BB2_20;
	shl.b32 	%r25, %r1, 2;
	add.s32 	%r27, %r9, %r25;
	ld.shared.f32 	%f116, [%r27];
	mov.b32 	%r28, %f116;
	shfl.sync.bfly.b32	%r29|%p17, %r28, 16, 31, -1;
	mov.b32 	%f117, %r29;
	add.f32 	%f118, %f116, %f117;
	mov.b32 	%r30, %f118;
	shfl.sync.bfly.b32	%r31|%p18, %r30, 8, 31, -1;
	mov.b32 	%f119, %r31;
	add.f32 	%f120, %f118, %f119;
	mov.b32 	%r32, %f120;
	shfl.sync.bfly.b32	%r33|%p19, %r32, 4, 31, -1;
	mov.b32 	%f121, %r33;
	add.f32 	%f122, %f120, %f121;
	mov.b32 	%r34, %f122;
	shfl.sync.bfly.b32	%r35|%p20, %r34, 2, 31, -1;
	mov.b32 	%f123, %r35;
	add.f32 	%f124, %f122, %f123;
	mov.b32 	%r36, %f124;
	shfl.sync.bfly.b32	%r37|%p21, %r36, 1, 31, -1;
	mov.b32 	%f125, %r37;
	add.f32 	%f13, %f124, %f125;
	setp.ne.s32 	%p22, %r1, 0;
	@%p22 bra 	$L__BB2_20;
	ld.param.u64 	%rd71, [ggml_matvec_f32_bs_96_param_2];
	add.s64 	%rd67, %rd10, %rd3;
	cvta.to.global.u64 	%rd68, %rd71;
	shl.b64 	%rd69, %rd67, 2;
	add.s64 	%rd70, %rd68, %rd69;
	st.global.f32 	[%rd70], %f13;
$L__BB2_20:
	ret;

}
	// .globl	ggml_matvec_f32_bs_128
.visible .entry ggml_matvec_f32_bs_128(
	.param .u64 .ptr .align 1 ggml_matvec_f32_bs_128_param_0,
	.param .u64 .ptr .align 1 ggml_matvec_f32_bs_128_param_1,
	.param .u64 .ptr .align 1 ggml_matvec_f32_bs_128_param_2,
	.param .u64 ggml_matvec_f32_bs_128_param_3,
	.param .u64 ggml_matvec_f32_bs_128_param_4,
	.param .u64 ggml_matvec_f32_bs_128_param_5,
	.param .u64 ggml_matvec_f32_bs_128_param_6,
	.param .u64 ggml_matvec_f32_bs_128_param_7,
	.param .u64 ggml_matvec_f32_bs_128_param_8,
	.param .u64 ggml_matvec_f32_bs_128_param_9
)
{
	.reg .pred 	%p<23>;
	.reg .b32 	%r<38>;
	.reg .b32 	%f<134>;
	.reg .b64 	%rd<79>;

	ld.param.u64 	%rd40, [ggml_matvec_f32_bs_128_param_0];
	ld.param.u64 	%rd41, [ggml_matvec_f32_bs_128_param_1];
	ld.param.u64 	%rd34, [ggml_matvec_f32_bs_128_param_3];
	ld.param.u64 	%rd35, [ggml_matvec_f32_bs_128_param_5];
	ld.param.u64 	%rd36, [ggml_matvec_f32_bs_128_param_6];
	ld.param.u64 	%rd37, [ggml_matvec_f32_bs_128_param_7];
	ld.param.u64 	%rd38, [ggml_matvec_f32_bs_128_param_8];
	ld.param.u64 	%rd39, [ggml_matvec_f32_bs_128_param_9];
	cvta.to.global.u64 	%rd1, %rd41;
	cvta.to.global.u64 	%rd2, %rd40;
	mov.u32 	%r3, %ctaid.x;
	cvt.u64.u32 	%rd3, %r3;
	mov.u32 	%r4, %ctaid.y;
	cvt.u64.u32 	%rd4, %r4;
	and.b64  	%rd42, %rd36, -4294967296;
	setp.ne.s64 	%p1, %rd42, 0;
	@%p1 bra 	$L__BB3_2;
	cvt.u32.u64 	%r5, %rd36;
	cvt.u32.u64 	%r6, %rd4;
	div.u32 	%r7, %r6, %r5;
	cvt.u64.u32 	%rd71, %r7;
	bra.uni 	$L__BB3_3;
$L__BB3_2:
	div.s64 	%rd71, %rd4, %rd36;
$L__BB3_3:
	mov.u32 	%r1, %tid.x;
	mul.lo.s64 	%rd43, %rd35, %rd3;
	mad.lo.s64 	%rd8, %rd71, %rd37, %rd43;
	mul.lo.s64 	%rd9, %rd38, %rd4;
	mul.lo.s64 	%rd10, %rd39, %rd4;
	setp.gt.u32 	%p2, %r1, 31;
	shl.b32 	%r8, %r1, 2;
	mov.u32 	%r9, data_mmv;
	add.s32 	%r2, %r9, %r8;
	@%p2 bra 	$L__BB3_5;
	mov.b32 	%r10, 0;
	st.shared.u32 	[%r2], %r10;
$L__BB3_5:
	bar.sync 	0;
	cvt.u64.u32 	%rd78, %r1;
	setp.le.s64 	%p3, %rd34, %rd78;
	mov.f32 	%f133, 0f00000000;
	@%p3 bra 	$L__BB3_17;
	not.b64 	%rd44, %rd78;
	add.s64 	%rd12, %rd34, %rd44;
	shr.u64 	%rd45, %rd12, 7;
	add.s64 	%rd13, %rd45, 1;
	setp.lt.u64 	%p4, %rd12, 896;
	mov.f32 	%f133, 0f00000000;
	@%p4 bra 	$L__BB3_9;
	and.b64  	%rd77, %rd13, 288230376151711736;
	shl.b64 	%rd46, %rd78, 3;
	shl.b64 	%rd47, %rd8, 2;
	add.s64 	%rd48, %rd46, %rd47;
	add.s64 	%rd49, %rd48, %rd2;
	add.s64 	%rd76, %rd49, 4096;
	shl.b64 	%rd50, %rd9, 2;
	add.s64 	%rd51, %rd50, %rd46;
	add.s64 	%rd52, %rd51, %rd1;
	add.s64 	%rd75, %rd52, 4096;
	mov.f32 	%f133, 0f00000000;
$L__BB3_8:
	.pragma "nounroll";
	ld.global.nc.v2.f32 	{%f18, %f19}, [%rd76+-4096];
	ld.global.nc.v2.f32 	{%f20, %f21}, [%rd75+-4096];
	fma.rn.f32 	%f22, %f18, %f20, %f133;
	fma.rn.f32 	%f23, %f19, %f21, %f22;
	ld.global.nc.v2.f32 	{%f24, %f25}, [%rd76+-3072];
	ld.global.nc.v2.f32 	{%f26, %f27}, [%rd75+-3072];
	fma.rn.f32 	%f28, %f24, %f26, %f23;
	fma.rn.f32 	%f29, %f25, %f27, %f28;
	ld.global.nc.v2.f32 	{%f30, %f31}, [%rd76+-2048];
	ld.global.nc.v2.f32 	{%f32, %f33}, [%rd75+-2048];
	fma.rn.f32 	%f34, %f30, %f32, %f29;
	fma.rn.f32 	%f35, %f31, %f33, %f34;
	ld.global.nc.v2.f32 	{%f36, %f37}, [%rd76+-1024];
	ld.global.nc.v2.f32 	{%f38, %f39}, [%rd75+-1024];
	fma.rn.f32 	%f40, %f36, %f38, %f35;
	fma.rn.f32 	%f41, %f37, %f39, %f40;
	ld.global.nc.v2.f32 	{%f42, %f43}, [%rd76];
	ld.global.nc.v2.f32 	{%f44, %f45}, [%rd75];
	fma.rn.f32 	%f46, %f42, %f44, %f41;
	fma.rn.f32 	%f47, %f43, %f45, %f46;
	ld.global.nc.v2.f32 	{%f48, %f49}, [%rd76+1024];
	ld.global.nc.v2.f32 	{%f50, %f51}, [%rd75+1024];
	fma.rn.f32 	%f52, %f48, %f50, %f47;
	fma.rn.f32 	%f53, %f49, %f51, %f52;
	ld.global.nc.v2.f32 	{%f54, %f55}, [%rd76+2048];
	ld.global.nc.v2.f32 	{%f56, %f57}, [%rd75+2048];
	fma.rn.f32 	%f58, %f54, %f56, %f53;
	fma.rn.f32 	%f59, %f55, %f57, %f58;
	ld.global.nc.v2.f32 	{%f60, %f61}, [%rd76+3072];
	ld.global.nc.v2.f32 	{%f62, %f63}, [%rd75+3072];
	fma.rn.f32 	%f64, %f60, %f62, %f59;
	fma.rn.f32 	%f133, %f61, %f63, %f64;
	add.s64 	%rd78, %rd78, 1024;
	add.s64 	%rd77, %rd77, -8;
	add.s64 	%rd76, %rd76, 8192;
	add.s64 	%rd75, %rd75, 8192;
	setp.eq.s64 	%p5, %rd77, 0;
	@%p5 bra 	$L__BB3_9;
	bra.uni 	$L__BB3_8;
$L__BB3_9:
	and.b64  	%rd18, %rd13, 7;
	setp.eq.s64 	%p6, %rd18, 0;
	@%p6 bra 	$L__BB3_17;
	shl.b64 	%rd53, %rd8, 2;
	add.s64 	%rd19, %rd2, %rd53;
	shl.b64 	%rd54, %rd9, 2;
	add.s64 	%rd20, %rd1, %rd54;
	setp.lt.u64 	%p7, %rd18, 4;
	@%p7 bra 	$L__BB3_12;
	shl.b64 	%rd55, %rd78, 3;
	add.s64 	%rd56, %rd19, %rd55;
	ld.global.nc.v2.f32 	{%f66, %f67}, [%rd56];
	add.s64 	%rd57, %rd20, %rd55;
	ld.global.nc.v2.f32 	{%f68, %f69}, [%rd57];
	fma.rn.f32 	%f70, %f66, %f68, %f133;
	fma.rn.f32 	%f71, %f67, %f69, %f70;
	ld.global.nc.v2.f32 	{%f72, %f73}, [%rd56+1024];
	ld.global.nc.v2.f32 	{%f74, %f75}, [%rd57+1024];
	fma.rn.f32 	%f76, %f72, %f74, %f71;
	fma.rn.f32 	%f77, %f73, %f75, %f76;
	ld.global.nc.v2.f32 	{%f78, %f79}, [%rd56+2048];
	ld.global.nc.v2.f32 	{%f80, %f81}, [%rd57+2048];
	fma.rn.f32 	%f82, %f78, %f80, %f77;
	fma.rn.f32 	%f83, %f79, %f81, %f82;
	ld.global.nc.v2.f32 	{%f84, %f85}, [%rd56+3072];
	ld.global.nc.v2.f32 	{%f86, %f87}, [%rd57+3072];
	fma.rn.f32 	%f88, %f84, %f86, %f83;
	fma.rn.f32 	%f133, %f85, %f87, %f88;
	add.s64 	%rd78, %rd78, 512;
$L__BB3_12:
	and.b64  	%rd58, %rd13, 3;
	setp.eq.s64 	%p8, %rd58, 0;
	@%p8 bra 	$L__BB3_17;
	setp.eq.s64 	%p9, %rd58, 1;
	@%p9 bra 	$L__BB3_15;
	shl.b64 	%rd59, %rd78, 3;
	add.s64 	%rd60, %rd19, %rd59;
	ld.global.nc.v2.f32 	{%f90, %f91}, [%rd60];
	add.s64 	%rd61, %rd20, %rd59;
	ld.global.nc.v2.f32 	{%f92, %f93}, [%rd61];
	fma.rn.f32 	%f94, %f90, %f92, %f133;
	fma.rn.f32 	%f95, %f91, %f93, %f94;
	ld.global.nc.v2.f32 	{%f96, %f97}, [%rd60+1024];
	ld.global.nc.v2.f32 	{%f98, %f99}, [%rd61+1024];
	fma.rn.f32 	%f100, %f96, %f98, %f95;
	fma.rn.f32 	%f133, %f97, %f99, %f100;
	add.s64 	%rd78, %rd78, 256;
$L__BB3_15:
	and.b64  	%rd62, %rd12, 128;
	setp.ne.s64 	%p10, %rd62, 0;
	@%p10 bra 	$L__BB3_17;
	shl.b64 	%rd63, %rd78, 3;
	add.s64 	%rd64, %rd19, %rd63;
	ld.global.nc.v2.f32 	{%f101, %f102}, [%rd64];
	add.s64 	%rd65, %rd20, %rd63;
	ld.global.nc.v2.f32 	{%f103, %f104}, [%rd65];
	fma.rn.f32 	%f105, %f101, %f103, %f133;
	fma.rn.f32 	%f133, %f102, %f104, %f105;
$L__BB3_17:
	mov.b32 	%r11, %f133;
	shfl.sync.bfly.b32	%r12|%p11, %r11, 16, 31, -1;
	mov.b32 	%f106, %r12;
	add.f32 	%f107, %f133, %f106;
	mov.b32 	%r13, %f107;
	shfl.sync.bfly.b32	%r14|%p12, %r13, 8, 31, -1;
	mov.b32 	%f108, %r14;
	add.f32 	%f109, %f107, %f108;
	mov.b32 	%r15, %f109;
	shfl.sync.bfly.b32	%r16|%p13, %r15, 4, 31, -1;
	mov.b32 	%f110, %r16;
	add.f32 	%f111, %f109, %f110;
	mov.b32 	%r17, %f111;
	shfl.sync.bfly.b32	%r18|%p14, %r17, 2, 31, -1;
	mov.b32 	%f112, %r18;
	add.f32 	%f113, %f111, %f112;
	mov.b32 	%r19, %f113;
	shfl.sync.bfly.b32	%r20|%p15, %r19, 1, 31, -1;
	mov.b32 	%f114, %r20;
	add.f32 	%f115, %f113, %f114;
	shr.u32 	%r21, %r1, 3;
	and.b32  	%r22, %r21, 124;
	add.s32 	%r24, %r9, %r22;
	st.shared.f32 	[%r24], %f115;
	bar.sync 	0;
	setp.gt.u32 	%p16, %r1, 31;
	@%p16 bra 	$L__BB3_20;
	shl.b32 	%r25, %r1, 2;
	add.s32 	%r27, %r9, %r25;
	ld.shared.f32 	%f116, [%r27];
	mov.b32 	%r28, %f116;
	shfl.sync.bfly.b32	%r29|%p17, %r28, 16, 31, -1;
	mov.b32 	%f117, %r29;
	add.f32 	%f118, %f116, %f117;
	mov.b32 	%r30, %f118;
	shfl.sync.bfly.b32	%r31|%p18, %r30, 8, 31, -1;
	mov.b32 	%f119, %r31;
	add.f32 	%f120, %f118, %f119;
	mov.b32 	%r32, %f120;
	shfl.sync.bfly.b32	%r33|%p19, %r32, 4, 31, -1;
	mov.b32 	%f121, %r33;
	add.f32 	%f122, %f120, %f121;
	mov.b32 	%r34, %f122;
	shfl.sync.bfly.b32	%r35|%p20, %r34, 2, 31, -1;
	mov.b32 	%f123, %r35;
	add.f32 	%f124, %f122, %f123;
	mov.b32 	%r36, %f124;
	shfl.sync.bfly.b32	%r37|%p21, %r36, 1, 31, -1;
	mov.b32 	%f125, %r37;
	add.f32 	%f13, %f124, %f125;
	setp.ne.s32 	%p22, %r1, 0;
	@%p22 bra 	$L__BB3_20;
	ld.param.u64 	%rd70, [ggml_matvec_f32_bs_128_param_2];
	add.s64 	%rd66, %rd10, %rd3;
	cvta.to.global.u64 	%rd67, %rd70;
	shl.b64 	%rd68, %rd66, 2;
	add.s64 	%rd69, %rd67, %rd68;
	st.global.f32 	[%rd69], %f13;
$L__BB3_20:
	ret;

}
	// .globl	ggml_matvec_f32_bs_160
.visible .entry ggml_matvec_f32_bs_160(
	.param .u64 .ptr .align 1 ggml_matvec_f32_bs_160_param_0,
	.param .u64 .ptr .align 1 ggml_matvec_f32_bs_160_param_1,
	.param .u64 .ptr .align 1 ggml_matvec_f32_bs_160_param_2,
	.param .u64 ggml_matvec_f32_bs_160_param_3,
	.param .u64 ggml_matvec_f32_bs_160_param_4,
	.param .u64 ggml_matvec_f32_bs_160_param_5,
	.param .u64 ggml_matvec_f32_bs_160_param_6,
	.param .u64 ggml_matvec_f32_bs_160_param_7,
	.param .u64 ggml_matvec_f32_bs_160_param_8,
	.param .u64 ggml_matvec_f32_bs_160_param_9
)
{
	.reg .pred 	%p<23>;
	.reg .b32 	%r<38>;
	.reg .b32 	%f<134>;
	.reg .b64 	%rd<80>;

	ld.param.u64 	%rd40, [ggml_matvec_f32_bs_160_param_0];
	ld.param.u64 	%rd41, [ggml_matvec_f32_bs_160_param_1];
	ld.param.u64 	%rd34, [ggml_matvec_f32_bs_160_param_3];
	ld.param.u64 	%rd35, [ggml_matvec_f32_bs_160_param_5];
	ld.param.u64 	%rd36, [ggml_matvec_f32_bs_160_param_6];
	ld.param.u64 	%rd37, [ggml_matvec_f32_bs_160_param_7];
	ld.param.u64 	%rd38, [ggml_matvec_f32_bs_160_param_8];
	ld.param.u64 	%rd39, [ggml_matvec_f32_bs_160_param_9];
	cvta.to.global.u64 	%rd1, %rd41;
	cvta.to.global.u64 	%rd2, %rd40;
	mov.u32 	%r3, %ctaid.x;
	cvt.u64.u32 	%rd3, %r3;
	mov.u32 	%r4, %ctaid.y;
	cvt.u64.u32 	%rd4, %r4;
	and.b64  	%rd42, %rd36, -4294967296;
	setp.ne.s64 	%p1, %rd42, 0;
	@%p1 bra 	$L__BB4_2;
	cvt.u32.u64 	%r5, %rd36;
	cvt.u32.u64 	%r6, %rd4;
	div.u32 	%r7, %r6, %r5;
	cvt.u64.u32 	%rd72, %r7;
	bra.uni 	$L__BB4_3;
$L__BB4_2:
	div.s64 	%rd72, %rd4, %rd36;
$L__BB4_3:
	mov.u32 	%r1, %tid.x;
	mul.lo.s64 	%rd43, %rd35, %rd3;
	mad.lo.s64 	%rd8, %rd72, %rd37, %rd43;
	mul.lo.s64 	%rd9, %rd38, %rd4;
	mul.lo.s64 	%rd10, %rd39, %rd4;
	setp.gt.u32 	%p2, %r1, 31;
	shl.b32 	%r8, %r1, 2;
	mov.u32 	%r9, data_mmv;
	add.s32 	%r2, %r9, %r8;
	@%p2 bra 	$L__BB4_5;
	mov.b32 	%r10, 0;
	st.shared.u32 	[%r2], %r10;
$L__BB4_5:
	bar.sync 	0;
	cvt.u64.u32 	%rd79, %r1;
	setp.le.s64 	%p3, %rd34, %rd79;
	mov.f32 	%f133, 0f00000000;
	@%p3 bra 	$L__BB4_17;
	not.b64 	%rd44, %rd79;
	add.s64 	%rd45, %rd34, %rd44;
	mul.hi.u64 	%rd46, %rd45, -3689348814741910323;
	shr.u64 	%rd12, %rd46, 7;
	add.s64 	%rd13, %rd12, 1;
	setp.lt.u64 	%p4, %rd45, 1120;
	mov.f32 	%f133, 0f00000000;
	@%p4 bra 	$L__BB4_9;
	and.b64  	%rd78, %rd13, 288230376151711736;
	shl.b64 	%rd47, %rd79, 3;
	shl.b64 	%rd48, %rd8, 2;
	add.s64 	%rd49, %rd47, %rd48;
	add.s64 	%rd50, %rd49, %rd2;
	add.s64 	%rd77, %rd50, 5120;
	shl.b64 	%rd51, %rd9, 2;
	add.s64 	%rd52, %rd51, %rd47;
	add.s64 	%rd53, %rd52, %rd1;
	add.s64 	%rd76, %rd53, 5120;
	mov.f32 	%f133, 0f00000000;
$L__BB4_8:
	.pragma "nounroll";
	ld.global.nc.v2.f32 	{%f18, %f19}, [%rd77+-5120];
	ld.global.nc.v2.f32 	{%f20, %f21}, [%rd76+-5120];
	fma.rn.f32 	%f22, %f18, %f20, %f133;
	fma.rn.f32 	%f23, %f19, %f21, %f22;
	ld.global.nc.v2.f32 	{%f24, %f25}, [%rd77+-3840];
	ld.global.nc.v2.f32 	{%f26, %f27}, [%rd76+-3840];
	fma.rn.f32 	%f28, %f24, %f26, %f23;
	fma.rn.f32 	%f29, %f25, %f27, %f28;
	ld.global.nc.v2.f32 	{%f30, %f31}, [%rd77+-2560];
	ld.global.nc.v2.f32 	{%f32, %f33}, [%rd76+-2560];
	fma.rn.f32 	%f34, %f30, %f32, %f29;
	fma.rn.f32 	%f35, %f31, %f33, %f34;
	ld.global.nc.v2.f32 	{%f36, %f37}, [%rd77+-1280];
	ld.global.nc.v2.f32 	{%f38, %f39}, [%rd76+-1280];
	fma.rn.f32 	%f40, %f36, %f38, %f35;
	fma.rn.f32 	%f41, %f37, %f39, %f40;
	ld.global.nc.v2.f32 	{%f42, %f43}, [%rd77];
	ld.global.nc.v2.f32 	{%f44, %f45}, [%rd76];
	fma.rn.f32 	%f46, %f42, %f44, %f41;
	fma.rn.f32 	%f47, %f43, %f45, %f46;
	ld.global.nc.v2.f32 	{%f48, %f49}, [%rd77+1280];
	ld.global.nc.v2.f32 	{%f50, %f51}, [%rd76+1280];
	fma.rn.f32 	%f52, %f48, %f50, %f47;
	fma.rn.f32 	%f53, %f49, %f51, %f52;
	ld.global.nc.v2.f32 	{%f54, %f55}, [%rd77+2560];
	ld.global.nc.v2.f32 	{%f56, %f57}, [%rd76+2560];
	fma.rn.f32 	%f58, %f54, %f56, %f53;
	fma.rn.f32 	%f59, %f55, %f57, %f58;
	ld.global.nc.v2.f32 	{%f60, %f61}, [%rd77+3840];
	ld.global.nc.v2.f32 	{%f62, %f63}, [%rd76+3840];
	fma.rn.f32 	%f64, %f60, %f62, %f59;
	fma.rn.f32 	%f133, %f61, %f63, %f64;
	add.s64 	%rd79, %rd79, 1280;
	add.s64 	%rd78, %rd78, -8;
	add.s64 	%rd77, %rd77, 10240;
	add.s64 	%rd76, %rd76, 10240;
	setp.eq.s64 	%p5, %rd78, 0;
	@%p5 bra 	$L__BB4_9;
	bra.uni 	$L__BB4_8;
$L__BB4_9:
	and.b64  	%rd18, %rd13, 7;
	setp.eq.s64 	%p6, %rd18, 0;
	@%p6 bra 	$L__BB4_17;
	shl.b64 	%rd54, %rd8, 2;
	add.s64 	%rd19, %rd2, %rd54;
	shl.b64 	%rd55, %rd9, 2;
	add.s64 	%rd20, %rd1, %rd55;
	setp.lt.u64 	%p7, %rd18, 4;
	@%p7 bra 	$L__BB4_12;
	shl.b64 	%rd56, %rd79, 3;
	add.s64 	%rd57, %rd19, %rd56;
	ld.global.nc.v2.f32 	{%f66, %f67}, [%rd57];
	add.s64 	%rd58, %rd20, %rd56;
	ld.global.nc.v2.f32 	{%f68, %f69}, [%rd58];
	fma.rn.f32 	%f70, %f66, %f68, %f133;
	fma.rn.f32 	%f71, %f67, %f69, %f70;
	ld.global.nc.v2.f32 	{%f72, %f73}, [%rd57+1280];
	ld.global.nc.v2.f32 	{%f74, %f75}, [%rd58+1280];
	fma.rn.f32 	%f76, %f72, %f74, %f71;
	fma.rn.f32 	%f77, %f73, %f75, %f76;
	ld.global.nc.v2.f32 	{%f78, %f79}, [%rd57+2560];
	ld.global.nc.v2.f32 	{%f80, %f81}, [%rd58+2560];
	fma.rn.f32 	%f82, %f78, %f80, %f77;
	fma.rn.f32 	%f83, %f79, %f81, %f82;
	ld.global.nc.v2.f32 	{%f84, %f85}, [%rd57+3840];
	ld.global.nc.v2.f32 	{%f86, %f87}, [%rd58+3840];
	fma.rn.f32 	%f88, %f84, %f86, %f83;
	fma.rn.f32 	%f133, %f85, %f87, %f88;
	add.s64 	%rd79, %rd79, 640;
$L__BB4_12:
	and.b64  	%rd59, %rd13, 3;
	setp.eq.s64 	%p8, %rd59, 0;
	@%p8 bra 	$L__BB4_17;
	setp.eq.s64 	%p9, %rd59, 1;
	@%p9 bra 	$L__BB4_15;
	shl.b64 	%rd60, %rd79, 3;
	add.s64 	%rd61, %rd19, %rd60;
	ld.global.nc.v2.f32 	{%f90, %f91}, [%rd61];
	add.s64 	%rd62, %rd20, %rd60;
	ld.global.nc.v2.f32 	{%f92, %f93}, [%rd62];
	fma.rn.f32 	%f94, %f90, %f92, %f133;
	fma.rn.f32 	%f95, %f91, %f93, %f94;
	ld.global.nc.v2.f32 	{%f96, %f97}, [%rd61+1280];
	ld.global.nc.v2.f32 	{%f98, %f99}, [%rd62+1280];
	fma.rn.f32 	%f100, %f96, %f98, %f95;
	fma.rn.f32 	%f133, %f97, %f99, %f100;
	add.s64 	%rd79, %rd79, 320;
$L__BB4_15:
	and.b64  	%rd63, %rd12, 1;
	setp.eq.b64 	%p10, %rd63, 1;
	@%p10 bra 	$L__BB4_17;
	shl.b64 	%rd64, %rd79, 3;
	add.s64 	%rd65, %rd19, %rd64;
	ld.global.nc.v2.f32 	{%f101, %f102}, [%rd65];
	add.s64 	%rd66, %rd20, %rd64;
	ld.global.nc.v2.f32 	{%f103, %f104}, [%rd66];
	fma.rn.f32 	%f105, %f101, %f103, %f133;
	fma.rn.f32 	%f133, %f102, %f104, %f105;
$L__BB4_17:
	mov.b32 	%r11, %f133;
	shfl.sync.bfly.b32	%r12|%p11, %r11, 16, 31, -1;
	mov.b32 	%f106, %r12;
	add.f32 	%f107, %f133, %f106;
	mov.b32 	%r13, %f107;
	shfl.sync.bfly.b32	%r14|%p12, %r13, 8, 31, -1;
	mov.b32 	%f108, %r14;
	add.f32 	%f109, %f107, %f108;
	mov.b32 	%r15, %f109;
	shfl.sync.bfly.b32	%r16|%p13, %r15, 4, 31, -1;
	mov.b32 	%f110, %r16;
	add.f32 	%f111, %f109, %f110;
	mov.b32 	%r17, %f111;
	shfl.sync.bfly.b32	%r18|%p14, %r17, 2, 31, -1;
	mov.b32 	%f112, %r18;
	add.f32 	%f113, %f111, %f112;
	mov.b32 	%r19, %f113;
	shfl.sync.bfly.b32	%r20|%p15, %r19, 1, 31, -1;
	mov.b32 	%f114, %r20;
	add.f32 	%f115, %f113, %f114;
	shr.u32 	%r21, %r1, 3;
	and.b32  	%r22, %r21, 124;
	add.s32 	%r24, %r9, %r22;
	st.shared.f32 	[%r24], %f115;
	bar.sync 	0;
	setp.gt.u32 	%p16, %r1, 31;
	@%p16 bra 	$L__BB4_20;
	shl.b32 	%r25, %r1, 2;
	add.s32 	%r27, %r9, %r25;
	ld.shared.f32 	%f116, [%r27];
	mov.b32 	%r28, %f116;
	shfl.sync.bfly.b32	%r29|%p17, %r28, 16, 31, -1;
	mov.b32 	%f117, %r29;
	add.f32 	%f118, %f116, %f117;
	mov.b32 	%r30, %f118;
	shfl.sync.bfly.b32	%r31|%p18, %r30, 8, 31, -1;
	mov.b32 	%f119, %r31;
	add.f32 	%f120, %f118, %f119;
	mov.b32 	%r32, %f120;
	shfl.sync.bfly.b32	%r33|%p19, %r32, 4, 31, -1;
	mov.b32 	%f121, %r33;
	add.f32 	%f122, %f120, %f121;
	mov.b32 	%r34, %f122;
	shfl.sync.bfly.b32	%r35|%p20, %r34, 2, 31, -1;
	mov.b32 	%f123, %r35;
	add.f32 	%f124, %f122, %f123;
	mov.b32 	%r36, %f124;
	shfl.sync.bfly.b32	%r37|%p21, %r36, 1, 31, -1;
	mov.b32 	%f125, %r37;
	add.f32 	%f13, %f124, %f125;
	setp.ne.s32 	%p22, %r1, 0;
	@%p22 bra 	$L__BB4_20;
	ld.param.u64 	%rd71, [ggml_matvec_f32_bs_160_param_2];
	add.s64 	%rd67, %rd10, %rd3;
	cvta.to.global.u64 	%rd68, %rd71;
	shl.b64 	%rd69, %rd67, 2;
	add.s64 	%rd70, %rd68, %rd69;
	st.global.f32 	[%rd70], %f13;
$L__BB4_20:
	ret;

}
	// .globl	ggml_matvec_f32_bs_196
.visible .entry ggml_matvec_f32_bs_196(
	.param .u64 .ptr .align 1 ggml_matvec_f32_bs_196_param_0,
	.param .u64 .ptr .align 1 ggml_matvec_f32_bs_196_param_1,
	.param .u64 .ptr .align 1 ggml_matvec_f32_bs_196_param_2,
	.param .u64 ggml_matvec_f32_bs_196_param_3,
	.param .u64 ggml_matvec_f32_bs_196_param_4,
	.param .u64 ggml_matvec_f32_bs_196_param_5,
	.param .u64 ggml_matvec_f32_bs_196_param_6,
	.param .u64 ggml_matvec_f32_bs_196_param_7,
	.param .u64 ggml_matvec_f32_bs_196_param_8,
	.param .u64 ggml_matvec_f32_bs_196_param_9
)
{
	.reg .pred 	%p<23>;
	.reg .b32 	%r<38>;
	.reg .b32 	%f<134>;
	.reg .b64 	%rd<81>;

	ld.param.u64 	%rd40, [ggml_matvec_f32_bs_196_param_0];
	ld.param.u64 	%rd41, [ggml_matvec_f32_bs_196_param_1];
	ld.param.u64 	%rd34, [ggml_matvec_f32_bs_196_param_3];
	ld.param.u64 	%rd35, [ggml_matvec_f32_bs_196_param_5];
	ld.param.u64 	%rd36, [ggml_matvec_f32_bs_196_param_6];
	ld.param.u64 	%rd37, [ggml_matvec_f32_bs_196_param_7];
	ld.param.u64 	%rd38, [ggml_matvec_f32_bs_196_param_8];
	ld.param.u64 	%rd39, [ggml_matvec_f32_bs_196_param_9];
	cvta.to.global.u64 	%rd1, %rd41;
	cvta.to.global.u64 	%rd2, %rd40;
	mov.u32 	%r3, %ctaid.x;
	cvt.u64.u32 	%rd3, %r3;
	mov.u32 	%r4, %ctaid.y;
	cvt.u64.u32 	%rd4, %r4;
	and.b64  	%rd42, %rd36, -4294967296;
	setp.ne.s64 	%p1, %rd42, 0;
	@%p1 bra 	$L__BB5_2;
	cvt.u32.u64 	%r5, %rd36;
	cvt.u32.u64 	%r6, %rd4;
	div.u32 	%r7, %r6, %r5;
	cvt.u64.u32 	%rd73, %r7;
	bra.uni 	$L__BB5_3;
$L__BB5_2:
	div.s64 	%rd73, %rd4, %rd36;
$L__BB5_3:
	mov.u32 	%r1, %tid.x;
	mul.lo.s64 	%rd43, %rd35, %rd3;
	mad.lo.s64 	%rd8, %rd73, %rd37, %rd43;
	mul.lo.s64 	%rd9, %rd38, %rd4;
	mul.lo.s64 	%rd10, %rd39, %rd4;
	setp.gt.u32 	%p2, %r1, 31;
	shl.b32 	%r8, %r1, 2;
	mov.u32 	%r9, data_mmv;
	add.s32 	%r2, %r9, %r8;
	@%p2 bra 	$L__BB5_5;
	mov.b32 	%r10, 0;
	st.shared.u32 	[%r2], %r10;
$L__BB5_5:
	bar.sync 	0;
	cvt.u64.u32 	%rd80, %r1;
	setp.le.s64 	%p3, %rd34, %rd80;
	mov.f32 	%f133, 0f00000000;
	@%p3 bra 	$L__BB5_17;
	not.b64 	%rd44, %rd80;
	add.s64 	%rd45, %rd34, %rd44;
	shr.u64 	%rd46, %rd45, 2;
	mul.hi.u64 	%rd47, %rd46, 6023426636313322977;
	shr.u64 	%rd12, %rd47, 4;
	add.s64 	%rd13, %rd12, 1;
	setp.lt.u64 	%p4, %rd45, 1372;
	mov.f32 	%f133, 0f00000000;
	@%p4 bra 	$L__BB5_9;
	and.b64  	%rd79, %rd13, 288230376151711736;
	shl.b64 	%rd48, %rd80, 3;
	shl.b64 	%rd49, %rd8, 2;
	add.s64 	%rd50, %rd48, %rd49;
	add.s64 	%rd51, %rd50, %rd2;
	add.s64 	%rd78, %rd51, 6272;
	shl.b64 	%rd52, %rd9, 2;
	add.s64 	%rd53, %rd52, %rd48;
	add.s64 	%rd54, %rd53, %rd1;
	add.s64 	%rd77, %rd54, 6272;
	mov.f32 	%f133, 0f00000000;
$L__BB5_8:
	.pragma "nounroll";
	ld.global.nc.v2.f32 	{%f18, %f19}, [%rd78+-6272];
	ld.global.nc.v2.f32 	{%f20, %f21}, [%rd77+-6272];
	fma.rn.f32 	%f22, %f18, %f20, %f133;
	fma.rn.f32 	%f23, %f19, %f21, %f22;
	ld.global.nc.v2.f32 	{%f24, %f25}, [%rd78+-4704];
	ld.global.nc.v2.f32 	{%f26, %f27}, [%rd77+-4704];
	fma.rn.f32 	%f28, %f24, %f26, %f23;
	fma.rn.f32 	%f29, %f25, %f27, %f28;
	ld.global.nc.v2.f32 	{%f30, %f31}, [%rd78+-3136];
	ld.global.nc.v2.f32 	{%f32, %f33}, [%rd77+-3136];
	fma.rn.f32 	%f34, %f30, %f32, %f29;
	fma.rn.f32 	%f35, %f31, %f33, %f34;
	ld.global.nc.v2.f32 	{%f36, %f37}, [%rd78+-1568];
	ld.global.nc.v2.f32 	{%f38, %f39}, [%rd77+-1568];
	fma.rn.f32 	%f40, %f36, %f38, %f35;
	fma.rn.f32 	%f41, %f37, %f39, %f40;
	ld.global.nc.v2.f32 	{%f42, %f43}, [%rd78];
	ld.global.nc.v2.f32 	{%f44, %f45}, [%rd77];
	fma.rn.f32 	%f46, %f42, %f44, %f41;
	fma.rn.f32 	%f47, %f43, %f45, %f46;
	ld.global.nc.v2.f32 	{%f48, %f49}, [%rd78+1568];
	ld.global.nc.v2.f32 	{%f50, %f51}, [%rd77+1568];
	fma.rn.f32 	%f52, %f48, %f50, %f47;
	fma.rn.f32 	%f53, %f49, %f51, %f52;
	ld.global.nc.v2.f32 	{%f54, %f55}, [%rd78+3136];
	ld.global.nc.v2.f32 	{%f56, %f57}, [%rd77+3136];
	fma.rn.f32 	%f58, %f54, %f56, %f53;
	fma.rn.f32 	%f59, %f55, %f57, %f58;
	ld.global.nc.v2.f32 	{%f60, %f61}, [%rd78+4704];
	ld.global.nc.v2.f32 	{%f62, %f63}, [%rd77+4704];
	fma.rn.f32 	%f64, %f60, %f62, %f59;
	fma.rn.f32 	%f133, %f61, %f63, %f64;
	add.s64 	%rd80, %rd80, 1568;
	add.s64 	%rd79, %rd79, -8;
	add.s64 	%rd78, %rd78, 12544;
	add.s64 	%rd77, %rd77, 12544;
	setp.eq.s64 	%p5, %rd79, 0;
	@%p5 bra 	$L__BB5_9;
	bra.uni 	$L__BB5_8;
$L__BB5_9:
	and.b64  	%rd18, %rd13, 7;
	setp.eq.s64 	%p6, %rd18, 0;
	@%p6 bra 	$L__BB5_17;
	shl.b64 	%rd55, %rd8, 2;
	add.s64 	%rd19, %rd2, %rd55;
	shl.b64 	%rd56, %rd9, 2;
	add.s64 	%rd20, %rd1, %rd56;
	setp.lt.u64 	%p7, %rd18, 4;
	@%p7 bra 	$L__BB5_12;
	shl.b64 	%rd57, %rd80, 3;
	add.s64 	%rd58, %rd19, %rd57;
	ld.global.nc.v2.f32 	{%f66, %f67}, [%rd58];
	add.s64 	%rd59, %rd20, %rd57;
	ld.global.nc.v2.f32 	{%f68, %f69}, [%rd59];
	fma.rn.f32 	%f70, %f66, %f68, %f133;
	fma.rn.f32 	%f71, %f67, %f69, %f70;
	ld.global.nc.v2.f32 	{%f72, %f73}, [%rd58+1568];
	ld.global.nc.v2.f32 	{%f74, %f75}, [%rd59+1568];
	fma.rn.f32 	%f76, %f72, %f74, %f71;
	fma.rn.f32 	%f77, %f73, %f75, %f76;
	ld.global.nc.v2.f32 	{%f78, %f79}, [%rd58+3136];
	ld.global.nc.v2.f32 	{%f80, %f81}, [%rd59+3136];
	fma.rn.f32 	%f82, %f78, %f80, %f77;
	fma.rn.f32 	%f83, %f79, %f81, %f82;
	ld.global.nc.v2.f32 	{%f84, %f85}, [%rd58+4704];
	ld.global.nc.v2.f32 	{%f86, %f87}, [%rd59+4704];
	fma.rn.f32 	%f88, %f84, %f86, %f83;
	fma.rn.f32 	%f133, %f85, %f87, %f88;
	add.s64 	%rd80, %rd80, 784;
$L__BB5_12:
	and.b64  	%rd60, %rd13, 3;
	setp.eq.s64 	%p8, %rd60, 0;
	@%p8 bra 	$L__BB5_17;
	setp.eq.s64 	%p9, %rd60, 1;
	@%p9 bra 	$L__BB5_15;
	shl.b64 	%rd61, %rd80, 3;
	add.s64 	%rd62, %rd19, %rd61;
	ld.global.nc.v2.f32 	{%f90, %f91}, [%rd62];
	add.s64 	%rd63, %rd20, %rd61;
	ld.global.nc.v2.f32 	{%f92, %f93}, [%rd63];
	fma.rn.f32 	%f94, %f90, %f92, %f133;
	fma.rn.f32 	%f95, %f91, %f93, %f94;
	ld.global.nc.v2.f32 	{%f96, %f97}, [%rd62+1568];
	ld.global.nc.v2.f32 	{%f98, %f99}, [%rd63+1568];
	fma.rn.f32 	%f100, %f96, %f98, %f95;
	fma.rn.f32 	%f133, %f97, %f99, %f100;
	add.s64 	%rd80, %rd80, 392;
$L__BB5_15:
	and.b64  	%rd64, %rd12, 1;
	setp.eq.b64 	%p10, %rd64, 1;
	@%p10 bra 	$L__BB5_17;
	shl.b64 	%rd65, %rd80, 3;
	add.s64 	%rd66, %rd19, %rd65;
	ld.global.nc.v2.f32 	{%f101, %f102}, [%rd66];
	add.s64 	%rd67, %rd20, %rd65;
	ld.global.nc.v2.f32 	{%f103, %f104}, [%rd67];
	fma.rn.f32 	%f105, %f101, %f103, %f133;
	fma.rn.f32 	%f133, %f102, %f104, %f105;
$L__BB5_17:
	mov.b32 	%r11, %f133;
	shfl.sync.bfly.b32	%r12|%p11, %r11, 16, 31, -1;
	mov.b32 	%f106, %r12;
	add.f32 	%f107, %f133, %f106;
	mov.b32 	%r13, %f107;
	shfl.sync.bfly.b32	%r14|%p12, %r13, 8, 31, -1;
	mov.b32 	%f108, %r14;
	add.f32 	%f109, %f107, %f108;
	mov.b32 	%r15, %f109;
	shfl.sync.bfly.b32	%r16|%p13, %r15, 4, 31, -1;
	mov.b32 	%f110, %r16;
	add.f32 	%f111, %f109, %f110;
	mov.b32 	%r17, %f111;
	shfl.sync.bfly.b32	%r18|%p14, %r17, 2, 31, -1;
	mov.b32 	%f112, %r18;
	add.f32 	%f113, %f111, %f112;
	mov.b32 	%r19, %f113;
	shfl.sync.bfly.b32	%r20|%p15, %r19, 1, 31, -1;
	mov.b32 	%f114, %r20;
	add.f32 	%f115, %f113, %f114;
	shr.u32 	%r21, %r1, 3;
	and.b32  	%r22, %r21, 124;
	add.s32 	%r24, %r9, %r22;
	st.shared.f32 	[%r24], %f115;
	bar.sync 	0;
	setp.gt.u32 	%p16, %r1, 31;
	@%p16 bra 	$L__BB5_20;
	shl.b32 	%r25, %r1, 2;
	add.s32 	%r27, %r9, %r25;
	ld.shared.f32 	%f116, [%r27];
	mov.b32 	%r28, %f116;
	shfl.sync.bfly.b32	%r29|%p17, %r28, 16, 31, -1;
	mov.b32 	%f117, %r29;
	add.f32 	%f118, %f116, %f117;
	mov.b32 	%r30, %f118;
	shfl.sync.bfly.b32	%r31|%p18, %r30, 8, 31, -1;
	mov.b32 	%f119, %r31;
	add.f32 	%f120, %f118, %f119;
	mov.b32 	%r32, %f120;
	shfl.sync.bfly.b32	%r33|%p19, %r32, 4, 31, -1;
	mov.b32 	%f121, %r33;
	add.f32 	%f122, %f120, %f121;
	mov.b32 	%r34, %f122;
	shfl.sync.bfly.b32	%r35|%p20, %r34, 2, 31, -1;
	mov.b32 	%f123, %r35;
	add.f32 	%f124, %f122, %f123;
	mov.b32 	%r36, %f124;
	shfl.sync.bfly.b32	%r37|%p21, %r36, 1, 31, -1;
	mov.b32 	%f125, %r37;
	add.f32 	%f13, %f124, %f125;
	setp.ne.s32 	%p22, %r1, 0;
	@%p22 bra 	$L__BB5_20;
	ld.param.u64 	%rd72, [ggml_matvec_f32_bs_196_param_2];
	add.s64 	%rd68, %rd10, %rd3;
	cvta.to.global.u64 	%rd69, %rd72;
	shl.b64 	%rd70, %rd68, 2;
	add.s64 	%rd71, %rd69, %rd70;
	st.global.f32 	[%rd71], %f13;
$L__BB5_20:
	ret;

}
	// .globl	ggml_matvec_f32_bs_224
.visible .entry ggml_matvec_f32_bs_224(
	.param .u64 .ptr .align 1 ggml_matvec_f32_bs_224_param_0,
	.param .u64 .ptr .align 1 ggml_matvec_f32_bs_224_param_1,
	.param .u64 .ptr .align 1 ggml_matvec_f32_bs_224_param_2,
	.param .u64 ggml_matvec_f32_bs_224_param_3,
	.param .u64 ggml_matvec_f32_bs_224_param_4,
	.param .u64 ggml_matvec_f32_bs_224_param_5,
	.param .u64 ggml_matvec_f32_bs_224_param_6,
	.param .u64 ggml_matvec_f32_bs_224_param_7,
	.param .u64 ggml_matvec_f32_bs_224_param_8,
	.param .u64 ggml_matvec_f32_bs_224_param_9
)
{
	.reg .pred 	%p<23>;
	.reg .b32 	%r<38>;
	.reg .b32 	%f<134>;
	.reg .b64 	%rd<80>;

	ld.param.u64 	%rd40, [ggml_matvec_f32_bs_224_param_0];
	ld.param.u64 	%rd41, [ggml_matvec_f32_bs_224_param_1];
	ld.param.u64 	%rd34, [ggml_matvec_f32_bs_224_param_3];
	ld.param.u64 	%rd35, [ggml_matvec_f32_bs_224_param_5];
	ld.param.u64 	%rd36, [ggml_matvec_f32_bs_224_param_6];
	ld.param.u64 	%rd37, [ggml_matvec_f32_bs_224_param_7];
	ld.param.u64 	%rd38, [ggml_matvec_f32_bs_224_param_8];
	ld.param.u64 	%rd39, [ggml_matvec_f32_bs_224_param_9];
	cvta.to.global.u64 	%rd1, %rd41;
	cvta.to.global.u64 	%rd2, %rd40;
	mov.u32 	%r3, %ctaid.x;
	cvt.u64.u32 	%rd3, %r3;
	mov.u32 	%r4, %ctaid.y;
	cvt.u64.u32 	%rd4, %r4;
	and.b64  	%rd42, %rd36, -4294967296;
	setp.ne.s64 	%p1, %rd42, 0;
	@%p1 bra 	$L__BB6_2;
	cvt.u32.u64 	%r5, %rd36;
	cvt.u32.u64 	%r6, %rd4;
	div.u32 	%r7, %r6, %r5;
	cvt.u64.u32 	%rd72, %r7;
	bra.uni 	$L__BB6_3;
$L__BB6_2:
	div.s64 	%rd72, %rd4, %rd36;
$L__BB6_3:
	mov.u32 	%r1, %tid.x;
	mul.lo.s64 	%rd43, %rd35, %rd3;
	mad.lo.s64 	%rd8, %rd72, %rd37, %rd43;
	mul.lo.s64 	%rd9, %rd38, %rd4;
	mul.lo.s64 	%rd10, %rd39, %rd4;
	setp.gt.u32 	%p2, %r1, 31;
	shl.b32 	%r8, %r1, 2;
	mov.u32 	%r9, data_mmv;
	add.s32 	%r2, %r9, %r8;
	@%p2 bra 	$L__BB6_5;
	mov.b32 	%r10, 0;
	st.shared.u32 	[%r2], %r10;
$L__BB6_5:
	bar.sync 	0;
	cvt.u64.u32 	%rd79, %r1;
	setp.le.s64 	%p3, %rd34, %rd79;
	mov.f32 	%f133, 0f00000000;
	@%p3 bra 	$L__BB6_17;
	not.b64 	%rd44, %rd79;
	add.s64 	%rd45, %rd34, %rd44;
	shr.u64 	%rd46, %rd45, 5;
	mul.hi.u64 	%rd12, %rd46, 2635249153387078803;
	add.s64 	%rd13, %rd12, 1;
	setp.lt.u64 	%p4, %rd45, 1568;
	mov.f32 	%f133, 0f00000000;
	@%p4 bra 	$L__BB6_9;
	and.b64  	%rd78, %rd13, 288230376151711736;
	shl.b64 	%rd47, %rd79, 3;
	shl.b64 	%rd48, %rd8, 2;
	add.s64 	%rd49, %rd47, %rd48;
	add.s64 	%rd50, %rd49, %rd2;
	add.s64 	%rd77, %rd50, 7168;
	shl.b64 	%rd51, %rd9, 2;
	add.s64 	%rd52, %rd51, %rd47;
	add.s64 	%rd53, %rd52, %rd1;
	add.s64 	%rd76, %rd53, 7168;
	mov.f32 	%f133, 0f00000000;
$L__BB6_8:
	.pragma "nounroll";
	ld.global.nc.v2.f32 	{%f18, %f19}, [%rd77+-7168];
	ld.global.nc.v2.f32 	{%f20, %f21}, [%rd76+-7168];
	fma.rn.f32 	%f22, %f18, %f20, %f133;
	fma.rn.f32 	%f23, %f19, %f21, %f22;
	ld.global.nc.v2.f32 	{%f24, %f25}, [%rd77+-5376];
	ld.global.nc.v2.f32 	{%f26, %f27}, [%rd76+-5376];
	fma.rn.f32 	%f28, %f24, %f26, %f23;
	fma.rn.f32 	%f29, %f25, %f27, %f28;
	ld.global.nc.v2.f32 	{%f30, %f31}, [%rd77+-3584];
	ld.global.nc.v2.f32 	{%f32, %f33}, [%rd76+-3584];
	fma.rn.f32 	%f34, %f30, %f32, %f29;
	fma.rn.f32 	%f35, %f31, %f33, %f34;
	ld.global.nc.v2.f32 	{%f36, %f37}, [%rd77+-1792];
	ld.global.nc.v2.f32 	{%f38, %f39}, [%rd76+-1792];
	fma.rn.f32 	%f40, %f36, %f38, %f35;
	fma.rn.f32 	%f41, %f37, %f39, %f40;
	ld.global.nc.v2.f32 	{%f42, %f43}, [%rd77];
	ld.global.nc.v2.f32 	{%f44, %f45}, [%rd76];
	fma.rn.f32 	%f46, %f42, %f44, %f41;
	fma.rn.f32 	%f47, %f43, %f45, %f46;
	ld.global.nc.v2.f32 	{%f48, %f49}, [%rd77+1792];
	ld.global.nc.v2.f32 	{%f50, %f51}, [%rd76+1792];
	fma.rn.f32 	%f52, %f48, %f50, %f47;
	fma.rn.f32 	%f53, %f49, %f51, %f52;
	ld.global.nc.v2.f32 	{%f54, %f55}, [%rd77+3584];
	ld.global.nc.v2.f32 	{%f56, %f57}, [%rd76+3584];
	fma.rn.f32 	%f58, %f54, %f56, %f53;
	fma.rn.f32 	%f59, %f55, %f57, %f58;
	ld.global.nc.v2.f32 	{%f60, %f61}, [%rd77+5376];
	ld.global.nc.v2.f32 	{%f62, %f63}, [%rd76+5376];
	fma.rn.f32 	%f64, %f60, %f62, %f59;
	fma.rn.f32 	%f133, %f61, %f63, %f64;
	add.s64 	%rd79, %rd79, 1792;
	add.s64 	%rd78, %rd78, -8;
	add.s64 	%rd77, %rd77, 14336;
	add.s64 	%rd76, %rd76, 14336;
	setp.eq.s64 	%p5, %rd78, 0;
	@%p5 bra 	$L__BB6_9;
	bra.uni 	$L__BB6_8;
$L__BB6_9:
	and.b64  	%rd18, %rd13, 7;
	setp.eq.s64 	%p6, %rd18, 0;
	@%p6 bra 	$L__BB6_17;
	shl.b64 	%rd54, %rd8, 2;
	add.s64 	%rd19, %rd2, %rd54;
	shl.b64 	%rd55, %rd9, 2;
	add.s64 	%rd20, %rd1, %rd55;
	setp.lt.u64 	%p7, %rd18, 4;
	@%p7 bra 	$L__BB6_12;
	shl.b64 	%rd56, %rd79, 3;
	add.s64 	%rd57, %rd19, %rd56;
	ld.global.nc.v2.f32 	{%f66, %f67}, [%rd57];
	add.s64 	%rd58, %rd20, %rd56;
	ld.global.nc.v2.f32 	{%f68, %f69}, [%rd58];
	fma.rn.f32 	%f70, %f66, %f68, %f133;
	fma.rn.f32 	%f71, %f67, %f69, %f70;
	ld.global.nc.v2.f32 	{%f72, %f73}, [%rd57+1792];
	ld.global.nc.v2.f32 	{%f74, %f75}, [%rd58+1792];
	fma.rn.f32 	%f76, %f72, %f74, %f71;
	fma.rn.f32 	%f77, %f73, %f75, %f76;
	ld.global.nc.v2.f32 	{%f78, %f79}, [%rd57+3584];
	ld.global.nc.v2.f32 	{%f80, %f81}, [%rd58+3584];
	fma.rn.f32 	%f82, %f78, %f80, %f77;
	fma.rn.f32 	%f83, %f79, %f81, %f82;
	ld.global.nc.v2.f32 	{%f84, %f85}, [%rd57+5376];
	ld.global.nc.v2.f32 	{%f86, %f87}, [%rd58+5376];
	fma.rn.f32 	%f88, %f84, %f86, %f83;
	fma.rn.f32 	%f133, %f85, %f87, %f88;
	add.s64 	%rd79, %rd79, 896;
$L__BB6_12:
	and.b64  	%rd59, %rd13, 3;
	setp.eq.s64 	%p8, %rd59, 0;
	@%p8 bra 	$L__BB6_17;
	setp.eq.s64 	%p9, %rd59, 1;
	@%p9 bra 	$L__BB6_15;
	shl.b64 	%rd60, %rd79, 3;
	add.s64 	%rd61, %rd19, %rd60;
	ld.global.nc.v2.f32 	{%f90, %f91}, [%rd61];
	add.s64 	%rd62, %rd20, %rd60;
	ld.global.nc.v2.f32 	{%f92, %f93}, [%rd62];
	fma.rn.f32 	%f94, %f90, %f92, %f133;
	fma.rn.f32 	%f95, %f91, %f93, %f94;
	ld.global.nc.v2.f32 	{%f96, %f97}, [%rd61+1792];
	ld.global.nc.v2.f32 	{%f98, %f99}, [%rd62+1792];
	fma.rn.f32 	%f100, %f96, %f98, %f95;
	fma.rn.f32 	%f133, %f97, %f99, %f100;
	add.s64 	%rd79, %rd79, 448;
$L__BB6_15:
	and.b64  	%rd63, %rd12, 1;
	setp.eq.b64 	%p10, %rd63, 1;
	@%p10 bra 	$L__BB6_17;
	shl.b64 	%rd64, %rd79, 3;
	add.s64 	%rd65, %rd19, %rd64;
	ld.global.nc.v2.f32 	{%f101, %f102}, [%rd65];
	add.s64 	%rd66, %rd20, %rd64;
	ld.global.nc.v2.f32 	{%f103, %f104}, [%rd66];
	fma.rn.f32 	%f105, %f101, %f103, %f133;
	fma.rn.f32 	%f133, %f102, %f104, %f105;
$L__BB6_17:
	mov.b32 	%r11, %f133;
	shfl.sync.bfly.b32	%r12|%p11, %r11, 16, 31, -1;
	mov.b32 	%f106, %r12;
	add.f32 	%f107, %f133, %f106;
	mov.b32 	%r13, %f107;
	shfl.sync.bfly.b32	%r14|%p12, %r13, 8, 31, -1;
	mov.b32 	%f108, %r14;
	add.f32 	%f109, %f107, %f108;
	mov.b32 	%r15, %f109;
	shfl.sync.bfly.b32	%r16|%p13, %r15, 4, 31, -1;
	mov.b32 	%f110, %r16;
	add.f32 	%f111, %f109, %f110;
	mov.b32 	%r17, %f111;
	shfl.sync.bfly.b32	%r18|%p14, %r17, 2, 31, -1;
	mov.b32 	%f112, %r18;
	add.f32 	%f113, %f111, %f112;
	mov.b32 	%r19, %f113;
	shfl.sync.bfly.b32	%r20|%p15, %r19, 1, 31, -1;
	mov.b32 	%f114, %r20;
	add.f32 	%f115, %f113, %f114;
	shr.u32 	%r21, %r1, 3;
	and.b32  	%r22, %r21, 124;
	add.s32 	%r24, %r9, %r22;
	st.shared.f32 	[%r24], %f115;
	bar.sync 	0;
	setp.gt.u32 	%p16, %r1, 31;
	@%p16 bra 	$L__BB6_20;
	shl.b32 	%r25, %r1, 2;
	add.s32 	%r27, %r9, %r25;
	ld.shared.f32 	%f116, [%r27];
	mov.b32 	%r28, %f116;
	shfl.sync.bfly.b32	%r29|%p17, %r28, 16, 31, -1;
	mov.b32 	%f117, %r29;
	add.f32 	%f118, %f116, %f117;
	mov.b32 	%r30, %f118;
	shfl.sync.bfly.b32	%r31|%p18, %r30, 8, 31, -1;
	mov.b32 	%f119, %r31;
	add.f32 	%f120, %f118, %f119;
	mov.b32 	%r32, %f120;
	shfl.sync.bfly.b32	%r33|%p19, %r32, 4, 31, -1;
	mov.b32 	%f121, %r33;
	add.f32 	%f122, %f120, %f121;
	mov.b32 	%r34, %f122;
	shfl.sync.bfly.b32	%r35|%p20, %r34, 2, 31, -1;
	mov.b32 	%f123, %r35;
	add.f32 	%f124, %f122, %f123;
	mov.b32 	%r36, %f124;
	shfl.sync.bfly.b32	%r37|%p21, %r36, 1, 31, -1;
	mov.b32 	%f125, %r37;
	add.f32 	%f13, %f124, %f125;
	setp.ne.s32 	%p22, %r1, 0;
	@%p22 bra 	$L__BB6_20;
	ld.param.u64 	%rd71, [ggml_matvec_f32_bs_224_param_2];
	add.s64 	%rd67, %rd10, %rd3;
	cvta.to.global.u64 	%rd68, %rd71;
	shl.b64 	%rd69, %rd67, 2;
	add.s64 	%rd70, %rd68, %rd69;
	st.global.f32 	[%rd70], %f13;
$L__BB6_20:
	ret;

}
	// .globl	ggml_matvec_f32_bs_256
.visible .entry ggml_matvec_f32_bs_256(
	.param .u64 .ptr .align 1 ggml_matvec_f32_bs_256_param_0,
	.param .u64 .ptr .align 1 ggml_matvec_f32_bs_256_param_1,
	.param .u64 .ptr .align 1 ggml_matvec_f32_bs_256_param_2,
	.param .u64 ggml_matvec_f32_bs_256_param_3,
	.param .u64 ggml_matvec_f32_bs_256_param_4,
	.param .u64 ggml_matvec_f32_bs_256_param_5,
	.param .u64 ggml_matvec_f32_bs_256_param_6,
	.param .u64 ggml_matvec_f32_bs_256_param_7,
	.param .u64 ggml_matvec_f32_bs_256_param_8,
	.param .u64 ggml_matvec_f32_bs_256_param_9
)
{
	.reg .pred 	%p<23>;
	.reg .b32 	%r<38>;
	.reg .b32 	%f<134>;
	.reg .b64 	%rd<79>;

	ld.param.u64 	%rd40, [ggml_matvec_f32_bs_256_param_0];
	ld.param.u64 	%rd41, [ggml_matvec_f32_bs_256_param_1];
	ld.param.u64 	%rd34, [ggml_matvec_f32_bs_256_param_3];
	ld.param.u64 	%rd35, [ggml_matvec_f32_bs_256_param_5];
	ld.param.u64 	%rd36, [ggml_matvec_f32_bs_256_param_6];
	ld.param.u64 	%rd37, [ggml_matvec_f32_bs_256_param_7];
	ld.param.u64 	%rd38, [ggml_matvec_f32_bs_256_param_8];
	ld.param.u64 	%rd39, [ggml_matvec_f32_bs_256_param_9];
	cvta.to.global.u64 	%rd1, %rd41;
	cvta.to.global.u64 	%rd2, %rd40;
	mov.u32 	%r3, %ctaid.x;
	cvt.u64.u32 	%rd3, %r3;
	mov.u32 	%r4, %ctaid.y;
	cvt.u64.u32 	%rd4, %r4;
	and.b64  	%rd42, %rd36, -4294967296;
	setp.ne.s64 	%p1, %rd42, 0;
	@%p1 bra 	$L__BB7_2;
	cvt.u32.u64 	%r5, %rd36;
	cvt.u32.u64 	%r6, %rd4;
	div.u32 	%r7, %r6, %r5;
	cvt.u64.u32 	%rd71, %r7;
	bra.uni 	$L__BB7_3;
$L__BB7_2:
	div.s64 	%rd71, %rd4, %rd36;
$L__BB7_3:
	mov.u32 	%r1, %tid.x;
	mul.lo.s64 	%rd43, %rd35, %rd3;
	mad.lo.s64 	%rd8, %rd71, %rd37, %rd43;
	mul.lo.s64 	%rd9, %rd38, %rd4;
	mul.lo.s64 	%rd10, %rd39, %rd4;
	setp.gt.u32 	%p2, %r1, 31;
	shl.b32 	%r8, %r1, 2;
	mov.u32 	%r9, data_mmv;
	add.s32 	%r2, %r9, %r8;
	@%p2 bra 	$L__BB7_5;
	mov.b32 	%r10, 0;
	st.shared.u32 	[%r2], %r10;
$L__BB7_5:
	bar.sync 	0;
	cvt.u64.u32 	%rd78, %r1;
	setp.le.s64 	%p3, %rd34, %rd78;
	mov.f32 	%f133, 0f00000000;
	@%p3 bra 	$L__BB7_17;
	not.b64 	%rd44, %rd78;
	add.s64 	%rd12, %rd34, %rd44;
	shr.u64 	%rd45, %rd12, 8;
	add.s64 	%rd13, %rd45, 1;
	setp.lt.u64 	%p4, %rd12, 1792;
	mov.f32 	%f133, 0f00000000;
	@%p4 bra 	$L__BB7_9;
	and.b64  	%rd77, %rd13, 144115188075855864;
	shl.b64 	%rd46, %rd78, 3;
	shl.b64 	%rd47, %rd8, 2;
	add.s64 	%rd48, %rd46, %rd47;
	add.s64 	%rd49, %rd48, %rd2;
	add.s64 	%rd76, %rd49, 8192;
	shl.b64 	%rd50, %rd9, 2;
	add.s64 	%rd51, %rd50, %rd46;
	add.s64 	%rd52, %rd51, %rd1;
	add.s64 	%rd75, %rd52, 8192;
	mov.f32 	%f133, 0f00000000;
$L__BB7_8:
	.pragma "nounroll";
	ld.global.nc.v2.f32 	{%f18, %f19}, [%rd76+-8192];
	ld.global.nc.v2.f32 	{%f20, %f21}, [%rd75+-8192];
	fma.rn.f32 	%f22, %f18, %f20, %f133;
	fma.rn.f32 	%f23, %f19, %f21, %f22;
	ld.global.nc.v2.f32 	{%f24, %f25}, [%rd76+-6144];
	ld.global.nc.v2.f32 	{%f26, %f27}, [%rd75+-6144];
	fma.rn.f32 	%f28, %f24, %f26, %f23;
	fma.rn.f32 	%f29, %f25, %f27, %f28;
	ld.global.nc.v2.f32 	{%f30, %f31}, [%rd76+-4096];
	ld.global.nc.v2.f32 	{%f32, %f33}, [%rd75+-4096];
	fma.rn.f32 	%f34, %f30, %f32, %f29;
	fma.rn.f32 	%f35, %f31, %f33, %f34;
	ld.global.nc.v2.f32 	{%f36, %f37}, [%rd76+-2048];
	ld.global.nc.v2.f32 	{%f38, %f39}, [%rd75+-2048];
	fma.rn.f32 	%f40, %f36, %f38, %f35;
	fma.rn.f32 	%f41, %f37, %f39, %f40;
	ld.global.nc.v2.f32 	{%f42, %f43}, [%rd76];
	ld.global.nc.v2.f32 	{%f44, %f45}, [%rd75];
	fma.rn.f32 	%f46, %f42, %f44, %f41;
	fma.rn.f32 	%f47, %f43, %f45, %f46;
	ld.global.nc.v2.f32 	{%f48, %f49}, [%rd76+2048];
	ld.global.nc.v2.f32 	{%f50, %f51}, [%rd75+2048];
	fma.rn.f32 	%f52, %f48, %f50, %f47;
	fma.rn.f32 	%f53, %f49, %f51, %f52;
	ld.global.nc.v2.f32 	{%f54, %f55}, [%rd76+4096];
	ld.global.nc.v2.f32 	{%f56, %f57}, [%rd75+4096];
	fma.rn.f32 	%f58, %f54, %f56, %f53;
	fma.rn.f32 	%f59, %f55, %f57, %f58;
	ld.global.nc.v2.f32 	{%f60, %f61}, [%rd76+6144];
	ld.global.nc.v2.f32 	{%f62, %f63}, [%rd75+6144];
	fma.rn.f32 	%f64, %f60, %f62, %f59;
	fma.rn.f32 	%f133, %f61, %f63, %f64;
	add.s64 	%rd78, %rd78, 2048;
	add.s64 	%rd77, %rd77, -8;
	add.s64 	%rd76, %rd76, 16384;
	add.s64 	%rd75, %rd75, 16384;
	setp.eq.s64 	%p5, %rd77, 0;
	@%p5 bra 	$L__BB7_9;
	bra.uni 	$L__BB7_8;
$L__BB7_9:
	and.b64  	%rd18, %rd13, 7;
	setp.eq.s64 	%p6, %rd18, 0;
	@%p6 bra 	$L__BB7_17;
	shl.b64 	%rd53, %rd8, 2;
	add.s64 	%rd19, %rd2, %rd53;
	shl.b64 	%rd54, %rd9, 2;
	add.s64 	%rd20, %rd1, %rd54;
	setp.lt.u64 	%p7, %rd18, 4;
	@%p7 bra 	$L__BB7_12;
	shl.b64 	%rd55, %rd78, 3;
	add.s64 	%rd56, %rd19, %rd55;
	ld.global.nc.v2.f32 	{%f66, %f67}, [%rd56];
	add.s64 	%rd57, %rd20, %rd55;
	ld.global.nc.v2.f32 	{%f68, %f69}, [%rd57];
	fma.rn.f32 	%f70, %f66, %f68, %f133;
	fma.rn.f32 	%f71, %f67, %f69, %f70;
	ld.global.nc.v2.f32 	{%f72, %f73}, [%rd56+2048];
	ld.global.nc.v2.f32 	{%f74, %f75}, [%rd57+2048];
	fma.rn.f32 	%f76, %f72, %f74, %f71;
	fma.rn.f32 	%f77, %f73, %f75, %f76;
	ld.global.nc.v2.f32 	{%f78, %f79}, [%rd56+4096];
	ld.global.nc.v2.f32 	{%f80, %f81}, [%rd57+4096];
	fma.rn.f32 	%f82, %f78, %f80, %f77;
	fma.rn.f32 	%f83, %f79, %f81, %f82;
	ld.global.nc.v2.f32 	{%f84, %f85}, [%rd56+6144];
	ld.global.nc.v2.f32 	{%f86, %f87}, [%rd57+6144];
	fma.rn.f32 	%f88, %f84, %f86, %f83;
	fma.rn.f32 	%f133, %f85, %f87, %f88;
	add.s64 	%rd78, %rd78, 1024;
$L__BB7_12:
	and.b64  	%rd58, %rd13, 3;
	setp.eq.s64 	%p8, %rd58, 0;
	@%p8 bra 	$L__BB7_17;
	setp.eq.s64 	%p9, %rd58, 1;
	@%p9 bra 	$L__BB7_15;
	shl.b64 	%rd59, %rd78, 3;
	add.s64 	%rd60, %rd19, %rd59;
	ld.global.nc.v2.f32 	{%f90, %f91}, [%rd60];
	add.s64 	%rd61, %rd20, %rd59;
	ld.global.nc.v2.f32 	{%f92, %f93}, [%rd61];
	fma.rn.f32 	%f94, %f90, %f92, %f133;
	fma.rn.f32 	%f95, %f91, %f93, %f94;
	ld.global.nc.v2.f32 	{%f96, %f97}, [%rd60+2048];
	ld.global.nc.v2.f32 	{%f98, %f99}, [%rd61+2048];
	fma.rn.f32 	%f100, %f96, %f98, %f95;
	fma.rn.f32 	%f133, %f97, %f99, %f100;
	add.s64 	%rd78, %rd78, 512;
$L__BB7_15:
	and.b64  	%rd62, %rd12, 256;
	setp.ne.s64 	%p10, %rd62, 0;
	@%p10 bra 	$L__BB7_17;
	shl.b64 	%rd63, %rd78, 3;
	add.s64 	%rd64, %rd19, %rd63;
	ld.global.nc.v2.f32 	{%f101, %f102}, [%rd64];
	add.s64 	%rd65, %rd20, %rd63;
	ld.global.nc.v2.f32 	{%f103, %f104}, [%rd65];
	fma.rn.f32 	%f105, %f101, %f103, %f133;
	fma.rn.f32 	%f133, %f102, %f104, %f105;
$L__BB7_17:
	mov.b32 	%r11, %f133;
	shfl.sync.bfly.b32	%r12|%p11, %r11, 16, 31, -1;
	mov.b32 	%f106, %r12;
	add.f32 	%f107, %f133, %f106;
	mov.b32 	%r13, %f107;
	shfl.sync.bfly.b32	%r14|%p12, %r13, 8, 31, -1;
	mov.b32 	%f108, %r14;
	add.f32 	%f109, %f107, %f108;
	mov.b32 	%r15, %f109;
	shfl.sync.bfly.b32	%r16|%p13, %r15, 4, 31, -1;
	mov.b32 	%f110, %r16;
	add.f32 	%f111, %f109, %f110;
	mov.b32 	%r17, %f111;
	shfl.sync.bfly.b32	%r18|%p14, %r17, 2, 31, -1;
	mov.b32 	%f112, %r18;
	add.f32 	%f113, %f111, %f112;
	mov.b32 	%r19, %f113;
	shfl.sync.bfly.b32	%r20|%p15, %r19, 1, 31, -1;
	mov.b32 	%f114, %r20;
	add.f32 	%f115, %f113, %f114;
	shr.u32 	%r21, %r1, 3;
	and.b32  	%r22, %r21, 124;
	add.s32 	%r24, %r9, %r22;
	st.shared.f32 	[%r24], %f115;
	bar.sync 	0;
	setp.gt.u32 	%p16, %r1, 31;
	@%p16 bra 	$L__BB7_20;
	shl.b32 	%r25, %r1, 2;
	add.s32 	%r27, %r9, %r25;
	ld.shared.f32 	%f116, [%r27];
	mov.b32 	%r28, %f116;
	shfl.sync.bfly.b32	%r29|%p17, %r28, 16, 31, -1;
	mov.b32 	%f117, %r29;
	add.f32 	%f118, %f116, %f117;
	mov.b32 	%r30, %f118;
	shfl.sync.bfly.b32	%r31|%p18, %r30, 8, 31, -1;
	mov.b32 	%f119, %r31;
	add.f32 	%f120, %f118, %f119;
	mov.b32 	%r32, %f120;
	shfl.sync.bfly.b32	%r33|%p19, %r32, 4, 31, -1;
	mov.b32 	%f121, %r33;
	add.f32 	%f122, %f120, %f121;
	mov.b32 	%r34, %f122;
	shfl.sync.bfly.b32	%r35|%p20, %r34, 2, 31, -1;
	mov.b32 	%f123, %r35;
	add.f32 	%f124, %f122, %f123;
	mov.b32 	%r36, %f124;
	shfl.sync.bfly.b32	%r37|%p21, %r36, 1, 31, -1;
	mov.b32 	%f125, %r37;
	add.f32 	%f13, %f124, %f125;
	setp.ne.s32 	%p22, %r1, 0;
	@%p22 bra 	$L__BB7_20;
	ld.param.u64 	%rd70, [ggml_matvec_f32_bs_256_param_2];
	add.s64 	%rd66, %rd10, %rd3;
	cvta.to.global.u64 	%rd67, %rd70;
	shl.b64 	%rd68, %rd66, 2;
	add.s64 	%rd69, %rd67, %rd68;
	st.global.f32 	[%rd69], %f13;
$L__BB7_20:
	ret;

}
	// .globl	ggml_matvec_f16_bs_32
.visible .entry ggml_matvec_f16_bs_32(
	.param .u64 .ptr .align 1 ggml_matvec_f16_bs_32_param_0,
	.param .u64 .ptr .align 1 ggml_matvec_f16_bs_32_param_1,
	.param .u64 .ptr .align 1 ggml_matvec_f16_bs_32_param_2,
	.param .u64 ggml_matvec_f16_bs_32_param_3,
	.param .u64 ggml_matvec_f16_bs_32_param_4,
	.param .u64 ggml_matvec_f16_bs_32_param_5,
	.param .u64 ggml_matvec_f16_bs_32_param_6,
	.param .u64 ggml_matvec_f16_bs_32_param_7,
	.param .u64 ggml_matvec_f16_bs_32_param_8,
	.param .u64 ggml_matvec_f16_bs_32_param_9
)
{
	.reg .pred 	%p<16>;
	.reg .b16 	%rs<122>;
	.reg .b32 	%r<48>;
	.reg .b32 	%f<94>;
	.reg .b64 	%rd<79>;

	ld.param.u64 	%rd40, [ggml_matvec_f16_bs_32_param_0];
	ld.param.u64 	%rd41, [ggml_matvec_f16_bs_32_param_1];
	ld.param.u64 	%rd34, [ggml_matvec_f16_bs_32_param_3];
	ld.param.u64 	%rd35, [ggml_matvec_f16_bs_32_param_5];
	ld.param.u64 	%rd36, [ggml_matvec_f16_bs_32_param_6];
	ld.param.u64 	%rd37, [ggml_matvec_f16_bs_32_param_7];
	ld.param.u64 	%rd38, [ggml_matvec_f16_bs_32_param_8];
	ld.param.u64 	%rd39, [ggml_matvec_f16_bs_32_param_9];
	cvta.to.global.u64 	%rd1, %rd41;
	cvta.to.global.u64 	%rd2, %rd40;
	mov.u32 	%r1, %ctaid.x;
	cvt.u64.u32 	%rd3, %r1;
	mov.u32 	%r2, %ctaid.y;
	cvt.u64.u32 	%rd4, %r2;
	and.b64  	%rd42, %rd36, -4294967296;
	setp.ne.s64 	%p1, %rd42, 0;
	@%p1 bra 	$L__BB8_2;
	cvt.u32.u64 	%r3, %rd36;
	cvt.u32.u64 	%r4, %rd4;
	div.u32 	%r5, %r4, %r3;
	cvt.u64.u32 	%rd71, %r5;
	bra.uni 	$L__BB8_3;
$L__BB8_2:
	div.s64 	%rd71, %rd4, %rd36;
$L__BB8_3:
	mov.u32 	%r6, %tid.x;
	mul.lo.s64 	%rd43, %rd35, %rd3;
	mad.lo.s64 	%rd8, %rd71, %rd37, %rd43;
	mul.lo.s64 	%rd9, %rd38, %rd4;
	mul.lo.s64 	%rd10, %rd39, %rd4;
	cvt.u64.u32 	%rd11, %r6;
	setp.le.s64 	%p2, %rd34, %rd11;
	mov.f32 	%f93, 0f00000000;
	@%p2 bra 	$L__BB8_15;
	not.b64 	%rd44, %rd11;
	add.s64 	%rd12, %rd34, %rd44;
	shr.u64 	%rd45, %rd12, 5;
	add.s64 	%rd13, %rd45, 1;
	setp.lt.u64 	%p3, %rd12, 224;
	mov.f32 	%f93, 0f00000000;
	mov.u64 	%rd78, %rd11;
	@%p3 bra 	$L__BB8_7;
	and.b64  	%rd77, %rd13, 1152921504606846968;
	shl.b64 	%rd46, %rd11, 2;
	shl.b64 	%rd47, %rd8, 1;
	add.s64 	%rd48, %rd46, %rd47;
	add.s64 	%rd49, %rd48, %rd2;
	add.s64 	%rd76, %rd49, 512;
	shl.b64 	%rd50, %rd9, 1;
	add.s64 	%rd51, %rd50, %rd46;
	add.s64 	%rd52, %rd51, %rd1;
	add.s64 	%rd75, %rd52, 512;
	mov.f32 	%f93, 0f00000000;
	mov.u64 	%rd78, %rd11;
$L__BB8_6:
	.pragma "nounroll";
	ld.global.nc.u32 	%r7, [%rd76+-512];
	mov.b32 	{%rs2, %rs6}, %r7;
	ld.global.nc.u32 	%r8, [%rd75+-512];
	mov.b32 	{%rs3, %rs7}, %r8;
	// begin inline asm
	{mul.f16 %rs1,%rs2,%rs3;
}
	// end inline asm
	// begin inline asm
	{  cvt.f32.f16 %f18, %rs1;}

	// end inline asm
	add.f32 	%f34, %f93, %f18;
	// begin inline asm
	{mul.f16 %rs5,%rs6,%rs7;
}
	// end inline asm
	// begin inline asm
	{  cvt.f32.f16 %f19, %rs5;}

	// end inline asm
	add.f32 	%f35, %f34, %f19;
	ld.global.nc.u32 	%r9, [%rd76+-384];
	mov.b32 	{%rs10, %rs14}, %r9;
	ld.global.nc.u32 	%r10, [%rd75+-384];
	mov.b32 	{%rs11, %rs15}, %r10;
	// begin inline asm
	{mul.f16 %rs9,%rs10,%rs11;
}
	// end inline asm
	// begin inline asm
	{  cvt.f32.f16 %f20, %rs9;}

	// end inline asm
	add.f32 	%f36, %f35, %f20;
	// begin inline asm
	{mul.f16 %rs13,%rs14,%rs15;
}
	// end inline asm
	// begin inline asm
	{  cvt.f32.f16 %f21, %rs13;}

	// end inline asm
	add.f32 	%f37, %f36, %f21;
	ld.global.nc.u32 	%r11, [%rd76+-256];
	mov.b32 	{%rs18, %rs22}, %r11;
	ld.global.nc.u32 	%r12, [%rd75+-256];
	mov.b32 	{%rs19, %rs23}, %r12;
	// begin inline asm
	{mul.f16 %rs17,%rs18,%rs19;
}
	// end inline asm
	// begin inline asm
	{  cvt.f32.f16 %f22, %rs17;}

	// end inline asm
	add.f32 	%f38, %f37, %f22;
	// begin inline asm
	{mul.f16 %rs21,%rs22,%rs23;
}
	// end inline asm
	// begin inline asm
	{  cvt.f32.f16 %f23, %rs21;}

	// end inline asm
	add.f32 	%f39, %f38, %f23;
	ld.global.nc.u32 	%r13, [%rd76+-128];
	mov.b32 	{%rs26, %rs30}, %r13;
	ld.global.nc.u32 	%r14, [%rd75+-128];
	mov.b32 	{%rs27, %rs31}, %r14;
	// begin inline asm
	{mul.f16 %rs25,%rs26,%rs27;
}
	// end inline asm
	// begin inline asm
	{  cvt.f32.f16 %f24, %rs25;}

	// end inline asm
	add.f32 	%f40, %f39, %f24;
	// begin inline asm
	{mul.f16 %rs29,%rs30,%rs31;
}
	// end inline asm
	// begin inline asm
	{  cvt.f32.f16 %f25, %rs29;}

	// end inline asm
	add.f32 	%f41, %f40, %f25;
	ld.global.nc.u32 	%r15, [%rd76];
	mov.b32 	{%rs34, %rs38}, %r15;
	ld.global.nc.u32 	%r16, [%rd75];
	mov.b32 	{%rs35, %rs39}, %r16;
	// begin inline asm
	{mul.f16 %rs33,%rs34,%rs35;
}
	// end inline asm
	// begin inline asm
	{  cvt.f32.f16 %f26, %rs33;}

	// end inline asm
	add.f32 	%f42, %f41, %f26;
	// begin inline asm
	{mul.f16 %rs37,%rs38,%rs39;
}
	// end inline asm
	// begin inline asm
	{  cvt.f32.f16 %f27, %rs37;}

	// end inline asm
	add.f32 	%f43, %f42, %f27;
	ld.global.nc.u32 	%r17, [%rd76+128];
	mov.b32 	{%rs42, %rs46}, %r17;
	ld.global.nc.u32 	%r18, [%rd75+128];
	mov.b32 	{%rs43, %rs47}, %r18;
	// begin inline asm
	{mul.f16 %rs41,%rs42,%rs43;
}
	// end inline asm
	// begin inline asm
	{  cvt.f32.f16 %f28, %rs41;}

	// end inline asm
	add.f32 	%f44, %f43, %f28;
	// begin inline asm
	{mul.f16 %rs45,%rs46,%rs47;
}
	// end inline asm
	// begin inline asm
	{  cvt.f32.f16 %f29, %rs45;}

	// end inline asm
	add.f32 	%f45, %f44, %f29;
	ld.global.nc.u32 	%r19, [%rd76+256];
	mov.b32 	{%rs50, %rs54}, %r19;
	ld.global.nc.u32 	%r20, [%rd75+256];
	mov.b32 	{%rs51, %rs55}, %r20;
	// begin inline asm
	{mul.f16 %rs49,%rs50,%rs51;
}
	// end inline asm
	// begin inline asm
	{  cvt.f32.f16 %f30, %rs49;}

	// end inline asm
	add.f32 	%f46, %f45, %f30;
	// begin inline asm
	{mul.f16 %rs53,%rs54,%rs55;
}
	// end inline asm
	// begin inline asm
	{  cvt.f32.f16 %f31, %rs53;}

	// end inline asm
	add.f32 	%f47, %f46, %f31;
	ld.global.nc.u32 	%r21, [%rd76+384];
	mov.b32 	{%rs58, %rs62}, %r21;
	ld.global.nc.u32 	%r22, [%rd75+384];
	mov.b32 	{%rs59, %rs63}, %r22;
	// begin inline asm
	{mul.f16 %rs57,%rs58,%rs59;
}
	// end inline asm
	// begin inline asm
	{  cvt.f32.f16 %f32, %rs57;}

	// end inline asm
	add.f32 	%f48, %f47, %f32;
	// begin inline asm
	{mul.f16 %rs61,%rs62,%rs63;
}
	// end inline asm
	// begin inline asm
	{  cvt.f32.f16 %f33, %rs61;}

	// end inline asm
	add.f32 	%f93, %f48, %f33;
	add.s64 	%rd78, %rd78, 256;
	add.s64 	%rd77, %rd77, -8;
	add.s64 	%rd76, %rd76, 1024;
	add.s64 	%rd75, %rd75, 1024;
	setp.eq.s64 	%p4, %rd77, 0;
	@%p4 bra 	$L__BB8_7;
	bra.uni 	$L__BB8_6;
$L__BB8_7:
	and.b64  	%rd18, %rd13, 7;
	setp.eq.s64 	%p5, %rd18, 0;
	@%p5 bra 	$L__BB8_15;
	shl.b64 	%rd53, %rd8, 1;
	add.s64 	%rd19, %rd2, %rd53;
	shl.b64 	%rd54, %rd9, 1;
	add.s64 	%rd20, %rd1, %rd54;
	setp.lt.u64 	%p6, %rd18, 4;
	@%p6 bra 	$L__BB8_10;
	shl.b64 	%rd55, %rd78, 2;
	add.s64 	%rd56, %rd19, %rd55;
	ld.global.nc.u32 	%r23, [%rd56];
	mov.b32 	{%rs66, %rs70}, %r23;
	add.s64 	%rd57, %rd20, %rd55;
	ld.global.nc.u32 	%r24, [%rd57];
	mov.b32 	{%rs67, %rs71}, %r24;
	// begin inline asm
	{mul.f16 %rs65,%rs66,%rs67;
}
	// end inline asm
	// begin inline asm
	{  cvt.f32.f16 %f50, %rs65;}

	// end inline asm
	add.f32 	%f58, %f93, %f50;
	// begin inline asm
	{mul.f16 %rs69,%rs70,%rs71;
}
	// end inline asm
	// begin inline asm
	{  cvt.f32.f16 %f51, %rs69;}

	// end inline asm
	add.f32 	%f59, %f58, %f51;
	ld.global.nc.u32 	%r25, [%rd56+128];
	mov.b32 	{%rs74, %rs78}, %r25;
	ld.global.nc.u32 	%r26, [%rd57+128];
	mov.b32 	{%rs75, %rs79}, %r26;
	// begin inline asm
	{mul.f16 %rs73,%rs74,%rs75;
}
	// end inline asm
	// begin inline asm
	{  cvt.f32.f16 %f52, %rs73;}

	// end inline asm
	add.f32 	%f60, %f59, %f52;
	// begin inline asm
	{mul.f16 %rs77,%rs78,%rs79;
}
	// end inline asm
	// begin inline asm
	{  cvt.f32.f16 %f53, %rs77;}

	// end inline asm
	add.f32 	%f61, %f60, %f53;
	ld.global.nc.u32 	%r27, [%rd56+256];
	mov.b32 	{%rs82, %rs86}, %r27;
	ld.global.nc.u32 	%r28, [%rd57+256];
	mov.b32 	{%rs83, %rs87}, %r28;
	// begin inline asm
	{mul.f16 %rs81,%rs82,%rs83;
}
	// end inline asm
	// begin inline asm
	{  cvt.f32.f16 %f54, %rs81;}

	// end inline asm
	add.f32 	%f62, %f61, %f54;
	// begin inline asm
	{mul.f16 %rs85,%rs86,%rs87;
}
	// end inline asm
	// begin inline asm
	{  cvt.f32.f16 %f55, %rs85;}

	// end inline asm
	add.f32 	%f63, %f62, %f55;
	ld.global.nc.u32 	%r29, [%rd56+384];
	mov.b32 	{%rs90, %rs94}, %r29;
	ld.global.nc.u32 	%r30, [%rd57+384];
	mov.b32 	{%rs91, %rs95}, %r30;
	// begin inline asm
	{mul.f16 %rs89,%rs90,%rs91;
}
	// end inline asm
	// begin inline asm
	{  cvt.f32.f16 %f56, %rs89;}

	// end inline asm
	add.f32 	%f64, %f63, %f56;
	// begin inline asm
	{mul.f16 %rs93,%rs94,%rs95;
}
	// end inline asm
	// begin inline asm
	{  cvt.f32.f16 %f57, %rs93;}

	// end inline asm
	add.f32 	%f93, %f64, %f57;
	add.s64 	%rd78, %rd78, 128;
$L__BB8_10:
	and.b64  	%rd58, %rd13, 3;
	setp.eq.s64 	%p7, %rd58, 0;
	@%p7 bra 	$L__BB8_15;
	setp.eq.s64 	%p8, %rd58, 1;
	@%p8 bra 	$L__BB8_13;
	shl.b64 	%rd59, %rd78, 2;
	add.s64 	%rd60, %rd19, %rd59;
	ld.global.nc.u32 	%r31, [%rd60];
	mov.b32 	{%rs98, %rs102}, %r31;
	add.s64 	%rd61, %rd20, %rd59;
	ld.global.nc.u32 	%r32, [%rd61];
	mov.b32 	{%rs99, %rs103}, %r32;
	// begin inline asm
	{mul.f16 %rs97,%rs98,%rs99;
}
	// end inline asm
	// begin inline asm
	{  cvt.f32.f16 %f66, %rs97;}

	// end inline asm
	add.f32 	%f70, %f93, %f66;
	// begin inline asm
	{mul.f16 %rs101,%rs102,%rs103;
}
	// end inline asm
	// begin inline asm
	{  cvt.f32.f16 %f67, %rs101;}

	// end inline asm
	add.f32 	%f71, %f70, %f67;
	ld.global.nc.u32 	%r33, [%rd60+128];
	mov.b32 	{%rs106, %rs110}, %r33;
	ld.global.nc.u32 	%r34, [%rd61+128];
	mov.b32 	{%rs107, %rs111}, %r34;
	// begin inline asm
	{mul.f16 %rs105,%rs106,%rs107;
}
	// end inline asm
	// begin inline asm
	{  cvt.f32.f16 %f68, %rs105;}

	// end inline asm
	add.f32 	%f72, %f71, %f68;
	// begin inline asm
	{mul.f16 %rs109,%rs110,%rs111;
}
	// end inline asm
	// begin inline asm
	{  cvt.f32.f16 %f69, %rs109;}

	// end inline asm
	add.f32 	%f93, %f72, %f69;
	add.s64 	%rd78, %rd78, 64;
$L__BB8_13:
	and.b64  	%rd62, %rd12, 32;
	setp.ne.s64 	%p9, %rd62, 0;
	@%p9 bra 	$L__BB8_15;
	shl.b64 	%rd63, %rd78, 2;
	add.s64 	%rd64, %rd19, %rd63;
	ld.global.nc.u32 	%r35, [%rd64];
	mov.b32 	{%rs114, %rs118}, %r35;
	add.s64 	%rd65, %rd20, %rd63;
	ld.global.nc.u32 	%r36, [%rd65];
	mov.b32 	{%rs115, %rs119}, %r36;
	// begin inline asm
	{mul.f16 %rs113,%rs114,%rs115;
}
	// end inline asm
	// begin inline asm
	{  cvt.f32.f16 %f73, %rs113;}

	// end inline asm
	add.f32 	%f75, %f93, %f73;
	// begin inline asm
	{mul.f16 %rs117,%rs118,%rs119;
}
	// end inline asm
	// begin inline asm
	{  cvt.f32.f16 %f74, %rs117;}

	// end inline asm
	add.f32 	%f93, %f75, %f74;
$L__BB8_15:
	cvt.u32.u64 	%r37, %rd11;
	mov.b32 	%r38, %f93;
	shfl.sync.bfly.b32	%r39|%p10, %r38, 16, 31, -1;
	mov.b32 	%f76, %r39;
	add.f32 	%f77, %f93, %f76;
	mov.b32 	%r40, %f77;
	shfl.sync.bfly.b32	%r41|%p11, %r40, 8, 31, -1;
	mov.b32 	%f78, %r41;
	add.f32 	%f79, %f77, %f78;
	mov.b32 	%r42, %f79;
	shfl.sync.bfly.b32	%r43|%p12, %r42, 4, 31, -1;
	mov.b32 	%f80, %r43;
	add.f32 	%f81, %f79, %f80;
	mov.b32 	%r44, %f81;
	shfl.sync.bfly.b32	%r45|%p13, %r44, 2, 31, -1;
	mov.b32 	%f82, %r45;
	add.f32 	%f83, %f81, %f82;
	mov.b32 	%r46, %f83;
	shfl.sync.bfly.b32	%r47|%p14, %r46, 1, 31, -1;
	mov.b32 	%f84, %r47;
	add.f32 	%f13, %f83, %f84;
	setp.ne.s32 	%p15, %r37, 0;
	@%p15 bra 	$L__BB8_17;
	ld.param.u64 	%rd70, [ggml_matvec_f16_bs_32_param_2];
	add.s64 	%rd66, %rd10, %rd3;
	cvta.to.global.u64 	%rd67, %rd70;
	shl.b64 	%rd68, %rd66, 1;
	add.s64 	%rd69, %rd67, %rd68;
	// begin inline asm
	{  cvt.rn.f16.f32 %rs121, %f13;}

	// end inline asm
	st.global.u16 	[%rd69], %rs121;
$L__BB8_17:
	ret;

}
	// .globl	ggml_matvec_f16_bs_64
.visible .entry ggml_matvec_f16_bs_64(
	.param .u64 .ptr .align 1 ggml_matvec_f16_bs_64_param_0,
	.param .u64 .ptr .align 1 ggml_matvec_f16_bs_64_param_1,
	.param .u64 .ptr .align 1 ggml_matvec_f16_bs_64_param_2,
	.param .u64 ggml_matvec_f16_bs_64_param_3,
	.param .u64 ggml_matvec_f16_bs_64_param_4,
	.param .u64 ggml_matvec_f16_bs_64_param_5,
	.param .u64 ggml_matvec_f16_bs_64_param_6,
	.param .u64 ggml_matvec_f16_bs_64_param_7,
	.param .u64 ggml_matvec_f16_bs_64_param_8,
	.param .u64 ggml_matvec_f16_bs_64_param_9
)
{
	.reg .pred 	%p<23>;
	.reg .b16 	%rs<122>;
	.reg .b32 	%r<68>;
	.reg .b32 	%f<105>;
	.reg .b64 	%rd<79>;

	ld.param.u64 	%rd40, [ggml_matvec_f16_bs_64_param_0];
	ld.param.u64 	%rd41, [ggml_matvec_f16_bs_64_param_1];
	ld.param.u64 	%rd34, [ggml_matvec_f16_bs_64_param_3];
	ld.param.u64 	%rd35, [ggml_matvec_f16_bs_64_param_5];
	ld.param.u64 	%rd36, [ggml_matvec_f16_bs_64_param_6];
	ld.param.u64 	%rd37, [ggml_matvec_f16_bs_64_param_7];
	ld.param.u64 	%rd38, [ggml_matvec_f16_bs_64_param_8];
	ld.param.u64 	%rd39, [ggml_matvec_f16_bs_64_param_9];
	cvta.to.global.u64 	%rd1, %rd41;
	cvta.to.global.u64 	%rd2, %rd40;
	mov.u32 	%r3, %ctaid.x;
	cvt.u64.u32 	%rd3, %r3;
	mov.u32 	%r4, %ctaid.y;
	cvt.u64.u32 	%rd4, %r4;
	and.b64  	%rd42, %rd36, -4294967296;
	setp.ne.s64 	%p1, %rd42, 0;
	@%p1 bra 	$L__BB9_2;
	cvt.u32.u64 	%r5, %rd36;
	cvt.u32.u64 	%r6, %rd4;
	div.u32 	%r7, %r6, %r5;
	cvt.u64.u32 	%rd71, %r7;
	bra.uni 	$L__BB9_3;
$L__BB9_2:
	div.s64 	%rd71, %rd4, %rd36;
$L__BB9_3:
	mov.u32 	%r1, %tid.x;
	mul.lo.s64 	%rd43, %rd35, %rd3;
	mad.lo.s64 	%rd8, %rd71, %rd37, %rd43;
	mul.lo.s64 	%rd9, %rd38, %rd4;
	mul.lo.s64 	%rd10, %rd39, %rd4;
	setp.gt.u32 	%p2, %r1, 31;
	shl.b32 	%r8, %r1, 2;
	mov.u32 	%r9, data_mmv;
	add.s32 	%r2, %r9, %r8;
	@%p2 bra 	$L__BB9_5;
	mov.b32 	%r10, 0;
	st.shared.u32 	[%r2], %r10;
$L__BB9_5:
	bar.sync 	0;
	cvt.u64.u32 	%rd78, %r1;
	setp.le.s64 	%p3, %rd34, %rd78;
	mov.f32 	%f104, 0f00000000;
	@%p3 bra 	$L__BB9_17;
	not.b64 	%rd44, %rd78;
	add.s64 	%rd12, %rd34, %rd44;
	shr.u64 	%rd45, %rd12, 6;
	add.s64 	%rd13, %rd45, 1;
	setp.lt.u64 	%p4, %rd12, 448;
	mov.f32 	%f104, 0f00000000;
	@%p4 bra 	$L__BB9_9;
	and.b64  	%rd77, %rd13, 576460752303423480;
	shl.b64 	%rd46, %rd78, 2;
	shl.b64 	%rd47, %rd8, 1;
	add.s64 	%rd48, %rd46, %rd47;
	add.s64 	%rd49, %rd48, %rd2;
	add.s64 	%rd76, %rd49, 1024;
	shl.b64 	%rd50, %rd9, 1;
	add.s64 	%rd51, %rd50, %rd46;
	add.s64 	%rd52, %rd51, %rd1;
	add.s64 	%rd75, %rd52, 1024;
	mov.f32 	%f104, 0f00000000;
$L__BB9_8:
	.pragma "nounroll";
	ld.global.nc.u32 	%r11, [%rd76+-1024];
	mov.b32 	{%rs2, %rs6}, %r11;
	ld.global.nc.u32 	%r12, [%rd75+-1024];
	mov.b32 	{%rs3, %rs7}, %r12;
	// begin inline asm
	{mul.f16 %rs1,%rs2,%rs3;
}
	// end inline asm
	// begin inline asm
	{  cvt.f32.f16 %f18, %rs1;}

	// end inline asm
	add.f32 	%f34, %f104, %f18;
	// begin inline asm
	{mul.f16 %rs5,%rs6,%rs7;
}
	// end inline asm
	// begin inline asm
	{  cvt.f32.f16 %f19, %rs5;}

	// end inline asm
	add.f32 	%f35, %f34, %f19;
	ld.global.nc.u32 	%r13, [%rd76+-768];
	mov.b32 	{%rs10, %rs14}, %r13;
	ld.global.nc.u32 	%r14, [%rd75+-768];
	mov.b32 	{%rs11, %rs15}, %r14;
	// begin inline asm
	{mul.f16 %rs9,%rs10,%rs11;
}
	// end inline asm
	// begin inline asm
	{  cvt.f32.f16 %f20, %rs9;}

	// end inline asm
	add.f32 	%f36, %f35, %f20;
	// begin inline asm
	{mul.f16 %rs13,%rs14,%rs15;
}
	// end inline asm
	// begin inline asm
	{  cvt.f32.f16 %f21, %rs13;}

	// end inline asm
	add.f32 	%f37, %f36, %f21;
	ld.global.nc.u32 	%r15, [%rd76+-512];
	mov.b32 	{%rs18, %rs22}, %r15;
	ld.global.nc.u32 	%r16, [%rd75+-512];
	mov.b32 	{%rs19, %rs23}, %r16;
	// begin inline asm
	{mul.f16 %rs17,%rs18,%rs19;
}
	// end inline asm
	// begin inline asm
	{  cvt.f32.f16 %f22, %rs17;}

	// end inline asm
	add.f32 	%f38, %f37, %f22;
	// begin inline asm
	{mul.f16 %rs21,%rs22,%rs23;
}
	// end inline asm
	// begin inline asm
	{  cvt.f32.f16 %f23, %rs21;}

	// end inline asm
	add.f32 	%f39, %f38, %f23;
	ld.global.nc.u32 	%r17, [%rd76+-256];
	mov.b32 	{%rs26, %rs30}, %r17;
	ld.global.nc.u32 	%r18, [%rd75+-256];
	mov.b32 	{%rs27, %rs31}, %r18;
	// begin inline asm
	{mul.f16 %rs25,%rs26,%rs27;
}
	// end inline asm
	// begin inline asm
	{  cvt.f32.f16 %f24, %rs25;}

	// end inline asm
	add.f32 	%f40, %f39, %f24;
	// begin inline asm
	{mul.f16 %rs29,%rs30,%rs31;
}
	// end inline asm
	// begin inline asm
	{  cvt.f32.f16 %f25, %rs29;}

	// end inline asm
	add.f32 	%f41, %f40, %f25;
	ld.global.nc.u32 	%r19, [%rd76];
	mov.b32 	{%rs34, %rs38}, %r19;
	ld.global.nc.u32 	%r20, [%rd75];
	mov.b32 	{%rs35, %rs39}, %r20;
	// begin inline asm
	{mul.f16 %rs33,%rs34,%rs35;
}
	// end inline asm
	// begin inline asm
	{  cvt.f32.f16 %f26, %rs33;}

	// end inline asm
	add.f32 	%f42, %f41, %f26;
	// begin inline asm
	{mul.f16 %rs37,%rs38,%rs39;
}
	// end inline asm
	// begin inline asm
	{  cvt.f32.f16 %f27, %rs37;}

	// end inline asm
	add.f32 	%f43, %f42, %f27;
	ld.global.nc.u32 	%r21, [%rd76+256];
	mov.b32 	{%rs42, %rs46}, %r21;
	ld.global.nc.u32 	%r22, [%rd75+256];
	mov.b32 	{%rs43, %rs47}, %r22;
	// begin inline asm
	{mul.f16 %rs41,%rs42,%rs43;
}
	// end inline asm
	// begin inline asm
	{  cvt.f32.f16 %f28, %rs41;}

	// end inline asm
	add.f32 	%f44, %f43, %f28;
	// begin inline asm
	{mul.f16 %rs45,%rs46,%rs47;
}
	// end inline asm
	// begin inline asm
	{  cvt.f32.f16 %f29, %rs45;}

	// end inline asm
	add.f32 	%f45, %f44, %f29;
	ld.global.nc.u32 	%r23, [%rd76+512];
	mov.b32 	{%rs50, %rs54}, %r23;
	ld.global.nc.u32 	%r24, [%rd75+512];
	mov.b32 	{%rs51, %rs55}, %r24;
	// begin inline asm
	{mul.f16 %rs49,%rs50,%rs51;
}
	// end inline asm
	// begin inline asm
	{  cvt.f32.f16 %f30, %rs49;}

	// end inline asm
	add.f32 	%f46, %f45, %f30;
	// begin inline asm
	{mul.f16 %rs53,%rs54,%rs55;
}
	// end inline asm
	// begin inline asm
	{  cvt.f32.f16 %f31, %rs53;}

	// end inline asm
	add.f32 	%f47, %f46, %f31;
	ld.global.nc.u32 	%r25, [%rd76+768];
	mov.b32 	{%rs58, %rs62}, %r25;
	ld.global.nc.u32 	%r26, [%rd75+768];
	mov.b32 	{%rs59, %rs63}, %r26;
	// begin inline asm
	{mul.f16 %rs57,%rs58,%rs59;
}
	// end inline asm
	// begin inline asm
	{  cvt.f32.f16 %f32, %rs57;}

	// end inline asm
	add.f32 	%f48, %f47, %f32;
	// begin inline asm
	{mul.f16 %rs61,%rs62,%rs63;
}
	// end inline asm
	// begin inline asm
	{  cvt.f32.f16 %f33, %rs61;}

	// end inline asm
	add.f32 	%f104, %f48, %f33;
	add.s64 	%rd78, %rd78, 512;
	add.s64 	%rd77, %rd77, -8;
	add.s64 	%rd76, %rd76, 2048;
	add.s64 	%rd75, %rd75, 2048;
	setp.eq.s64 	%p5, %rd77, 0;
	@%p5 bra 	$L__BB9_9;
	bra.uni 	$L__BB9_8;
$L__BB9_9:
	and.b64  	%rd18, %rd13, 7;
	setp.eq.s64 	%p6, %rd18, 0;
	@%p6 bra 	$L__BB9_17;
	shl.b64 	%rd53, %rd8, 1;
	add.s64 	%rd19, %rd2, %rd53;
	shl.b64 	%rd54, %rd9, 1;
	add.s64 	%rd20, %rd1, %rd54;
	setp.lt.u64 	%p7, %rd18, 4;
	@%p7 bra 	$L__BB9_12;
	shl.b64 	%rd55, %rd78, 2;
	add.s64 	%rd56, %rd19, %rd55;
	ld.global.nc.u32 	%r27, [%rd56];
	mov.b32 	{%rs66, %rs70}, %r27;
	add.s64 	%rd57, %rd20, %rd55;
	ld.global.nc.u32 	%r28, [%rd57];
	mov.b32 	{%rs67, %rs71}, %r28;
	// begin inline asm
	{mul.f16 %rs65,%rs66,%rs67;
}
	// end inline asm
	// begin inline asm
	{  cvt.f32.f16 %f50, %rs65;}

	// end inline asm
	add.f32 	%f58, %f104, %f50;
	// begin inline asm
	{mul.f16 %rs69,%rs70,%rs71;
}
	// end inline asm
	// begin inline asm
	{  cvt.f32.f16 %f51, %rs69;}

	// end inline asm
	add.f32 	%f59, %f58, %f51;
	ld.global.nc.u32 	%r29, [%rd56+256];
	mov.b32 	{%rs74, %rs78}, %r29;
	ld.global.nc.u32 	%r30, [%rd57+256];
	mov.b32 	{%rs75, %rs79}, %r30;
	// begin inline asm
	{mul.f16 %rs73,%rs74,%rs75;
}
	// end inline asm
	// begin inline asm
	{  cvt.f32.f16 %f52, %rs73;}

	// end inline asm
	add.f32 	%f60, %f59, %f52;
	// begin inline asm
	{mul.f16 %rs77,%rs78,%rs79;
}
	// end inline asm
	// begin inline asm
	{  cvt.f32.f16 %f53, %rs77;}

	// end inline asm
	add.f32 	%f61, %f60, %f53;
	ld.global.nc.u32 	%r31, [%rd56+512];
	mov.b32 	{%rs82, %rs86}, %r31;
	ld.global.nc.u32 	%r32, [%rd57+512];
	mov.b32 	{%rs83, %rs87}, %r32;
	// begin inline asm
	{mul.f16 %rs81,%rs82,%rs83;
}
	// end inline asm
	// begin inline asm
	{  cvt.f32.f16 %f54, %rs81;}

	// end inline asm
	add.f32 	%f62, %f61, %f54;
	// begin inline asm
	{mul.f16 %rs85,%rs86,%rs87;
}
	// end inline asm
	// begin inline asm
	{  cvt.f32.f16 %f55, %rs85;}

	// end inline asm
	add.f32 	%f63, %f62, %f55;
	ld.global.nc.u32 	%r33, [%rd56+768];
	mov.b32 	{%rs90, %rs94}, %r33;
	ld.global.nc.u32 	%r34, [%rd57+768];
	mov.b32 	{%rs91, %rs95}, %r34;
	// begin inline asm
	{mul.f16 %rs89,%rs90,%rs91;
}
	// end inline asm
	// begin inline asm
	{  cvt.f32.f16 %f56, %rs89;}

	// end inline asm
	add.f32 	%f64, %f63, %f56;
	// begin inline asm
	{mul.f16 %rs93,%rs94,%rs95;
}
	// end inline asm
	// begin inline asm
	{  cvt.f32.f16 %f57, %rs93;}

	// end inline asm
	add.f32 	%f104, %f64, %f57;
	add.s64 	%rd78, %rd78, 256;
$L__BB9_12:
	and.b64  	%rd58, %rd13, 3;
	setp.eq.s64 	%p8, %rd58, 0;
	@%p8 bra 	$L__BB9_17;
	setp.eq.s64 	%p9, %rd58, 1;
	@%p9 bra 	$L__BB9_15;
	shl.b64 	%rd59, %rd78, 2;
	add.s64 	%rd60, %rd19, %rd59;
	ld.global.nc.u32 	%r35, [%rd60];
	mov.b32 	{%rs98, %rs102}, %r35;
	add.s64 	%rd61, %rd20, %rd59;
	ld.global.nc.u32 	%r36, [%rd61];
	mov.b32 	{%rs99, %rs103}, %r36;
	// begin inline asm
	{mul.f16 %rs97,%rs98,%rs99;
}
	// end inline asm
	// begin inline asm
	{  cvt.f32.f16 %f66, %rs97;}

	// end inline asm
	add.f32 	%f70, %f104, %f66;
	// begin inline asm
	{mul.f16 %rs101,%rs102,%rs103;
}
	// end inline asm
	// begin inline asm
	{  cvt.f32.f16 %f67, %rs101;}

	// end inline asm
	add.f32 	%f71, %f70, %f67;
	ld.global.nc.u32 	%r37, [%rd60+256];
	mov.b32 	{%rs106, %rs110}, %r37;
	ld.global.nc.u32 	%r38, [%rd61+256];
	mov.b32 	{%rs107, %rs111}, %r38;
	// begin inline asm
	{mul.f16 %rs105,%rs106,%rs107;
}
	// end inline asm
	// begin inline asm
	{  cvt.f32.f16 %f68, %rs105;}

	// end inline asm
	add.f32 	%f72, %f71, %f68;
	// begin inline asm
	{mul.f16 %rs109,%rs110,%rs111;
}
	// end inline asm
	// begin inline asm
	{  cvt.f32.f16 %f69, %rs109;}

	// end inline asm
	add.f32 	%f104, %f72, %f69;
	add.s64 	%rd78, %rd78, 128;
$L__BB9_15:
	and.b64  	%rd62, %rd12, 64;
	setp.ne.s64 	%p10, %rd62, 0;
	@%p10 bra 	$L__BB9_17;
	shl.b64 	%rd63, %rd78, 2;
	add.s64 	%rd64, %rd19, %rd63;
	ld.global.nc.u32 	%r39, [%rd64];
	mov.b32 	{%rs114, %rs118}, %r39;
	add.s64 	%rd65, %rd20, %rd63;
	ld.global.nc.u32 	%r40, [%rd65];
	mov.b32 	{%rs115, %rs119}, %r40;
	// begin inline asm
	{mul.f16 %rs113,%rs114,%rs115;
}
	// end inline asm
	// begin inline asm
	{  cvt.f32.f16 %f73, %rs113;}

	// end inline asm
	add.f32 	%f75, %f104, %f73;
	// begin inline asm
	{mul.f16 %rs117,%rs118,%rs119;
}
	// end inline asm
	// begin inline asm
	{  cvt.f32.f16 %f74, %rs117;}

	// end inline asm
	add.f32 	%f104, %f75, %f74;
$L__BB9_17:
	mov.b32 	%r41, %f104;
	shfl.sync.bfly.b32	%r42|%p11, %r41, 16, 31, -1;
	mov.b32 	%f76, %r42;
	add.f32 	%f77, %f104, %f76;
	mov.b32 	%r43, %f77;
	shfl.sync.bfly.b32	%r44|%p12, %r43, 8, 31, -1;
	mov.b32 	%f78, %r44;
	add.f32 	%f79, %f77, %f78;
	mov.b32 	%r45, %f79;
	shfl.sync.bfly.b32	%r46|%p13, %r45, 4, 31, -1;
	mov.b32 	%f80, %r46;
	add.f32 	%f81, %f79, %f80;
	mov.b32 	%r47, %f81;
	shfl.sync.bfly.b32	%r48|%p14, %r47, 2, 31, -1;
	mov.b32 	%f82, %r48;
	add.f32 	%f83, %f81, %f82;
	mov.b32 	%r49, %f83;
	shfl.sync.bfly.b32	%r50|%p15, %r49, 1, 31, -1;
	mov.b32 	%f84, %r50;
	add.f32 	%f85, %f83, %f84;
	shr.u32 	%r51, %r1, 3;
	and.b32  	%r52, %r51, 124;
	add.s32 	%r54, %r9, %r52;
	st.shared.f32 	[%r54], %f85;
	bar.sync 	0;
	setp.gt.u32 	%p16, %r1, 31;
	@%p16 bra 	$L__BB9_20;
	shl.b32 	%r55, %r1, 2;
	add.s32 	%r57, %r9, %r55;
	ld.shared.f32 	%f86, [%r57];
	mov.b32 	%r58, %f86;
	shfl.sync.bfly.b32	%r59|%p17, %r58, 16, 31, -1;
	mov.b32 	%f87, %r59;
	add.f32 	%f88, %f86, %f87;
	mov.b32 	%r60, %f88;
	shfl.sync.bfly.b32	%r61|%p18, %r60, 8, 31, -1;
	mov.b32 	%f89, %r61;
	add.f32 	%f90, %f88, %f89;
	mov.b32 	%r62, %f90;
	shfl.sync.bfly.b32	%r63|%p19, %r62, 4, 31, -1;
	mov.b32 	%f91, %r63;
	add.f32 	%f92, %f90, %f91;
	mov.b32 	%r64, %f92;
	shfl.sync.bfly.b32	%r65|%p20, %r64, 2, 31, -1;
	mov.b32 	%f93, %r65;
	add.f32 	%f94, %f92, %f93;
	mov.b32 	%r66, %f94;
	shfl.sync.bfly.b32	%r67|%p21, %r66, 1, 31, -1;
	mov.b32 	%f95, %r67;
	add.f32 	%f13, %f94, %f95;
	setp.ne.s32 	%p22, %r1, 0;
	@%p22 bra 	$L__BB9_20;
	ld.param.u64 	%rd70, [ggml_matvec_f16_bs_64_param_2];
	add.s64 	%rd66, %rd10, %rd3;
	cvta.to.global.u64 	%rd67, %rd70;
	shl.b64 	%rd68, %rd66, 1;
	add.s64 	%rd69, %rd67, %rd68;
	// begin inline asm
	{  cvt.rn.f16.f32 %rs121, %f13;}

	// end inline asm
	st.global.u16 	[%rd69], %rs121;
$L__BB9_20:
	ret;

}
	// .globl	ggml_matvec_f16_bs_96
.visible .entry ggml_matvec_f16_bs_96(
	.param .u64 .ptr .align 1 ggml_matvec_f16_bs_96_param_0,
	.param .u64 .ptr .align 1 ggml_matvec_f16_bs_96_param_1,
	.param .u64 .ptr .align 1 ggml_matvec_f16_bs_96_param_2,
	.param .u64 ggml_matvec_f16_bs_96_param_3,
	.param .u64 ggml_matvec_f16_bs_96_param_4,
	.param .u64 ggml_matvec_f16_bs_96_param_5,
	.param .u64 ggml_matvec_f16_bs_96_param_6,
	.param .u64 ggml_matvec_f16_bs_96_param_7,
	.param .u64 ggml_matvec_f16_bs_96_param_8,
	.param .u64 ggml_matvec_f16_bs_96_param_9
)
{
	.reg .pred 	%p<23>;
	.reg .b16 	%rs<122>;
	.reg .b32 	%r<68>;
	.reg .b32 	%f<105>;
	.reg .b64 	%rd<80>;

	ld.param.u64 	%rd40, [ggml_matvec_f16_bs_96_param_0];
	ld.param.u64 	%rd41, [ggml_matvec_f16_bs_96_param_1];
	ld.param.u64 	%rd34, [ggml_matvec_f16_bs_96_param_3];
	ld.param.u64 	%rd35, [ggml_matvec_f16_bs_96_param_5];
	ld.param.u64 	%rd36, [ggml_matvec_f16_bs_96_param_6];
	ld.param.u64 	%rd37, [ggml_matvec_f16_bs_96_param_7];
	ld.param.u64 	%rd38, [ggml_matvec_f16_bs_96_param_8];
	ld.param.u64 	%rd39, [ggml_matvec_f16_bs_96_param_9];
	cvta.to.global.u64 	%rd1, %rd41;
	cvta.to.global.u64 	%rd2, %rd40;
	mov.u32 	%r3, %ctaid.x;
	cvt.u64.u32 	%rd3, %r3;
	mov.u32 	%r4, %ctaid.y;
	cvt.u64.u32 	%rd4, %r4;
	and.b64  	%rd42, %rd36, -4294967296;
	setp.ne.s64 	%p1, %rd42, 0;
	@%p1 bra 	$L__BB10_2;
	cvt.u32.u64 	%r5, %rd36;
	cvt.u32.u64 	%r6, %rd4;
	div.u32 	%r7, %r6, %r5;
	cvt.u64.u32 	%rd72, %r7;
	bra.uni 	$L__BB10_3;
$L__BB10_2:
	div.s64 	%rd72, %rd4, %rd36;
$L__BB10_3:
	mov.u32 	%r1, %tid.x;
	mul.lo.s64 	%rd43, %rd35, %rd3;
	mad.lo.s64 	%rd8, %rd72, %rd37, %rd43;
	mul.lo.s64 	%rd9, %rd38, %rd4;
	mul.lo.s64 	%rd10, %rd39, %rd4;
	setp.gt.u32 	%p2, %r1, 31;
	shl.b32 	%r8, %r1, 2;
	mov.u32 	%r9, data_mmv;
	add.s32 	%r2, %r9, %r8;
	@%p2 bra 	$L__BB10_5;
	mov.b32 	%r10, 0;
	st.shared.u32 	[%r2], %r10;
$L__BB10_5:
	bar.sync 	0;
	cvt.u64.u32 	%rd79, %r1;
	setp.le.s64 	%p3, %rd34, %rd79;
	mov.f32 	%f104, 0f00000000;
	@%p3 bra 	$L__BB10_17;
	not.b64 	%rd44, %rd79;
	add.s64 	%rd45, %rd34, %rd44;
	mul.hi.u64 	%rd46, %rd45, -6148914691236517205;
	shr.u64 	%rd12, %rd46, 6;
	add.s64 	%rd13, %rd12, 1;
	setp.lt.u64 	%p4, %rd45, 672;
	mov.f32 	%f104, 0f00000000;
	@%p4 bra 	$L__BB10_9;
	and.b64  	%rd78, %rd13, 576460752303423480;
	shl.b64 	%rd47, %rd79, 2;
	shl.b64 	%rd48, %rd8, 1;
	add.s64 	%rd49, %rd47, %rd48;
	add.s64 	%rd50, %rd49, %rd2;
	add.s64 	%rd77, %rd50, 1536;
	shl.b64 	%rd51, %rd9, 1;
	add.s64 	%rd52, %rd51, %rd47;
	add.s64 	%rd53, %rd52, %rd1;
	add.s64 	%rd76, %rd53, 1536;
	mov.f32 	%f104, 0f00000000;
$L__BB10_8:
	.pragma "nounroll";
	ld.global.nc.u32 	%r11, [%rd77+-1536];
	mov.b32 	{%rs2, %rs6}, %r11;
	ld.global.nc.u32 	%r12, [%rd76+-1536];
	mov.b32 	{%rs3, %rs7}, %r12;
	// begin inline asm
	{mul.f16 %rs1,%rs2,%rs3;
}
	// end inline asm
	// begin inline asm
	{  cvt.f32.f16 %f18, %rs1;}

	// end inline asm
	add.f32 	%f34, %f104, %f18;
	// begin inline asm
	{mul.f16 %rs5,%rs6,%rs7;
}
	// end inline asm
	// begin inline asm
	{  cvt.f32.f16 %f19, %rs5;}

	// end inline asm
	add.f32 	%f35, %f34, %f19;
	ld.global.nc.u32 	%r13, [%rd77+-1152];
	mov.b32 	{%rs10, %rs14}, %r13;
	ld.global.nc.u32 	%r14, [%rd76+-1152];
	mov.b32 	{%rs11, %rs15}, %r14;
	// begin inline asm
	{mul.f16 %rs9,%rs10,%rs11;
}
	// end inline asm
	// begin inline asm
	{  cvt.f32.f16 %f20, %rs9;}

	// end inline asm
	add.f32 	%f36, %f35, %f20;
	// begin inline asm
	{mul.f16 %rs13,%rs14,%rs15;
}
	// end inline asm
	// begin inline asm
	{  cvt.f32.f16 %f21, %rs13;}

	// end inline asm
	add.f32 	%f37, %f36, %f21;
	ld.global.nc.u32 	%r15, [%rd77+-768];
	mov.b32 	{%rs18, %rs22}, %r15;
	ld.global.nc.u32 	%r16, [%rd76+-768];
	mov.b32 	{%rs19, %rs23}, %r16;
	// begin inline asm
	{mul.f16 %rs17,%rs18,%rs19;
}
	// end inline asm
	// begin inline asm
	{  cvt.f32.f16 %f22, %rs17;}

	// end inline asm
	add.f32 	%f38, %f37, %f22;
	// begin inline asm
	{mul.f16 %rs21,%rs22,%rs23;
}
	// end inline asm
	// begin inline asm
	{  cvt.f32.f16 %f23, %rs21;}

	// end inline asm
	add.f32 	%f39, %f38, %f23;
	ld.global.nc.u32 	%r17, [%rd77+-384];
	mov.b32 	{%rs26, %rs30}, %r17;
	ld.global.nc.u32 	%r18, [%rd76+-384];
	mov.b32 	{%rs27, %rs31}, %r18;
	// begin inline asm
	{mul.f16 %rs25,%rs26,%rs27;
}
	// end inline asm
	// begin inline asm
	{  cvt.f32.f16 %f24, %rs25;}

	// end inline asm
	add.f32 	%f40, %f39, %f24;
	// begin inline asm
	{mul.f16 %rs29,%rs30,%rs31;
}
	// end inline asm
	// begin inline asm
	{  cvt.f32.f16 %f25, %rs29;}

	// end inline asm
	add.f32 	%f41, %f40, %f25;
	ld.global.nc.u32 	%r19, [%rd77];
	mov.b32 	{%rs34, %rs38}, %r19;
	ld.global.nc.u32 	%r20, [%rd76];
	mov.b32 	{%rs35, %rs39}, %r20;
	// begin inline asm
	{mul.f16 %rs33,%rs34,%rs35;
}
	// end inline asm
	// begin inline asm
	{  cvt.f32.f16 %f26, %rs33;}

	// end inline asm
	add.f32 	%f42, %f41, %f26;
	// begin inline asm
	{mul.f16 %rs37,%rs38,%rs39;
}
	// end inline asm
	// begin inline asm
	{  cvt.f32.f16 %f27, %rs37;}

	// end inline asm
	add.f32 	%f43, %f42, %f27;
	ld.global.nc.u32 	%r21, [%rd77+384];
	mov.b32 	{%rs42, %rs46}, %r21;
	ld.global.nc.u32 	%r22, [%rd76+384];
	mov.b32 	{%rs43, %rs47}, %r22;
	// begin inline asm
	{mul.f16 %rs41,%rs42,%rs43;
}
	// end inline asm
	// begin inline asm
	{  cvt.f32.f16 %f28, %rs41;}

	// end inline asm
	add.f32 	%f44, %f43, %f28;
	// begin inline asm
	{mul.f16 %rs45,%rs46,%rs47;
}
	// end inline asm
	// begin inline asm
	{  cvt.f32.f16 %f29, %rs45;}

	// end inline asm
	add.f32 	%f45, %f44, %f29;
	ld.global.nc.u32 	%r23, [%rd77+768];
	mov.b32 	{%rs50, %rs54}, %r23;
	ld.global.nc.u32 	%r24, [%rd76+768];
	mov.b32 	{%rs51, %rs55}, %r24;
	// begin inline asm
	{mul.f16 %rs49,%rs50,%rs51;
}
	// end inline asm
	// begin inline asm
	{  cvt.f32.f16 %f30, %rs49;}

	// end inline asm
	add.f32 	%f46, %f45, %f30;
	// begin inline asm
	{mul.f16 %rs53,%rs54,%rs55;
}
	// end inline asm
	// begin inline asm
	{  cvt.f32.f16 %f31, %rs53;}

	// end inline asm
	add.f32 	%f47, %f46, %f31;
	ld.global.nc.u32 	%r25, [%rd77+1152];
	mov.b32 	{%rs58, %rs62}, %r25;
	ld.global.nc.u32 	%r26, [%rd76+1152];
	mov.b32 	{%rs59, %rs63}, %r26;
	// begin inline asm
	{mul.f16 %rs57,%rs58,%rs59;
}
	// end inline asm
	// begin inline asm
	{  cvt.f32.f16 %f32, %rs57;}

	// end inline asm
	add.f32 	%f48, %f47, %f32;
	// begin inline asm
	{mul.f16 %rs61,%rs62,%rs63;
}
	// end inline asm
	// begin inline asm
	{  cvt.f32.f16 %f33, %rs61;}

	// end inline asm
	add.f32 	%f104, %f48, %f33;
	add.s64 	%rd79, %rd79, 768;
	add.s64 	%rd78, %rd78, -8;
	add.s64 	%rd77, %rd77, 3072;
	add.s64 	%rd76, %rd76, 3072;
	setp.eq.s64 	%p5, %rd78, 0;
	@%p5 bra 	$L__BB10_9;
	bra.uni 	$L__BB10_8;
$L__BB10_9:
	and.b64  	%rd18, %rd13, 7;
	setp.eq.s64 	%p6, %rd18, 0;
	@%p6 bra 	$L__BB10_17;
	shl.b64 	%rd54, %rd8, 1;
	add.s64 	%rd19, %rd2, %rd54;
	shl.b64 	%rd55, %rd9, 1;
	add.s64 	%rd20, %rd1, %rd55;
	setp.lt.u64 	%p7, %rd18, 4;
	@%p7 bra 	$L__BB10_12;
	shl.b64 	%rd56, %rd79, 2;
	add.s64 	%rd57, %rd19, %rd56;
	ld.global.nc.u32 	%r27, [%rd57];
	mov.b32 	{%rs66, %rs70}, %r27;
	add.s64 	%rd58, %rd20, %rd56;
	ld.global.nc.u32 	%r28, [%rd58];
	mov.b32 	{%rs67, %rs71}, %r28;
	// begin inline asm
	{mul.f16 %rs65,%rs66,%rs67;
}
	// end inline asm
	// begin inline asm
	{  cvt.f32.f16 %f50, %rs65;}

	// end inline asm
	add.f32 	%f58, %f104, %f50;
	// begin inline asm
	{mul.f16 %rs69,%rs70,%rs71;
}
	// end inline asm
	// begin inline asm
	{  cvt.f32.f16 %f51, %rs69;}

	// end inline asm
	add.f32 	%f59, %f58, %f51;
	ld.global.nc.u32 	%r29, [%rd57+384];
	mov.b32 	{%rs74, %rs78}, %r29;
	ld.global.nc.u32 	%r30, [%rd58+384];
	mov.b32 	{%rs75, %rs79}, %r30;
	// begin inline asm
	{mul.f16 %rs73,%rs74,%rs75;
}
	// end inline asm
	// begin inline asm
	{  cvt.f32.f16 %f52, %rs73;}

	// end inline asm
	add.f32 	%f60, %f59, %f52;
	// begin inline asm
	{mul.f16 %rs77,%rs78,%rs79;
}
	// end inline asm
	// begin inline asm
	{  cvt.f32.f16 %f53, %rs77;}

	// end inline asm
	add.f32 	%f61, %f60, %f53;
	ld.global.nc.u32 	%r31, [%rd57+768];
	mov.b32 	{%rs82, %rs86}, %r31;
	ld.global.nc.u32 	%r32, [%rd58+768];
	mov.b32 	{%rs83, %rs87}, %r32;
	// begin inline asm
	{mul.f16 %rs81,%rs82,%rs83;
}
	// end inline asm
	// begin inline asm
	{  cvt.f32.f16 %f54, %rs81;}

	// end inline asm
	add.f32 	%f62, %f61, %f54;
	// begin inline asm
	{mul.f16 %rs85,%rs86,%rs87;
}
	// end inline asm
	// begin inline asm
	{  cvt.f32.f16 %f55, %rs85;}

	// end inline asm
	add.f32 	%f63, %f62, %f55;
	ld.global.nc.u32 	%r33, [%rd57+1152];
	mov.b32 	{%rs90, %rs94}, %r33;
	ld.global.nc.u32 	%r34, [%rd58+1152];
	mov.b32 	{%rs91, %rs95}, %r34;
	// begin inline asm
	{mul.f16 %rs89,%rs90,%rs91;
}
	// end inline asm
	// begin inline asm
	{  cvt.f32.f16 %f56, %rs89;}

	// end inline asm
	add.f32 	%f64, %f63, %f56;
	// begin inline asm
	{mul.f16 %rs93,%rs94,%rs95;
}
	// end inline asm
	// begin inline asm
	{  cvt.f32.f16 %f57, %rs93;}

	// end inline asm
	add.f32 	%f104, %f64, %f57;
	add.s64 	%rd79, %rd79, 384;
$L__BB10_12:
	and.b64  	%rd59, %rd13, 3;
	setp.eq.s64 	%p8, %rd59, 0;
	@%p8 bra 	$L__BB10_17;
	setp.eq.s64 	%p9, %rd59, 1;
	@%p9 bra 	$L__BB10_15;
	shl.b64 	%rd60, %rd79, 2;
	add.s64 	%rd61, %rd19, %rd60;
	ld.global.nc.u32 	%r35, [%rd61];
	mov.b32 	{%rs98, %rs102}, %r35;
	add.s64 	%rd62, %rd20, %rd60;
	ld.global.nc.u32 	%r36, [%rd62];
	mov.b32 	{%rs99, %rs103}, %r36;
	// begin inline asm
	{mul.f16 %rs97,%rs98,%rs99;
}
	// end inline asm
	// begin inline asm
	{  cvt.f32.f16 %f66, %rs97;}

	// end inline asm
	add.f32 	%f70, %f104, %f66;
	// begin inline asm
	{mul.f16 %rs101,%rs102,%rs103;
}
	// end inline asm
	// begin inline asm
	{  cvt.f32.f16 %f67, %rs101;}

	// end inline asm
	add.f32 	%f71, %f70, %f67;
	ld.global.nc.u32 	%r37, [%rd61+384];
	mov.b32 	{%rs106, %rs110}, %r37;
	ld.global.nc.u32 	%r38, [%rd62+384];
	mov.b32 	{%rs107, %rs111}, %r38;
	// begin inline asm
	{mul.f16 %rs105,%rs106,%rs107;
}
	// end inline asm
	// begin inline asm
	{  cvt.f32.f16 %f68, %rs105;}

	// end inline asm
	add.f32 	%f72, %f71, %f68;
	// begin inline asm
	{mul.f16 %rs109,%rs110,%rs111;
}
	// end inline asm
	// begin inline asm
	{  cvt.f32.f16 %f69, %rs109;}

	// end inline asm
	add.f32 	%f104, %f72, %f69;
	add.s64 	%rd79, %rd79, 192;
$L__BB10_15:
	and.b64  	%rd63, %rd12, 1;
	setp.eq.b64 	%p10, %rd63, 1;
	@%p10 bra 	$L__BB10_17;
	shl.b64 	%rd64, %rd79, 2;
	add.s64 	%rd65, %rd19, %rd64;
	ld.global.nc.u32 	%r39, [%rd65];
	mov.b32 	{%rs114, %rs118}, %r39;
	add.s64 	%rd66, %rd20, %rd64;
	ld.global.nc.u32 	%r40, [%rd66];
	mov.b32 	{%rs115, %rs119}, %r40;
	// begin inline asm
	{mul.f16 %rs113,%rs114,%rs115;
}
	// end inline asm
	// begin inline asm
	{  cvt.f32.f16 %f73, %rs113;}

	// end inline asm
	add.f32 	%f75, %f104, %f73;
	// begin inline asm
	{mul.f16 %rs117,%rs118,%rs119;
}
	// end inline asm
	// begin inline asm
	{  cvt.f32.f16 %f74, %rs117;}

	// end inline asm
	add.f32 	%f104, %f75, %f74;
$L__BB10_17:
	mov.b32 	%r41, %f104;
	shfl.sync.bfly.b32	%r42|%p11, %r41, 16, 31, -1;
	mov.b32 	%f76, %r42;
	add.f32 	%f77, %f104, %f76;
	mov.b32 	%r43, %f77;
	shfl.sync.bfly.b32	%r44|%p12, %r43, 8, 31, -1;
	mov.b32 	%f78, %r44;
	add.f32 	%f79, %f77, %f78;
	mov.b32 	%r45, %f79;
	shfl.sync.bfly.b32	%r46|%p13, %r45, 4, 31, -1;
	mov.b32 	%f80, %r46;
	add.f32 	%f81, %f79, %f80;
	mov.b32 	%r47, %f81;
	shfl.sync.bfly.b32	%r48|%p14, %r47, 2, 31, -1;
	mov.b32 	%f82, %r48;
	add.f32 	%f83, %f81, %f82;
	mov.b32 	%r49, %f83;
	shfl.sync.bfly.b32	%r50|%p15, %r49, 1, 31, -1;
	mov.b32 	%f84, %r50;
	add.f32 	%f85, %f83, %f84;
	shr.u32 	%r51, %r1, 3;
	and.b32  	%r52, %r51, 124;
	add.s32 	%r54, %r9, %r52;
	st.shared.f32 	[%r54], %f85;
	bar.sync 	0;
	setp.gt.u32 	%p16, %r1, 31;
	@%p16 bra 	$L__BB10_20;
	shl.b32 	%r55, %r1, 2;
	add.s32 	%r57, %r9, %r55;
	ld.shared.f32 	%f86, [%r57];
	mov.b32 	%r58, %f86;
	shfl.sync.bfly.b32	%r59|%p17, %r58, 16, 31, -1;
	mov.b32 	%f87, %r59;
	add.f32 	%f88, %f86, %f87;
	mov.b32 	%r60, %f88;
	shfl.sync.bfly.b32	%r61|%p18, %r60, 8, 31, -1;
	mov.b32 	%f89, %r61;
	add.f32 	%f90, %f88, %f89;
	mov.b32 	%r62, %f90;
	shfl.sync.bfly.b32	%r63|%p19, %r62, 4, 31, -1;
	mov.b32 	%f91, %r63;
	add.f32 	%f92, %f90, %f91;
	mov.b32 	%r64, %f92;
	shfl.sync.bfly.b32	%r65|%p20, %r64, 2, 31, -1;
	mov.b32 	%f93, %r65;
	add.f32 	%f94, %f92, %f93;
	mov.b32 	%r66, %f94;
	shfl.sync.bfly.b32	%r67|%p21, %r66, 1, 31, -1;
	mov.b32 	%f95, %r67;
	add.f32 	%f13, %f94, %f95;
	setp.ne.s32 	%p22, %r1, 0;
	@%p22 bra 	$L__BB10_20;
	ld.param.u64 	%rd71, [ggml_matvec_f16_bs_96_param_2];
	add.s64 	%rd67, %rd10, %rd3;
	cvta.to.global.u64 	%rd68, %rd71;
	shl.b64 	%rd69, %rd67, 1;
	add.s64 	%rd70, %rd68, %rd69;
	// begin inline asm
	{  cvt.rn.f16.f32 %rs121, %f13;}

	// end inline asm
	st.global.u16 	[%rd70], %rs121;
$L__BB10_20:
	ret;

}
	// .globl	ggml_matvec_f16_bs_128
.visible .entry ggml_matvec_f16_bs_128(
	.param .u64 .ptr .align 1 ggml_matvec_f16_bs_128_param_0,
	.param .u64 .ptr .align 1 ggml_matvec_f16_bs_128_param_1,
	.param .u64 .ptr .align 1 ggml_matvec_f16_bs_128_param_2,
	.param .u64 ggml_matvec_f16_bs_128_param_3,
	.param .u64 ggml_matvec_f16_bs_128_param_4,
	.param .u64 ggml_matvec_f16_bs_128_param_5,
	.param .u64 ggml_matvec_f16_bs_128_param_6,
	.param .u64 ggml_matvec_f16_bs_128_param_7,
	.param .u64 ggml_matvec_f16_bs_128_param_8,
	.param .u64 ggml_matvec_f16_bs_128_param_9
)
{
	.reg .pred 	%p<23>;
	.reg .b16 	%rs<122>;
	.reg .b32 	%r<68>;
	.reg .b32 	%f<105>;
	.reg .b64 	%rd<79>;

	ld.param.u64 	%rd40, [ggml_matvec_f16_bs_128_param_0];
	ld.param.u64 	%rd41, [ggml_matvec_f16_bs_128_param_1];
	ld.param.u64 	%rd34, [ggml_matvec_f16_bs_128_param_3];
	ld.param.u64 	%rd35, [ggml_matvec_f16_bs_128_param_5];
	ld.param.u64 	%rd36, [ggml_matvec_f16_bs_128_param_6];
	ld.param.u64 	%rd37, [ggml_matvec_f16_bs_128_param_7];
	ld.param.u64 	%rd38, [ggml_matvec_f16_bs_128_param_8];
	ld.param.u64 	%rd39, [ggml_matvec_f16_bs_128_param_9];
	cvta.to.global.u64 	%rd1, %rd41;
	cvta.to.global.u64 	%rd2, %rd40;
	mov.u32 	%r3, %ctaid.x;
	cvt.u64.u32 	%rd3, %r3;
	mov.u32 	%r4, %ctaid.y;
	cvt.u64.u32 	%rd4, %r4;
	and.b64  	%rd42, %rd36, -4294967296;
	setp.ne.s64 	%p1, %rd42, 0;
	@%p1 bra 	$L__BB11_2;
	cvt.u32.u64 	%r5, %rd36;
	cvt.u32.u64 	%r6, %rd4;
	div.u32 	%r7, %r6, %r5;
	cvt.u64.u32 	%rd71, %r7;
	bra.uni 	$L__BB11_3;
$L__BB11_2:
	div.s64 	%rd71, %rd4, %rd36;
$L__BB11_3:
	mov.u32 	%r1, %tid.x;
	mul.lo.s64 	%rd43, %rd35, %rd3;
	mad.lo.s64 	%rd8, %rd71, %rd37, %rd43;
	mul.lo.s64 	%rd9, %rd38, %rd4;
	mul.lo.s64 	%rd10, %rd39, %rd4;
	setp.gt.u32 	%p2, %r1, 31;
	shl.b32 	%r8, %r1, 2;
	mov.u32 	%r9, data_mmv;
	add.s32 	%r2, %r9, %r8;
	@%p2 bra 	$L__BB11_5;
	mov.b32 	%r10, 0;
	st.shared.u32 	[%r2], %r10;
$L__BB11_5:
	bar.sync 	0;
	cvt.u64.u32 	%rd78, %r1;
	setp.le.s64 	%p3, %rd34, %rd78;
	mov.f32 	%f104, 0f00000000;
	@%p3 bra 	$L__BB11_17;
	not.b64 	%rd44, %rd78;
	add.s64 	%rd12, %rd34, %rd44;
	shr.u64 	%rd45, %rd12, 7;
	add.s64 	%rd13, %rd45, 1;
	setp.lt.u64 	%p4, %rd12, 896;
	mov.f32 	%f104, 0f00000000;
	@%p4 bra 	$L__BB11_9;
	and.b64  	%rd77, %rd13, 288230376151711736;
	shl.b64 	%rd46, %rd78, 2;
	shl.b64 	%rd47, %rd8, 1;
	add.s64 	%rd48, %rd46, %rd47;
	add.s64 	%rd49, %rd48, %rd2;
	add.s64 	%rd76, %rd49, 2048;
	shl.b64 	%rd50, %rd9, 1;
	add.s64 	%rd51, %rd50, %rd46;
	add.s64 	%rd52, %rd51, %rd1;
	add.s64 	%rd75, %rd52, 2048;
	mov.f32 	%f104, 0f00000000;
$L__BB11_8:
	.pragma "nounroll";
	ld.global.nc.u32 	%r11, [%rd76+-2048];
	mov.b32 	{%rs2, %rs6}, %r11;
	ld.global.nc.u32 	%r12, [%rd75+-2048];
	mov.b32 	{%rs3, %rs7}, %r12;
	// begin inline asm
	{mul.f16 %rs1,%rs2,%rs3;
}
	// end inline asm
	// begin inline asm
	{  cvt.f32.f16 %f18, %rs1;}

	// end inline asm
	add.f32 	%f34, %f104, %f18;
	// begin inline asm
	{mul.f16 %rs5,%rs6,%rs7;
}
	// end inline asm
	// begin inline asm
	{  cvt.f32.f16 %f19, %rs5;}

	// end inline asm
	add.f32 	%f35, %f34, %f19;
	ld.global.nc.u32 	%r13, [%rd76+-1536];
	mov.b32 	{%rs10, %rs14}, %r13;
	ld.global.nc.u32 	%r14, [%rd75+-1536];
	mov.b32 	{%rs11, %rs15}, %r14;
	// begin inline asm
	{mul.f16 %rs9,%rs10,%rs11;
}
	// end inline asm
	// begin inline asm
	{  cvt.f32.f16 %f20, %rs9;}

	// end inline asm
	add.f32 	%f36, %f35, %f20;
	// begin inline asm
	{mul.f16 %rs13,%rs14,%rs15;
}
	// end inline asm
	// begin inline asm
	{  cvt.f32.f16 %f21, %rs13;}

	// end inline asm
	add.f32 	%f37, %f36, %f21;
	ld.global.nc.u32 	%r15, [%rd76+-1024];
	mov.b32 	{%rs18, %rs22}, %r15;
	ld.global.nc.u32 	%r16, [%rd75+-1024];
	mov.b32 	{%rs19, %rs23}, %r16;
	// begin inline asm
	{mul.f16 %rs17,%rs18,%rs19;
}
	// end inline asm
	// begin inline asm
	{  cvt.f32.f16 %f22, %rs17;}

	// end inline asm
	add.f32 	%f38, %f37, %f22;
	// begin inline asm
	{mul.f16 %rs21,%rs22,%rs23;
}
	// end inline asm
	// begin inline asm
	{  cvt.f32.f16 %f23, %rs21;}

	// end inline asm
	add.f32 	%f39, %f38, %f23;
	ld.global.nc.u32 	%r17, [%rd76+-512];
	mov.b32 	{%rs26, %rs30}, %r17;
	ld.global.nc.u32 	%r18, [%rd75+-512];
	mov.b32 	{%rs27, %rs31}, %r18;
	// begin inline asm
	{mul.f16 %rs25,%rs26,%rs27;
}
	// end inline asm
	// begin inline asm
	{  cvt.f32.f16 %f24, %rs25;}

	// end inline asm
	add.f32 	%f40, %f39, %f24;
	// begin inline asm
	{mul.f16 %rs29,%rs30,%rs31;
}
	// end inline asm
	// begin inline asm
	{  cvt.f32.f16 %f25, %rs29;}

	// end inline asm
	add.f32 	%f41, %f40, %f25;
	ld.global.nc.u32 	%r19, [%rd76];
	mov.b32 	{%rs34, %rs38}, %r19;
	ld.global.nc.u32 	%r20, [%rd75];
	mov.b32 	{%rs35, %rs39}, %r20;
	// begin inline asm
	{mul.f16 %rs33,%rs34,%rs35;
}
	// end inline asm
	// begin inline asm
	{  cvt.f32.f16 %f26, %rs33;}

	// end inline asm
	add.f32 	%f42, %f41, %f26;
	// begin inline asm
	{mul.f16 %rs37,%rs38,%rs39;
}
	// end inline asm
	// begin inline asm
	{  cvt.f32.f16 %f27, %rs37;}

	// end inline asm
	add.f32 	%f43, %f42, %f27;
	ld.global.nc.u32 	%r21, [%rd76+512];
	mov.b32 	{%rs42, %rs46}, %r21;
	ld.global.nc.u32 	%r22, [%rd75+512];
	mov.b32 	{%rs43, %rs47}, %r22;
	// begin inline asm
	{mul.f16 %rs41,%rs42,%rs43;
}
	// end inline asm
	// begin inline asm
	{  cvt.f32.f16 %f28, %rs41;}

	// end inline asm
	add.f32 	%f44, %f43, %f28;
	// begin inline asm
	{mul.f16 %rs45,%rs46,%rs47;
}
	// end inline asm
	// begin inline asm
	{  cvt.f32.f16 %f29, %rs45;}

	// end inline asm
	add.f32 	%f45, %f44, %f29;
	ld.global.nc.u32 	%r23, [%rd76+1024];
	mov.b32 	{%rs50, %rs54}, %r23;
	ld.global.nc.u32 	%r24, [%rd75+1024];
	mov.b32 	{%rs51, %rs55}, %r24;
	// begin inline asm
	{mul.f16 %rs49,%rs50,%rs51;
}
	// end inline asm
	// begin inline asm
	{  cvt.f32.f16 %f30, %rs49;}

	// end inline asm
	add.f32 	%f46, %f45, %f30;
	// begin inline asm
	{mul.f16 %rs53,%rs54,%rs55;
}
	// end inline asm
	// begin inline asm
	{  cvt.f32.f16 %f31, %rs53;}

	// end inline asm
	add.f32 	%f47, %f46, %f31;
	ld.global.nc.u32 	%r25, [%rd76+1536];
	mov.b32 	{%rs58, %rs62}, %r25;
	ld.global.nc.u32 	%r26, [%rd75+1536];
	mov.b32 	{%rs59, %rs63}, %r26;
	// begin inline asm
	{mul.f16 %rs57,%rs58,%rs59;
}
	// end inline asm
	// begin inline asm
	{  cvt.f32.f16 %f32, %rs57;}

	// end inline asm
	add.f32 	%f48, %f47, %f32;
	// begin inline asm
	{mul.f16 %rs61,%rs62,%rs63;
}
	// end inline asm
	// begin inline asm
	{  cvt.f32.f16 %f33, %rs61;}

	// end inline asm
	add.f32 	%f104, %f48, %f33;
	add.s64 	%rd78, %rd78, 1024;
	add.s64 	%rd77, %rd77, -8;
	add.s64 	%rd76, %rd76, 4096;
	add.s64 	%rd75, %rd75, 4096;
	setp.eq.s64 	%p5, %rd77, 0;
	@%p5 bra 	$L__BB11_9;
	bra.uni 	$L__BB11_8;
$L__BB11_9:
	and.b64  	%rd18, %rd13, 7;
	setp.eq.s64 	%p6, %rd18, 0;
	@%p6 bra 	$L__BB11_17;
	shl.b64 	%rd53, %rd8, 1;
	add.s64 	%rd19, %rd2, %rd53;
	shl.b64 	%rd54, %rd9, 1;
	add.s64 	%rd20, %rd1, %rd54;
	setp.lt.u64 	%p7, %rd18, 4;
	@%p7 bra 	$L__BB11_12;
	shl.b64 	%rd55, %rd78, 2;
	add.s64 	%rd56, %rd19, %rd55;
	ld.global.nc.u32 	%r27, [%rd56];
	mov.b32 	{%rs66, %rs70}, %r27;
	add.s64 	%rd57, %rd20, %rd55;
	ld.global.nc.u32 	%r28, [%rd57];
	mov.b32 	{%rs67, %rs71}, %r28;
	// begin inline asm
	{mul.f16 %rs65,%rs66,%rs67;
}
	// end inline asm
	// begin inline asm
	{  cvt.f32.f16 %f50, %rs65;}

	// end inline asm
	add.f32 	%f58, %f104, %f50;
	// begin inline asm
	{mul.f16 %rs69,%rs70,%rs71;
}
	// end inline asm
	// begin inline asm
	{  cvt.f32.f16 %f51, %rs69;}

	// end inline asm
	add.f32 	%f59, %f58, %f51;
	ld.global.nc.u32 	%r29, [%rd56+512];
	mov.b32 	{%rs74, %rs78}, %r29;
	ld.global.nc.u32 	%r30, [%rd57+512];
	mov.b32 	{%rs75, %rs79}, %r30;
	// begin inline asm
	{mul.f16 %rs73,%rs74,%rs75;
}
	// end inline asm
	// begin inline asm
	{  cvt.f32.f16 %f52, %rs73;}

	// end inline asm
	add.f32 	%f60, %f59, %f52;
	// begin inline asm
	{mul.f16 %rs77,%rs78,%rs79;
}
	// end inline asm
	// begin inline asm
	{  cvt.f32.f16 %f53, %rs77;}

	// end inline asm
	add.f32 	%f61, %f60, %f53;
	ld.global.nc.u32 	%r31, [%rd56+1024];
	mov.b32 	{%rs82, %rs86}, %r31;
	ld.global.nc.u32 	%r32, [%rd57+1024];
	mov.b32 	{%rs83, %rs87}, %r32;
	// begin inline asm
	{mul.f16 %rs81,%rs82,%rs83;
}
	// end inline asm
	// begin inline asm
	{  cvt.f32.f16 %f54, %rs81;}

	// end inline asm
	add.f32 	%f62, %f61, %f54;
	// begin inline asm
	{mul.f16 %rs85,%rs86,%rs87;
}
	// end inline asm
	// begin inline asm
	{  cvt.f32.f16 %f55, %rs85;}

	// end inline asm
	add.f32 	%f63, %f62, %f55;
	ld.global.nc.u32 	%r33, [%rd56+1536];
	mov.b32 	{%rs90, %rs94}, %r33;
	ld.global.nc.u32 	%r34, [%rd57+1536];
	mov.b32 	{%rs91, %rs95}, %r34;
	// begin inline asm
	{mul.f16 %rs89,%rs90,%rs91;
}
	// end inline asm
	// begin inline asm
	{  cvt.f32.f16 %f56, %rs89;}

	// end inline asm
	add.f32 	%f64, %f63, %f56;
	// begin inline asm
	{mul.f16 %rs93,%rs94,%rs95;
}
	// end inline asm
	// begin inline asm
	{  cvt.f32.f16 %f57, %rs93;}

	// end inline asm
	add.f32 	%f104, %f64, %f57;
	add.s64 	%rd78, %rd78, 512;
$L__BB11_12:
	and.b64  	%rd58, %rd13, 3;
	setp.eq.s64 	%p8, %rd58, 0;
	@%p8 bra 	$L__BB11_17;
	setp.eq.s64 	%p9, %rd58, 1;
	@%p9 bra 	$L__BB11_15;
	shl.b64 	%rd59, %rd78, 2;
	add.s64 	%rd60, %rd19, %rd59;
	ld.global.nc.u32 	%r35, [%rd60];
	mov.b32 	{%rs98, %rs102}, %r35;
	add.s64 	%rd61, %rd20, %rd59;
	ld.global.nc.u32 	%r36, [%rd61];
	mov.b32 	{%rs99, %rs103}, %r36;
	// begin inline asm
	{mul.f16 %rs97,%rs98,%rs99;
}
	// end inline asm
	// begin inline asm
	{  cvt.f32.f16 %f66, %rs97;}

	// end inline asm
	add.f32 	%f70, %f104, %f66;
	// begin inline asm
	{mul.f16 %rs101,%rs102,%rs103;
}
	// end inline asm
	// begin inline asm
	{  cvt.f32.f16 %f67, %rs101;}

	// end inline asm
	add.f32 	%f71, %f70, %f67;
	ld.global.nc.u32 	%r37, [%rd60+512];
	mov.b32 	{%rs106, %rs110}, %r37;
	ld.global.nc.u32 	%r38, [%rd61+512];
	mov.b32 	{%rs107, %rs111}, %r38;
	// begin inline asm
	{mul.f16 %rs105,%rs106,%rs107;
}
	// end inline asm
	// begin inline asm
	{  cvt.f32.f16 %f68, %rs105;}

	// end inline asm
	add.f32 	%f72, %f71, %f68;
	// begin inline asm
	{mul.f16 %rs109,%rs110,%rs111;
}
	// end inline asm
	// begin inline asm
	{  cvt.f32.f16 %f69, %rs109;}

	// end inline asm
	add.f32 	%f104, %f72, %f69;
	add.s64 	%rd78, %rd78, 256;
$L__BB11_15:
	and.b64  	%rd62, %rd12, 128;
	setp.ne.s64 	%p10, %rd62, 0;
	@%p10 bra 	$L__BB11_17;
	shl.b64 	%rd63, %rd78, 2;
	add.s64 	%rd64, %rd19, %rd63;
	ld.global.nc.u32 	%r39, [%rd64];
	mov.b32 	{%rs114, %rs118}, %r39;
	add.s64 	%rd65, %rd20, %rd63;
	ld.global.nc.u32 	%r40, [%rd65];
	mov.b32 	{%rs115, %rs119}, %r40;
	// begin inline asm
	{mul.f16 %rs113,%rs114,%rs115;
}
	// end inline asm
	// begin inline asm
	{  cvt.f32.f16 %f73, %rs113;}

	// end inline asm
	add.f32 	%f75, %f104, %f73;
	// begin inline asm
	{mul.f16 %rs117,%rs118,%rs119;
}
	// end inline asm
	// begin inline asm
	{  cvt.f32.f16 %f74, %rs117;}

	// end inline asm
	add.f32 	%f104, %f75, %f74;
$L__BB11_17:
	mov.b32 	%r41, %f104;
	shfl.sync.bfly.b32	%r42|%p11, %r41, 16, 31, -1;
	mov.b32 	%f76, %r42;
	add.f32 	%f77, %f104, %f76;
	mov.b32 	%r43, %f77;
	shfl.sync.bfly.b32	%r44|%p12, %r43, 8, 31, -1;
	mov.b32 	%f78, %r44;
	add.f32 	%f79, %f77, %f78;
	mov.b32 	%r45, %f79;
	shfl.sync.bfly.b32	%r46|%p13, %r45, 4, 31, -1;
	mov.b32 	%f80, %r46;
	add.f32 	%f81, %f79, %f80;
	mov.b32 	%r47, %f81;
	shfl.sync.bfly.b32	%r48|%p14, %r47, 2, 31, -1;
	mov.b32 	%f82, %r48;
	add.f32 	%f83, %f81, %f82;
	mov.b32 	%r49, %f83;
	shfl.sync.bfly.b32	%r50|%p15, %r49, 1, 31, -1;
	mov.b32 	%f84, %r50;
	add.f32 	%f85, %f83, %f84;
	shr.u32 	%r51, %r1, 3;
	and.b32  	%r52, %r51, 124;
	add.s32 	%r54, %r9, %r52;
	st.shared.f32 	[%r54], %f85;
	bar.sync 	0;
	setp.gt.u32 	%p16, %r1, 31;
	@%p16 bra 	$L__BB11_20;
	shl.b32 	%r55, %r1, 2;
	add.s32 	%r57, %r9, %r55;
	ld.shared.f32 	%f86, [%r57];
	mov.b32 	%r58, %f86;
	shfl.sync.bfly.b32	%r59|%p17, %r58, 16, 31, -1;
	mov.b32 	%f87, %r59;
	add.f32 	%f88, %f86, %f87;
	mov.b32 	%r60, %f88;
	shfl.sync.bfly.b32	%r61|%p18, %r60, 8, 31, -1;
	mov.b32 	%f89, %r61;
	add.f32 	%f90, %f88, %f89;
	mov.b32 	%r62, %f90;
	shfl.sync.bfly.b32	%r63|%p19, %r62, 4, 31, -1;
	mov.b32 	%f91, %r63;
	add.f32 	%f92, %f90, %f91;
	mov.b32 	%r64, %f92;
	shfl.sync.bfly.b32	%r65|%p20, %r64, 2, 31, -1;
	mov.b32 	%f93, %r65;
	add.f32 	%f94, %f92, %f93;
	mov.b32 	%r66, %f94;
	shfl.sync.bfly.b32	%r67|%p21, %r66, 1, 31, -1;
	mov.b32 	%f95, %r67;
	add.f32 	%f13, %f94, %f95;
	setp.ne.s32 	%p22, %r1, 0;
	@%p22 bra 	$L__BB11_20;
	ld.param.u64 	%rd70, [ggml_matvec_f16_bs_128_param_2];
	add.s64 	%rd66, %rd10, %rd3;
	cvta.to.global.u64 	%rd67, %rd70;
	shl.b64 	%rd68, %rd66, 1;
	add.s64 	%rd69, %rd67, %rd68;
	// begin inline asm
	{  cvt.rn.f16.f32 %rs121, %f13;}

	// end inline asm
	st.global.u16 	[%rd69], %rs121;
$L__BB11_20:
	ret;

}
	// .globl	ggml_matvec_f16_bs_160
.visible .entry ggml_matvec_f16_bs_160(
	.param .u64 .ptr .align 1 ggml_matvec_f16_bs_160_param_0,
	.param .u64 .ptr .align 1 ggml_matvec_f16_bs_160_param_1,
	.param .u64 .ptr .align 1 ggml_matvec_f16_bs_160_param_2,
	.param .u64 ggml_matvec_f16_bs_160_param_3,
	.param .u64 ggml_matvec_f16_bs_160_param_4,
	.param .u64 ggml_matvec_f16_bs_160_param_5,
	.param .u64 ggml_matvec_f16_bs_160_param_6,
	.param .u64 ggml_matvec_f16_bs_160_param_7,
	.param .u64 ggml_matvec_f16_bs_160_param_8,
	.param .u64 ggml_matvec_f16_bs_160_param_9
)
{
	.reg .pred 	%p<23>;
	.reg .b16 	%rs<122>;
	.reg .b32 	%r<68>;
	.reg .b32 	%f<105>;
	.reg .b64 	%rd<80>;

	ld.param.u64 	%rd40, [ggml_matvec_f16_bs_160_param_0];
	ld.param.u64 	%rd41, [ggml_matvec_f16_bs_160_param_1];
	ld.param.u64 	%rd34, [ggml_matvec_f16_bs_160_param_3];
	ld.param.u64 	%rd35, [ggml_matvec_f16_bs_160_param_5];
	ld.param.u64 	%rd36, [ggml_matvec_f16_bs_160_param_6];
	ld.param.u64 	%rd37, [ggml_matvec_f16_bs_160_param_7];
	ld.param.u64 	%rd38, [ggml_matvec_f16_bs_160_param_8];
	ld.param.u64 	%rd39, [ggml_matvec_f16_bs_160_param_9];
	cvta.to.global.u64 	%rd1, %rd41;
	cvta.to.global.u64 	%rd2, %rd40;
	mov.u32 	%r3, %ctaid.x;
	cvt.u64.u32 	%rd3, %r3;
	mov.u32 	%r4, %ctaid.y;
	cvt.u64.u32 	%rd4, %r4;
	and.b64  	%rd42, %rd36, -4294967296;
	setp.ne.s64 	%p1, %rd42, 0;
	@%p1 bra 	$L__BB12_2;
	cvt.u32.u64 	%r5, %rd36;
	cvt.u32.u64 	%r6, %rd4;
	div.u32 	%r7, %r6, %r5;
	cvt.u64.u32 	%rd72, %r7;
	bra.uni 	$L__BB12_3;
$L__BB12_2:
	div.s64 	%rd72, %rd4, %rd36;
$L__BB12_3:
	mov.u32 	%r1, %tid.x;
	mul.lo.s64 	%rd43, %rd35, %rd3;
	mad.lo.s64 	%rd8, %rd72, %rd37, %rd43;
	mul.lo.s64 	%rd9, %rd38, %rd4;
	mul.lo.s64 	%rd10, %rd39, %rd4;
	setp.gt.u32 	%p2, %r1, 31;
	shl.b32 	%r8, %r1, 2;
	mov.u32 	%r9, data_mmv;
	add.s32 	%r2, %r9, %r8;
	@%p2 bra 	$L__BB12_5;
	mov.b32 	%r10, 0;
	st.shared.u32 	[%r2], %r10;
$L__BB12_5:
	bar.sync 	0;
	cvt.u64.u32 	%rd79, %r1;
	setp.le.s64 	%p3, %rd34, %rd79;
	mov.f32 	%f104, 0f00000000;
	@%p3 bra 	$L__BB12_17;
	not.b64 	%rd44, %rd79;
	add.s64 	%rd45, %rd34, %rd44;
	mul.hi.u64 	%rd46, %rd45, -3689348814741910323;
	shr.u64 	%rd12, %rd46, 7;
	add.s64 	%rd13, %rd12, 1;
	setp.lt.u64 	%p4, %rd45, 1120;
	mov.f32 	%f104, 0f00000000;
	@%p4 bra 	$L__BB12_9;
	and.b64  	%rd78, %rd13, 288230376151711736;
	shl.b64 	%rd47, %rd79, 2;
	shl.b64 	%rd48, %rd8, 1;
	add.s64 	%rd49, %rd47, %rd48;
	add.s64 	%rd50, %rd49, %rd2;
	add.s64 	%rd77, %rd50, 2560;
	shl.b64 	%rd51, %rd9, 1;
	add.s64 	%rd52, %rd51, %rd47;
	add.s64 	%rd53, %rd52, %rd1;
	add.s64 	%rd76, %rd53, 2560;
	mov.f32 	%f104, 0f00000000;
$L__BB12_8:
	.pragma "nounroll";
	ld.global.nc.u32 	%r11, [%rd77+-2560];
	mov.b32 	{%rs2, %rs6}, %r11;
	ld.global.nc.u32 	%r12, [%rd76+-2560];
	mov.b32 	{%rs3, %rs7}, %r12;
	// begin inline asm
	{mul.f16 %rs1,%rs2,%rs3;
}
	// end inline asm
	// begin inline asm
	{  cvt.f32.f16 %f18, %rs1;}

	// end inline asm
	add.f32 	%f34, %f104, %f18;
	// begin inline asm
	{mul.f16 %rs5,%rs6,%rs7;
}
	// end inline asm
	// begin inline asm
	{  cvt.f32.f16 %f19, %rs5;}

	// end inline asm
	add.f32 	%f35, %f34, %f19;
	ld.global.nc.u32 	%r13, [%rd77+-1920];
	mov.b32 	{%rs10, %rs14}, %r13;
	ld.global.nc.u32 	%r14, [%rd76+-1920];
	mov.b32 	{%rs11, %rs15}, %r14;
	// begin inline asm
	{mul.f16 %rs9,%rs10,%rs11;
}
	// end inline asm
	// begin inline asm
	{  cvt.f32.f16 %f20, %rs9;}

	// end inline asm
	add.f32 	%f36, %f35, %f20;
	// begin inline asm
	{mul.f16 %rs13,%rs14,%rs15;
}
	// end inline asm
	// begin inline asm
	{  cvt.f32.f16 %f21, %rs13;}

	// end inline asm
	add.f32 	%f37, %f36, %f21;
	ld.global.nc.u32 	%r15, [%rd77+-1280];
	mov.b32 	{%rs18, %rs22}, %r15;
	ld.global.nc.u32 	%r16, [%rd76+-1280];
	mov.b32 	{%rs19, %rs23}, %r16;
	// begin inline asm
	{mul.f16 %rs17,%rs18,%rs19;
}
	// end inline asm
	// begin inline asm
	{  cvt.f32.f16 %f22, %rs17;}

	// end inline asm
	add.f32 	%f38, %f37, %f22;
	// begin inline asm
	{mul.f16 %rs21,%rs22,%rs23;
}
	// end inline asm
	// begin inline asm
	{  cvt.f32.f16 %f23, %rs21;}

	// end inline asm
	add.f32 	%f39, %f38, %f23;
	ld.global.nc.u32 	%r17, [%rd77+-640];
	mov.b32 	{%rs26, %rs30}, %r17;
	ld.global.nc.u32 	%r18, [%rd76+-640];
	mov.b32 	{%rs27, %rs31}, %r18;
	// begin inline asm
	{mul.f16 %rs25,%rs26,%rs27;
}
	// end inline asm
	// begin inline asm
	{  cvt.f32.f16 %f24, %rs25;}

	// end inline asm
	add.f32 	%f40, %f39, %f24;
	// begin inline asm
	{mul.f16 %rs29,%rs30,%rs31;
}
	// end inline asm
	// begin inline asm
	{  cvt.f32.f16 %f25, %rs29;}

	// end inline asm
	add.f32 	%f41, %f40, %f25;
	ld.global.nc.u32 	%r19, [%rd77];
	mov.b32 	{%rs34, %rs38}, %r19;
	ld.global.nc.u32 	%r20, [%rd76];
	mov.b32 	{%rs35, %rs39}, %r20;
	// begin inline asm
	{mul.f16 %rs33,%rs34,%rs35;
}
	// end inline asm
	// begin inline asm
	{  cvt.f32.f16 %f26, %rs33;}

	// end inline asm
	add.f32 	%f42, %f41, %f26;
	// begin inline asm
	{mul.f16 %rs37,%rs38,%rs39;
}
	// end inline asm
	// begin inline asm
	{  cvt.f32.f16 %f27, %rs37;}

	// end inline asm
	add.f32 	%f43, %f42, %f27;
	ld.global.nc.u32 	%r21, [%rd77+640];
	mov.b32 	{%rs42, %rs46}, %r21;
	ld.global.nc.u32 	%r22, [%rd76+640];
	mov.b32 	{%rs43, %rs47}, %r22;
	// begin inline asm
	{mul.f16 %rs41,%rs42,%rs43;
}
	// end inline asm
	// begin inline asm
	{  cvt.f32.f16 %f28, %rs41;}

	// end inline asm
	add.f32 	%f44, %f43, %f28;
	// begin inline asm
	{mul.f16 %rs45,%rs46,%rs47;
}
	// end inline asm
	// begin inline asm
	{  cvt.f32.f16 %f29, %rs45;}

	// end inline asm
	add.f32 	%f45, %f44, %f29;
	ld.global.nc.u32 	%r23, [%rd77+1280];
	mov.b32 	{%rs50, %rs54}, %r23;
	ld.global.nc.u32 	%r24, [%rd76+1280];
	mov.b32 	{%rs51, %rs55}, %r24;
	// begin inline asm
	{mul.f16 %rs49,%rs50,%rs51;
}
	// end inline asm
	// begin inline asm
	{  cvt.f32.f16 %f30, %rs49;}

	// end inline asm
	add.f32 	%f46, %f45, %f30;
	// begin inline asm
	{mul.f16 %rs53,%rs54,%rs55;
}
	// end inline asm
	// begin inline asm
	{  cvt.f32.f16 %f31, %rs53;}

	// end inline asm
	add.f32 	%f47, %f46, %f31;
	ld.global.nc.u32 	%r25, [%rd77+1920];
	mov.b32 	{%rs58, %rs62}, %r25;
	ld.global.nc.u32 	%r26, [%rd76+1920];
	mov.b32 	{%rs59, %rs63}, %r26;
	// begin inline asm
	{mul.f16 %rs57,%rs58,%rs59;
}
	// end inline asm
	// begin inline asm
	{  cvt.f32.f16 %f32, %rs57;}

	// end inline asm
	add.f32 	%f48, %f47, %f32;
	// begin inline asm
	{mul.f16 %rs61,%rs62,%rs63;
}
	// end inline asm
	// begin inline asm
	{  cvt.f32.f16 %f33, %rs61;}

	// end inline asm
	add.f32 	%f104, %f48, %f33;
	add.s64 	%rd79, %rd79, 1280;
	add.s64 	%rd78, %rd78, -8;
	add.s64 	%rd77, %rd77, 5120;
	add.s64 	%rd76, %rd76, 5120;
	setp.eq.s64 	%p5, %rd78, 0;
	@%p5 bra 	$L__BB12_9;
	bra.uni 	$L__BB12_8;
$L__BB12_9:
	and.b64  	%rd18, %rd13, 7;
	setp.eq.s64 	%p6, %rd18, 0;
	@%p6 bra 	$L__BB12_17;
	shl.b64 	%rd54, %rd8, 1;
	add.s64 	%rd19, %rd2, %rd54;
	shl.b64 	%rd55, %rd9, 1;
	add.s64 	%rd20, %rd1, %rd55;
	setp.lt.u64 	%p7, %rd18, 4;
	@%p7 bra 	$L__BB12_12;
	shl.b64 	%rd56, %rd79, 2;
	add.s64 	%rd57, %rd19, %rd56;
	ld.global.nc.u32 	%r27, [%rd57];
	mov.b32 	{%rs66, %rs70}, %r27;
	add.s64 	%rd58, %rd20, %rd56;
	ld.global.nc.u32 	%r28, [%rd58];
	mov.b32 	{%rs67, %rs71}, %r28;
	// begin inline asm
	{mul.f16 %rs65,%rs66,%rs67;
}
	// end inline asm
	// begin inline asm
	{  cvt.f32.f16 %f50, %rs65;}

	// end inline asm
	add.f32 	%f58, %f104, %f50;
	// begin inline asm
	{mul.f16 %rs69,%rs70,%rs71;
}
	// end inline asm
	// begin inline asm
	{  cvt.f32.f16 %f51, %rs69;}

	// end inline asm
	add.f32 	%f59, %f58, %f51;
	ld.global.nc.u32 	%r29, [%rd57+640];
	mov.b32 	{%rs74, %rs78}, %r29;
	ld.global.nc.u32 	%r30, [%rd58+640];
	mov.b32 	{%rs75, %rs79}, %r30;
	// begin inline asm
	{mul.f16 %rs73,%rs74,%rs75;
}
	// end inline asm
	// begin inline asm
	{  cvt.f32.f16 %f52, %rs73;}

	// end inline asm
	add.f32 	%f60, %f59, %f52;
	// begin inline asm
	{mul.f16 %rs77,%rs78,%rs79;
}
	// end inline asm
	// begin inline asm
	{  cvt.f32.f16 %f53, %rs77;}

	// end inline asm
	add.f32 	%f61, %f60, %f53;
	ld.global.nc.u32 	%r31, [%rd57+1280];
	mov.b32 	{%rs82, %rs86}, %r31;
	ld.global.nc.u32 	%r32, [%rd58+1280];
	mov.b32 	{%rs83, %rs87}, %r32;
	// begin inline asm
	{mul.f16 %rs81,%rs82,%rs83;
}
	// end inline asm
	// begin inline asm
	{  cvt.f32.f16 %f54, %rs81;}

	// end inline asm
	add.f32 	%f62, %f61, %f54;
	// begin inline asm
	{mul.f16 %rs85,%rs86,%rs87;
}
	// end inline asm
	// begin inline asm
	{  cvt.f32.f16 %f55, %rs85;}

	// end inline asm
	add.f32 	%f63, %f62, %f55;
	ld.global.nc.u32 	%r33, [%rd57+1920];
	mov.b32 	{%rs90, %rs94}, %r33;
	ld.global.nc.u32 	%r34, [%rd58+1920];
	mov.b32 	{%rs91, %rs95}, %r34;
	// begin inline asm
	{mul.f16 %rs89,%rs90,%rs91;
}
	// end inline asm
	// begin inline asm
	{  cvt.f32.f16 %f56, %rs89;}

	// end inline asm
	add.f32 	%f64, %f63, %f56;
	// begin inline asm
	{mul.f16 %rs93,%rs94,%rs95;
}
	// end inline asm
	// begin inline asm
	{  cvt.f32.f16 %f57, %rs93;}

	// end inline asm
	add.f32 	%f104, %f64, %f57;
	add.s64 	%rd79, %rd79, 640;
$L__BB12_12:
	and.b64  	%rd59, %rd13, 3;
	setp.eq.s64 	%p8, %rd59, 0;
	@%p8 bra 	$L__BB12_17;
	setp.eq.s64 	%p9, %rd59, 1;
	@%p9 bra 	$L__BB12_15;
	shl.b64 	%rd60, %rd79, 2;
	add.s64 	%rd61, %rd19, %rd60;
	ld.global.nc.u32 	%r35, [%rd61];
	mov.b32 	{%rs98, %rs102}, %r35;
	add.s64 	%rd62, %rd20, %rd60;
	ld.global.nc.u32 	%r36, [%rd62];
	mov.b32 	{%rs99, %rs103}, %r36;
	// begin inline asm
	{mul.f16 %rs97,%rs98,%rs99;
}
	// end inline asm
	// begin inline asm
	{  cvt.f32.f16 %f66, %rs97;}

	// end inline asm
	add.f32 	%f70, %f104, %f66;
	// begin inline asm
	{mul.f16 %rs101,%rs102,%rs103;
}
	// end inline asm
	// begin inline asm
	{  cvt.f32.f16 %f67, %rs101;}

	// end inline asm
	add.f32 	%f71, %f70, %f67;
	ld.global.nc.u32 	%r37, [%rd61+640];
	mov.b32 	{%rs106, %rs110}, %r37;
	ld.global.nc.u32 	%r38, [%rd62+640];
	mov.b32 	{%rs107, %rs111}, %r38;
	// begin inline asm
	{mul.f16 %rs105,%rs106,%rs107;
}
	// end inline asm
	// begin inline asm
	{  cvt.f32.f16 %f68, %rs105;}

	// end inline asm
	add.f32 	%f72, %f71, %f68;
	// begin inline asm
	{mul.f16 %rs109,%rs110,%rs111;
}
	// end inline asm
	// begin inline asm
	{  cvt.f32.f16 %f69, %rs109;}

	// end inline asm
	add.f32 	%f104, %f72, %f69;
	add.s64 	%rd79, %rd79, 320;
$L__BB12_15:
	and.b64  	%rd63, %rd12, 1;
	setp.eq.b64 	%p10, %rd63, 1;
	@%p10 bra 	$L__BB12_17;
	shl.b64 	%rd64, %rd79, 2;
	add.s64 	%rd65, %rd19, %rd64;
	ld.global.nc.u32 	%r39, [%rd65];
	mov.b32 	{%rs114, %rs118}, %r39;
	add.s64 	%rd66, %rd20, %rd64;
	ld.global.nc.u32 	%r40, [%rd66];
	mov.b32 	{%rs115, %rs119}, %r40;
	// begin inline asm
	{mul.f16 %rs113,%rs114,%rs115;
}
	// end inline asm
	// begin inline asm
	{  cvt.f32.f16 %f73, %rs113;}

	// end inline asm
	add.f32 	%f75, %f104, %f73;
	// begin inline asm
	{mul.f16 %rs117,%rs118,%rs119;
}
	// end inline asm
	// begin inline asm
	{  cvt.f32.f16 %f74, %rs117;}

	// end inline asm
	add.f32 	%f104, %f75, %f74;
$L__BB12_17:
	mov.b32 	%r41, %f104;
	shfl.sync.bfly.b32	%r42|%p11, %r41, 16, 31, -1;
	mov.b32 	%f76, %r42;
	add.f32 	%f77, %f104, %f76;
	mov.b32 	%r43, %f77;
	shfl.sync.bfly.b32	%r44|%p12, %r43, 8, 31, -1;
	mov.b32 	%f78, %r44;
	add.f32 	%f79, %f77, %f78;
	mov.b32 	%r45, %f79;
	shfl.sync.bfly.b32	%r46|%p13, %r45, 4, 31, -1;
	mov.b32 	%f80, %r46;
	add.f32 	%f81, %f79, %f80;
	mov.b32 	%r47, %f81;
	shfl.sync.bfly.b32	%r48|%p14, %r47, 2, 31, -1;
	mov.b32 	%f82, %r48;
	add.f32 	%f83, %f81, %f82;
	mov.b32 	%r49, %f83;
	shfl.sync.bfly.b32	%r50|%p15, %r49, 1, 31, -1;
	mov.b32 	%f84, %r50;
	add.f32 	%f85, %f83, %f84;
	shr.u32 	%r51, %r1, 3;
	and.b32  	%r52, %r51, 124;
	add.s32 	%r54, %r9, %r52;
	st.shared.f32 	[%r54], %f85;
	bar.sync 	0;
	setp.gt.u32 	%p16, %r1, 31;
	@%p16 bra 	$L__BB12_20;
	shl.b32 	%r55, %r1, 2;
	add.s32 	%r57, %r9, %r55;
	ld.shared.f32 	%f86, [%r57];
	mov.b32 	%r58, %f86;
	shfl.sync.bfly.b32	%r59|%p17, %r58, 16, 31, -1;
	mov.b32 	%f87, %r59;
	add.f32 	%f88, %f86, %f87;
	mov.b32 	%r60, %f88;
	shfl.sync.bfly.b32	%r61|%p18, %r60, 8, 31, -1;
	mov.b32 	%f89, %r61;
	add.f32 	%f90, %f88, %f89;
	mov.b32 	%r62, %f90;
	shfl.sync.bfly.b32	%r63|%p19, %r62, 4, 31, -1;
	mov.b32 	%f91, %r63;
	add.f32 	%f92, %f90, %f91;
	mov.b32 	%r64, %f92;
	shfl.sync.bfly.b32	%r65|%p20, %r64, 2, 31, -1;
	mov.b32 	%f93, %r65;
	add.f32 	%f94, %f92, %f93;
	mov.b32 	%r66, %f94;
	shfl.sync.bfly.b32	%r67|%p21, %r66, 1, 31, -1;
	mov.b32 	%f95, %r67;
	add.f32 	%f13, %f94, %f95;
	setp.ne.s32 	%p22, %r1, 0;
	@%p22 bra 	$L__BB12_20;
	ld.param.u64 	%rd71, [ggml_matvec_f16_bs_160_param_2];
	add.s64 	%rd67, %rd10, %rd3;
	cvta.to.global.u64 	%rd68, %rd71;
	shl.b64 	%rd69, %rd67, 1;
	add.s64 	%rd70, %rd68, %rd69;
	// begin inline asm
	{  cvt.rn.f16.f32 %rs121, %f13;}

	// end inline asm
	st.global.u16 	[%rd70], %rs121;
$L__BB12_20:
	ret;

}
	// .globl	ggml_matvec_f16_bs_196
.visible .entry ggml_matvec_f16_bs_196(
	.param .u64 .ptr .align 1 ggml_matvec_f16_bs_196_param_0,
	.param .u64 .ptr .align 1 ggml_matvec_f16_bs_196_param_1,
	.param .u64 .ptr .align 1 ggml_matvec_f16_bs_196_param_2,
	.param .u64 ggml_matvec_f16_bs_196_param_3,
	.param .u64 ggml_matvec_f16_bs_196_param_4,
	.param .u64 ggml_matvec_f16_bs_196_param_5,
	.param .u64 ggml_matvec_f16_bs_196_param_6,
	.param .u64 ggml_matvec_f16_bs_196_param_7,
	.param .u64 ggml_matvec_f16_bs_196_param_8,
	.param .u64 ggml_matvec_f16_bs_196_param_9
)
{
	.reg .pred 	%p<23>;
	.reg .b16 	%rs<122>;
	.reg .b32 	%r<68>;
	.reg .b32 	%f<105>;
	.reg .b64 	%rd<81>;

	ld.param.u64 	%rd40, [ggml_matvec_f16_bs_196_param_0];
	ld.param.u64 	%rd41, [ggml_matvec_f16_bs_196_param_1];
	ld.param.u64 	%rd34, [ggml_matvec_f16_bs_196_param_3];
	ld.param.u64 	%rd35, [ggml_matvec_f16_bs_196_param_5];
	ld.param.u64 	%rd36, [ggml_matvec_f16_bs_196_param_6];
	ld.param.u64 	%rd37, [ggml_matvec_f16_bs_196_param_7];
	ld.param.u64 	%rd38, [ggml_matvec_f16_bs_196_param_8];
	ld.param.u64 	%rd39, [ggml_matvec_f16_bs_196_param_9];
	cvta.to.global.u64 	%rd1, %rd41;
	cvta.to.global.u64 	%rd2, %rd40;
	mov.u32 	%r3, %ctaid.x;
	cvt.u64.u32 	%rd3, %r3;
	mov.u32 	%r4, %ctaid.y;
	cvt.u64.u32 	%rd4, %r4;
	and.b64  	%rd42, %rd36, -4294967296;
	setp.ne.s64 	%p1, %rd42, 0;
	@%p1 bra 	$L__BB13_2;
	cvt.u32.u64 	%r5, %rd36;
	cvt.u32.u64 	%r6, %rd4;
	div.u32 	%r7, %r6, %r5;
	cvt.u64.u32 	%rd73, %r7;
	bra.uni 	$L__BB13_3;
$L__BB13_2:
	div.s64 	%rd73, %rd4, %rd36;
$L__BB13_3:
	mov.u32 	%r1, %tid.x;
	mul.lo.s64 	%rd43, %rd35, %rd3;
	mad.lo.s64 	%rd8, %rd73, %rd37, %rd43;
	mul.lo.s64 	%rd9, %rd38, %rd4;
	mul.lo.s64 	%rd10, %rd39, %rd4;
	setp.gt.u32 	%p2, %r1, 31;
	shl.b32 	%r8, %r1, 2;
	mov.u32 	%r9, data_mmv;
	add.s32 	%r2, %r9, %r8;
	@%p2 bra 	$L__BB13_5;
	mov.b32 	%r10, 0;
	st.shared.u32 	[%r2], %r10;
$L__BB13_5:
	bar.sync 	0;
	cvt.u64.u32 	%rd80, %r1;
	setp.le.s64 	%p3, %rd34, %rd80;
	mov.f32 	%f104, 0f00000000;
	@%p3 bra 	$L__BB13_17;
	not.b64 	%rd44, %rd80;
	add.s64 	%rd45, %rd34, %rd44;
	shr.u64 	%rd46, %rd45, 2;
	mul.hi.u64 	%rd47, %rd46, 6023426636313322977;
	shr.u64 	%rd12, %rd47, 4;
	add.s64 	%rd13, %rd12, 1;
	setp.lt.u64 	%p4, %rd45, 1372;
	mov.f32 	%f104, 0f00000000;
	@%p4 bra 	$L__BB13_9;
	and.b64  	%rd79, %rd13, 288230376151711736;
	shl.b64 	%rd48, %rd80, 2;
	shl.b64 	%rd49, %rd8, 1;
	add.s64 	%rd50, %rd48, %rd49;
	add.s64 	%rd51, %rd50, %rd2;
	add.s64 	%rd78, %rd51, 3136;
	shl.b64 	%rd52, %rd9, 1;
	add.s64 	%rd53, %rd52, %rd48;
	add.s64 	%rd54, %rd53, %rd1;
	add.s64 	%rd77, %rd54, 3136;
	mov.f32 	%f104, 0f00000000;
$L__BB13_8:
	.pragma "nounroll";
	ld.global.nc.u32 	%r11, [%rd78+-3136];
	mov.b32 	{%rs2, %rs6}, %r11;
	ld.global.nc.u32 	%r12, [%rd77+-3136];
	mov.b32 	{%rs3, %rs7}, %r12;
	// begin inline asm
	{mul.f16 %rs1,%rs2,%rs3;
}
	// end inline asm
	// begin inline asm
	{  cvt.f32.f16 %f18, %rs1;}

	// end inline asm
	add.f32 	%f34, %f104, %f18;
	// begin inline asm
	{mul.f16 %rs5,%rs6,%rs7;
}
	// end inline asm
	// begin inline asm
	{  cvt.f32.f16 %f19, %rs5;}

	// end inline asm
	add.f32 	%f35, %f34, %f19;
	ld.global.nc.u32 	%r13, [%rd78+-2352];
	mov.b32 	{%rs10, %rs14}, %r13;
	ld.global.nc.u32 	%r14, [%rd77+-2352];
	mov.b32 	{%rs11, %rs15}, %r14;
	// begin inline asm
	{mul.f16 %rs9,%rs10,%rs11;
}
	// end inline asm
	// begin inline asm
	{  cvt.f32.f16 %f20, %rs9;}

	// end inline asm
	add.f32 	%f36, %f35, %f20;
	// begin inline asm
	{mul.f16 %rs13,%rs14,%rs15;
}
	// end inline asm
	// begin inline asm
	{  cvt.f32.f16 %f21, %rs13;}

	// end inline asm
	add.f32 	%f37, %f36, %f21;
	ld.global.nc.u32 	%r15, [%rd78+-1568];
	mov.b32 	{%rs18, %rs22}, %r15;
	ld.global.nc.u32 	%r16, [%rd77+-1568];
	mov.b32 	{%rs19, %rs23}, %r16;
	// begin inline asm
	{mul.f16 %rs17,%rs18,%rs19;
}
	// end inline asm
	// begin inline asm
	{  cvt.f32.f16 %f22, %rs17;}

	// end inline asm
	add.f32 	%f38, %f37, %f22;
	// begin inline asm
	{mul.f16 %rs21,%rs22,%rs23;
}
	// end inline asm
	// begin inline asm
	{  cvt.f32.f16 %f23, %rs21;}

	// end inline asm
	add.f32 	%f39, %f38, %f23;
	ld.global.nc.u32 	%r17, [%rd78+-784];
	mov.b32 	{%rs26, %rs30}, %r17;
	ld.global.nc.u32 	%r18, [%rd77+-784];
	mov.b32 	{%rs27, %rs31}, %r18;
	// begin inline asm
	{mul.f16 %rs25,%rs26,%rs27;
}
	// end inline asm
	// begin inline asm
	{  cvt.f32.f16 %f24, %rs25;}

	// end inline asm
	add.f32 	%f40, %f39, %f24;
	// begin inline asm
	{mul.f16 %rs29,%rs30,%rs31;
}
	// end inline asm
	// begin inline asm
	{  cvt.f32.f16 %f25, %rs29;}

	// end inline asm
	add.f32 	%f41, %f40, %f25;
	ld.global.nc.u32 	%r19, [%rd78];
	mov.b32 	{%rs34, %rs38}, %r19;
	ld.global.nc.u32 	%r20, [%rd77];
	mov.b32 	{%rs35, %rs39}, %r20;
	// begin inline asm
	{mul.f16 %rs33,%rs34,%rs35;
}
	// end inline asm
	// begin inline asm
	{  cvt.f32.f16 %f26, %rs33;}

	// end inline asm
	add.f32 	%f42, %f41, %f26;
	// begin inline asm
	{mul.f16 %rs37,%rs38,%rs39;
}
	// end inline asm
	// begin inline asm
	{  cvt.f32.f16 %f27, %rs37;}

	// end inline asm
	add.f32 	%f43, %f42, %f27;
	ld.global.nc.u32 	%r21, [%rd78+784];
	mov.b32 	{%rs42, %rs46}, %r21;
	ld.global.nc.u32 	%r22, [%rd77+784];
	mov.b32 	{%rs43, %rs47}, %r22;
	// begin inline asm
	{mul.f16 %rs41,%rs42,%rs43;
}
	// end inline asm
	// begin inline asm
	{  cvt.f32.f16 %f28, %rs41;}

	// end inline asm
	add.f32 	%f44, %f43, %f28;
	// begin inline asm
	{mul.f16 %rs45,%rs46,%rs47;
}
	// end inline asm
	// begin inline asm
	{  cvt.f32.f16 %f29, %rs45;}

	// end inline asm
	add.f32 	%f45, %f44, %f29;
	ld.global.nc.u32 	%r23, [%rd78+1568];
	mov.b32 	{%rs50, %rs54}, %r23;
	ld.global.nc.u32 	%r24, [%rd77+1568];
	mov.b32 	{%rs51, %rs55}, %r24;
	// begin inline asm
	{mul.f16 %rs49,%rs50,%rs51;
}
	// end inline asm
	// begin inline asm
	{  cvt.f32.f16 %f30, %rs49;}

	// end inline asm
	add.f32 	%f46, %f45, %f30;
	// begin inline asm
	{mul.f16 %rs53,%rs54,%rs55;
}
	// end inline asm
	// begin inline asm
	{  cvt.f32.f16 %f31, %rs53;}

	// end inline asm
	add.f32 	%f47, %f46, %f31;
	ld.global.nc.u32 	%r25, [%rd78+2352];
	mov.b32 	{%rs58, %rs62}, %r25;
	ld.global.nc.u32 	%r26, [%rd77+2352];
	mov.b32 	{%rs59, %rs63}, %r26;
	// begin inline asm
	{mul.f16 %rs57,%rs58,%rs59;
}
	// end inline asm
	// begin inline asm
	{  cvt.f32.f16 %f32, %rs57;}

	// end inline asm
	add.f32 	%f48, %f47, %f32;
	// begin inline asm
	{mul.f16 %rs61,%rs62,%rs63;
}
	// end inline asm
	// begin inline asm
	{  cvt.f32.f16 %f33, %rs61;}

	// end inline asm
	add.f32 	%f104, %f48, %f33;
	add.s64 	%rd80, %rd80, 1568;
	add.s64 	%rd79, %rd79, -8;
	add.s64 	%rd78, %rd78, 6272;
	add.s64 	%rd77, %rd77, 6272;
	setp.eq.s64 	%p5, %rd79, 0;
	@%p5 bra 	$L__BB13_9;
	bra.uni 	$L__BB13_8;
$L__BB13_9:
	and.b64  	%rd18, %rd13, 7;
	setp.eq.s64 	%p6, %rd18, 0;
	@%p6 bra 	$L__BB13_17;
	shl.b64 	%rd55, %rd8, 1;
	add.s64 	%rd19, %rd2, %rd55;
	shl.b64 	%rd56, %rd9, 1;
	add.s64 	%rd20, %rd1, %rd56;
	setp.lt.u64 	%p7, %rd18, 4;
	@%p7 bra 	$L__BB13_12;
	shl.b64 	%rd57, %rd80, 2;
	add.s64 	%rd58, %rd19, %rd57;
	ld.global.nc.u32 	%r27, [%rd58];
	mov.b32 	{%rs66, %rs70}, %r27;
	add.s64 	%rd59, %rd20, %rd57;
	ld.global.nc.u32 	%r28, [%rd59];
	mov.b32 	{%rs67, %rs71}, %r28;
	// begin inline asm
	{mul.f16 %rs65,%rs66,%rs67;
}
	// end inline asm
	// begin inline asm
	{  cvt.f32.f16 %f50, %rs65;}

	// end inline asm
	add.f32 	%f58, %f104, %f50;
	// begin inline asm
	{mul.f16 %rs69,%rs70,%rs71;
}
	// end inline asm
	// begin inline asm
	{  cvt.f32.f16 %f51, %rs69;}

	// end inline asm
	add.f32 	%f59, %f58, %f51;
	ld.global.nc.u32 	%r29, [%rd58+784];
	mov.b32 	{%rs74, %rs78}, %r29;
	ld.global.nc.u32 	%r30, [%rd59+784];
	mov.b32 	{%rs75, %rs79}, %r30;
	// begin inline asm
	{mul.f16 %rs73,%rs74,%rs75;
}
	// end inline asm
	// begin inline asm
	{  cvt.f32.f16 %f52, %rs73;}

	// end inline asm
	add.f32 	%f60, %f59, %f52;
	// begin inline asm
	{mul.f16 %rs77,%rs78,%rs79;
}
	// end inline asm
	// begin inline asm
	{  cvt.f32.f16 %f53, %rs77;}

	// end inline asm
	add.f32 	%f61, %f60, %f53;
	ld.global.nc.u32 	%r31, [%rd58+1568];
	mov.b32 	{%rs82, %rs86}, %r31;
	ld.global.nc.u32 	%r32, [%rd59+1568];
	mov.b32 	{%rs83, %rs87}, %r32;
	// begin inline asm
	{mul.f16 %rs81,%rs82,%rs83;
}
	// end inline asm
	// begin inline asm
	{  cvt.f32.f16 %f54, %rs81;}

	// end inline asm
	add.f32 	%f62, %f61, %f54;
	// begin inline asm
	{mul.f16 %rs85,%rs86,%rs87;
}
	// end inline asm
	// begin inline asm
	{  cvt.f32.f16 %f55, %rs85;}

	// end inline asm
	add.f32 	%f63, %f62, %f55;
	ld.global.nc.u32 	%r33, [%rd58+2352];
	mov.b32 	{%rs90, %rs94}, %r33;
	ld.global.nc.u32 	%r34, [%rd59+2352];
	mov.b32 	{%rs91, %rs95}, %r34;
	// begin inline asm
	{mul.f16 %rs89,%rs90,%rs91;
}
	// end inline asm
	// begin inline asm
	{  cvt.f32.f16 %f56, %rs89;}

	// end inline asm
	add.f32 	%f64, %f63, %f56;
	// begin inline asm
	{mul.f16 %rs93,%rs94,%rs95;
}
	// end inline asm
	// begin inline asm
	{  cvt.f32.f16 %f57, %rs93;}

	// end inline asm
	add.f32 	%f104, %f64, %f57;
	add.s64 	%rd80, %rd80, 784;
$L__BB13_12:
	and.b64  	%rd60, %rd13, 3;
	setp.eq.s64 	%p8, %rd60, 0;
	@%p8 bra 	$L__BB13_17;
	setp.eq.s64 	%p9, %rd60, 1;
	@%p9 bra 	$L__BB13_15;
	shl.b64 	%rd61, %rd80, 2;
	add.s64 	%rd62, %rd19, %rd61;
	ld.global.nc.u32 	%r35, [%rd62];
	mov.b32 	{%rs98, %rs102}, %r35;
	add.s64 	%rd63, %rd20, %rd61;
	ld.global.nc.u32 	%r36, [%rd63];
	mov.b32 	{%rs99, %rs103}, %r36;
	// begin inline asm
	{mul.f16 %rs97,%rs98,%rs99;
}
	// end inline asm
	// begin inline asm
	{  cvt.f32.f16 %f66, %rs97;}

	// end inline asm
	add.f32 	%f70, %f104, %f66;
	// begin inline asm
	{mul.f16 %rs101,%rs102,%rs103;
}
	// end inline asm
	// begin inline asm
	{  cvt.f32.f16 %f67, %rs101;}

	// end inline asm
	add.f32 	%f71, %f70, %f67;
	ld.global.nc.u32 	%r37, [%rd62+784];
	mov.b32 	{%rs106, %rs110}, %r37;
	ld.global.nc.u32 	%r38, [%rd63+784];
	mov.b32 	{%rs107, %rs111}, %r38;
	// begin inline asm
	{mul.f16 %rs105,%rs106,%rs107;
}
	// end inline asm
	// begin inline asm
	{  cvt.f32.f16 %f68, %rs105;}

	// end inline asm
	add.f32 	%f72, %f71, %f68;
	// begin inline asm
	{mul.f16 %rs109,%rs110,%rs111;
}
	// end inline asm
	// begin inline asm
	{  cvt.f32.f16 %f69, %rs109;}

	// end inline asm
	add.f32 	%f104, %f72, %f69;
	add.s64 	%rd80, %rd80, 392;
$L__BB13_15:
	and.b64  	%rd64, %rd12, 1;
	setp.eq.b64 	%p10, %rd64, 1;
	@%p10 bra 	$L__BB13_17;
	shl.b64 	%rd65, %rd80, 2;
	add.s64 	%rd66, %rd19, %rd65;
	ld.global.nc.u32 	%r39, [%rd66];
	mov.b32 	{%rs114, %rs118}, %r39;
	add.s64 	%rd67, %rd20, %rd65;
	ld.global.nc.u32 	%r40, [%rd67];
	mov.b32 	{%rs115, %rs119}, %r40;
	// begin inline asm
	{mul.f16 %rs113,%rs114,%rs115;
}
	// end inline asm
	// begin inline asm
	{  cvt.f32.f16 %f73, %rs113;}

	// end inline asm
	add.f32 	%f75, %f104, %f73;
	// begin inline asm
	{mul.f16 %rs117,%rs118,%rs119;
}
	// end inline asm
	// begin inline asm
	{  cvt.f32.f16 %f74, %rs117;}

	// end inline asm
	add.f32 	%f104, %f75, %f74;
$L__BB13_17:
	mov.b32 	%r41, %f104;
	shfl.sync.bfly.b32	%r42|%p11, %r41, 16, 31, -1;
	mov.b32 	%f76, %r42;
	add.f32 	%f77, %f104, %f76;
	mov.b32 	%r43, %f77;
	shfl.sync.bfly.b32	%r44|%p12, %r43, 8, 31, -1;
	mov.b32 	%f78, %r44;
	add.f32 	%f79, %f77, %f78;
	mov.b32 	%r45, %f79;
	shfl.sync.bfly.b32	%r46|%p13, %r45, 4, 31, -1;
	mov.b32 	%f80, %r46;
	add.f32 	%f81, %f79, %f80;
	mov.b32 	%r47, %f81;
	shfl.sync.bfly.b32	%r48|%p14, %r47, 2, 31, -1;
	mov.b32 	%f82, %r48;
	add.f32 	%f83, %f81, %f82;
	mov.b32 	%r49, %f83;
	shfl.sync.bfly.b32	%r50|%p15, %r49, 1, 31, -1;
	mov.b32 	%f84, %r50;
	add.f32 	%f85, %f83, %f84;
	shr.u32 	%r51, %r1, 3;
	and.b32  	%r52, %r51, 124;
	add.s32 	%r54, %r9, %r52;
	st.shared.f32 	[%r54], %f85;
	bar.sync 	0;
	setp.gt.u32 	%p16, %r1, 31;
	@%p16 bra 	$L__BB13_20;
	shl.b32 	%r55, %r1, 2;
	add.s32 	%r57, %r9, %r55;
	ld.shared.f32 	%f86, [%r57];
	mov.b32 	%r58, %f86;
	shfl.sync.bfly.b32	%r59|%p17, %r58, 16, 31, -1;
	mov.b32 	%f87, %r59;
	add.f32 	%f88, %f86, %f87;
	mov.b32 	%r60, %f88;
	shfl.sync.bfly.b32	%r61|%p18, %r60, 8, 31, -1;
	mov.b32 	%f89, %r61;
	add.f32 	%f90, %f88, %f89;
	mov.b32 	%r62, %f90;
	shfl.sync.bfly.b32	%r63|%p19, %r62, 4, 31, -1;
	mov.b32 	%f91, %r63;
	add.f32 	%f92, %f90, %f91;
	mov.b32 	%r64, %f92;
	shfl.sync.bfly.b32	%r65|%p20, %r64, 2, 31, -1;
	mov.b32 	%f93, %r65;
	add.f32 	%f94, %f92, %f93;
	mov.b32 	%r66, %f94;
	shfl.sync.bfly.b32	%r67|%p21, %r66, 1, 31, -1;
	mov.b32 	%f95, %r67;
	add.f32 	%f13, %f94, %f95;
	setp.ne.s32 	%p22, %r1, 0;
	@%p22 bra 	$L__BB13_20;
	ld.param.u64 	%rd72, [ggml_matvec_f16_bs_196_param_2];
	add.s64 	%rd68, %rd10, %rd3;
	cvta.to.global.u64 	%rd69, %rd72;
	shl.b64 	%rd70, %rd68, 1;
	add.s64 	%rd71, %rd69, %rd70;
	// begin inline asm
	{  cvt.rn.f16.f32 %rs121, %f13;}

	// end inline asm
	st.global.u16 	[%rd71], %rs121;
$L__BB13_20:
	ret;

}
	// .globl	ggml_matvec_f16_bs_224
.visible .entry ggml_matvec_f16_bs_224(
	.param .u64 .ptr .align 1 ggml_matvec_f16_bs_224_param_0,
	.param .u64 .ptr .align 1 ggml_matvec_f16_bs_224_param_1,
	.param .u64 .ptr .align 1 ggml_matvec_f16_bs_224_param_2,
	.param .u64 ggml_matvec_f16_bs_224_param_3,
	.param .u64 ggml_matvec_f16_bs_224_param_4,
	.param .u64 ggml_matvec_f16_bs_224_param_5,
	.param .u64 ggml_matvec_f16_bs_224_param_6,
	.param .u64 ggml_matvec_f16_bs_224_param_7,
	.param .u64 ggml_matvec_f16_bs_224_param_8,
	.param .u64 ggml_matvec_f16_bs_224_param_9
)
{
	.reg .pred 	%p<23>;
	.reg .b16 	%rs<122>;
	.reg .b32 	%r<68>;
	.reg .b32 	%f<105>;
	.reg .b64 	%rd<80>;

	ld.param.u64 	%rd40, [ggml_matvec_f16_bs_224_param_0];
	ld.param.u64 	%rd41, [ggml_matvec_f16_bs_224_param_1];
	ld.param.u64 	%rd34, [ggml_matvec_f16_bs_224_param_3];
	ld.param.u64 	%rd35, [ggml_matvec_f16_bs_224_param_5];
	ld.param.u64 	%rd36, [ggml_matvec_f16_bs_224_param_6];
	ld.param.u64 	%rd37, [ggml_matvec_f16_bs_224_param_7];
	ld.param.u64 	%rd38, [ggml_matvec_f16_bs_224_param_8];
	ld.param.u64 	%rd39, [ggml_matvec_f16_bs_224_param_9];
	cvta.to.global.u64 	%rd1, %rd41;
	cvta.to.global.u64 	%rd2, %rd40;
	mov.u32 	%r3, %ctaid.x;
	cvt.u64.u32 	%rd3, %r3;
	mov.u32 	%r4, %ctaid.y;
	cvt.u64.u32 	%rd4, %r4;
	and.b64  	%rd42, %rd36, -4294967296;
	setp.ne.s64 	%p1, %rd42, 0;
	@%p1 bra 	$L__BB14_2;
	cvt.u32.u64 	%r5, %rd36;
	cvt.u32.u64 	%r6, %rd4;
	div.u32 	%r7, %r6, %r5;
	cvt.u64.u32 	%rd72, %r7;
	bra.uni 	$L__BB14_3;
$L__BB14_2:
	div.s64 	%rd72, %rd4, %rd36;
$L__BB14_3:
	mov.u32 	%r1, %tid.x;
	mul.lo.s64 	%rd43, %rd35, %rd3;
	mad.lo.s64 	%rd8, %rd72, %rd37, %rd43;
	mul.lo.s64 	%rd9, %rd38, %rd4;
	mul.lo.s64 	%rd10, %rd39, %rd4;
	setp.gt.u32 	%p2, %r1, 31;
	shl.b32 	%r8, %r1, 2;
	mov.u32 	%r9, data_mmv;
	add.s32 	%r2, %r9, %r8;
	@%p2 bra 	$L__BB14_5;
	mov.b32 	%r10, 0;
	st.shared.u32 	[%r2], %r10;
$L__BB14_5:
	bar.sync 	0;
	cvt.u64.u32 	%rd79, %r1;
	setp.le.s64 	%p3, %rd34, %rd79;
	mov.f32 	%f104, 0f00000000;
	@%p3 bra 	$L__BB14_17;
	not.b64 	%rd44, %rd79;
	add.s64 	%rd45, %rd34, %rd44;
	shr.u64 	%rd46, %rd45, 5;
	mul.hi.u64 	%rd12, %rd46, 2635249153387078803;
	add.s64 	%rd13, %rd12, 1;
	setp.lt.u64 	%p4, %rd45, 1568;
	mov.f32 	%f104, 0f00000000;
	@%p4 bra 	$L__BB14_9;
	and.b64  	%rd78, %rd13, 288230376151711736;
	shl.b64 	%rd47, %rd79, 2;
	shl.b64 	%rd48, %rd8, 1;
	add.s64 	%rd49, %rd47, %rd48;
	add.s64 	%rd50, %rd49, %rd2;
	add.s64 	%rd77, %rd50, 3584;
	shl.b64 	%rd51, %rd9, 1;
	add.s64 	%rd52, %rd51, %rd47;
	add.s64 	%rd53, %rd52, %rd1;
	add.s64 	%rd76, %rd53, 3584;
	mov.f32 	%f104, 0f00000000;
$L__BB14_8:
	.pragma "nounroll";
	ld.global.nc.u32 	%r11, [%rd77+-3584];
	mov.b32 	{%rs2, %rs6}, %r11;
	ld.global.nc.u32 	%r12, [%rd76+-3584];
	mov.b32 	{%rs3, %rs7}, %r12;
	// begin inline asm
	{mul.f16 %rs1,%rs2,%rs3;
}
	// end inline asm
	// begin inline asm
	{  cvt.f32.f16 %f18, %rs1;}

	// end inline asm
	add.f32 	%f34, %f104, %f18;
	// begin inline asm
	{mul.f16 %rs5,%rs6,%rs7;
}
	// end inline asm
	// begin inline asm
	{  cvt.f32.f16 %f19, %rs5;}

	// end inline asm
	add.f32 	%f35, %f34, %f19;
	ld.global.nc.u32 	%r13, [%rd77+-2688];
	mov.b32 	{%rs10, %rs14}, %r13;
	ld.global.nc.u32 	%r14, [%rd76+-2688];
	mov.b32 	{%rs11, %rs15}, %r14;
	// begin inline asm
	{mul.f16 %rs9,%rs10,%rs11;
}
	// end inline asm
	// begin inline asm
	{  cvt.f32.f16 %f20, %rs9;}

	// end inline asm
	add.f32 	%f36, %f35, %f20;
	// begin inline asm
	{mul.f16 %rs13,%rs14,%rs15;
}
	// end inline asm
	// begin inline asm
	{  cvt.f32.f16 %f21, %rs13;}

	// end inline asm
	add.f32 	%f37, %f36, %f21;
	ld.global.nc.u32 	%r15, [%rd77+-1792];
	mov.b32 	{%rs18, %rs22}, %r15;
	ld.global.nc.u32 	%r16, [%rd76+-1792];
	mov.b32 	{%rs19, %rs23}, %r16;
	// begin inline asm
	{mul.f16 %rs17,%rs18,%rs19;
}
	// end inline asm
	// begin inline asm
	{  cvt.f32.f16 %f22, %rs17;}

	// end inline asm
	add.f32 	%f38, %f37, %f22;
	// begin inline asm
	{mul.f16 %rs21,%rs22,%rs23;
}
	// end inline asm
	// begin inline asm
	{  cvt.f32.f16 %f23, %rs21;}

	// end inline asm
	add.f32 	%f39, %f38, %f23;
	ld.global.nc.u32 	%r17, [%rd77+-896];
	mov.b32 	{%rs26, %rs30}, %r17;
	ld.global.nc.u32 	%r18, [%rd76+-896];
	mov.b32 	{%rs27, %rs31}, %r18;
	// begin inline asm
	{mul.f16 %rs25,%rs26,%rs27;
}
	// end inline asm
	// begin inline asm
	{  cvt.f32.f16 %f24, %rs25;}

	// end inline asm
	add.f32 	%f40, %f39, %f24;
	// begin inline asm
	{mul.f16 %rs29,%rs30,%rs31;
}
	// end inline asm
	// begin inline asm
	{  cvt.f32.f16 %f25, %rs29;}

	// end inline asm
	add.f32 	%f41, %f40, %f25;
	ld.global.nc.u32 	%r19, [%rd77];
	mov.b32 	{%rs34, %rs38}, %r19;
	ld.global.nc.u32 	%r20, [%rd76];
	mov.b32 	{%rs35, %rs39}, %r20;
	// begin inline asm
	{mul.f16 %rs33,%rs34,%rs35;
}
	// end inline asm
	// begin inline asm
	{  cvt.f32.f16 %f26, %rs33;}

	// end inline asm
	add.f32 	%f42, %f41, %f26;
	// begin inline asm
	{mul.f16 %rs37,%rs38,%rs39;
}
	// end inline asm
	// begin inline asm
	{  cvt.f32.f16 %f27, %rs37;}

	// end inline asm
	add.f32 	%f43, %f42, %f27;
	ld.global.nc.u32 	%r21, [%rd77+896];
	mov.b32 	{%rs42, %rs46}, %r21;
	ld.global.nc.u32 	%r22, [%rd76+896];
	mov.b32 	{%rs43, %rs47}, %r22;
	// begin inline asm
	{mul.f16 %rs41,%rs42,%rs43;
}
	// end inline asm
	// begin inline asm
	{  cvt.f32.f16 %f28, %rs41;}

	// end inline asm
	add.f32 	%f44, %f43, %f28;
	// begin inline asm
	{mul.f16 %rs45,%rs46,%rs47;
}
	// end inline asm
	// begin inline asm
	{  cvt.f32.f16 %f29, %rs45;}

	// end inline asm
	add.f32 	%f45, %f44, %f29;
	ld.global.nc.u32 	%r23, [%rd77+1792];
	mov.b32 	{%rs50, %rs54}, %r23;
	ld.global.nc.u32 	%r24, [%rd76+1792];
	mov.b32 	{%rs51, %rs55}, %r24;
	// begin inline asm
	{mul.f16 %rs49,%rs50,%rs51;
}
	// end inline asm
	// begin inline asm
	{  cvt.f32.f16 %f30, %rs49;}

	// end inline asm
	add.f32 	%f46, %f45, %f30;
	// begin inline asm
	{mul.f16 %rs53,%rs54,%rs55;
}
	// end inline asm
	// begin inline asm
	{  cvt.f32.f16 %f31, %rs53;}

	// end inline asm
	add.f32 	%f47, %f46, %f31;
	ld.global.nc.u32 	%r25, [%rd77+2688];
	mov.b32 	{%rs58, %rs62}, %r25;
	ld.global.nc.u32 	%r26, [%rd76+2688];
	mov.b32 	{%rs59, %rs63}, %r26;
	// begin inline asm
	{mul.f16 %rs57,%rs58,%rs59;
}
	// end inline asm
	// begin inline asm
	{  cvt.f32.f16 %f32, %rs57;}

	// end inline asm
	add.f32 	%f48, %f47, %f32;
	// begin inline asm
	{mul.f16 %rs61,%rs62,%rs63;
}
	// end inline asm
	// begin inline asm
	{  cvt.f32.f16 %f33, %rs61;}

	// end inline asm
	add.f32 	%f104, %f48, %f33;
	add.s64 	%rd79, %rd79, 1792;
	add.s64 	%rd78, %rd78, -8;
	add.s64 	%rd77, %rd77, 7168;
	add.s64 	%rd76, %rd76, 7168;
	setp.eq.s64 	%p5, %rd78, 0;
	@%p5 bra 	$L__BB14_9;
	bra.uni 	$L__BB14_8;
$L__BB14_9:
	and.b64  	%rd18, %rd13, 7;
	setp.eq.s64 	%p6, %rd18, 0;
	@%p6 bra 	$L__BB14_17;
	shl.b64 	%rd54, %rd8, 1;
	add.s64 	%rd19, %rd2, %rd54;
	shl.b64 	%rd55, %rd9, 1;
	add.s64 	%rd20, %rd1, %rd55;
	setp.lt.u64 	%p7, %rd18, 4;
	@%p7 bra 	$L__BB14_12;
	shl.b64 	%rd56, %rd79, 2;
	add.s64 	%rd57, %rd19, %rd56;
	ld.global.nc.u32 	%r27, [%rd57];
	mov.b32 	{%rs66, %rs70}, %r27;
	add.s64 	%rd58, %rd20, %rd56;
	ld.global.nc.u32 	%r28, [%rd58];
	mov.b32 	{%rs67, %rs71}, %r28;
	// begin inline asm
	{mul.f16 %rs65,%rs66,%rs67;
}
	// end inline asm
	// begin inline asm
	{  cvt.f32.f16 %f50, %rs65;}

	// end inline asm
	add.f32 	%f58, %f104, %f50;
	// begin inline asm
	{mul.f16 %rs69,%rs70,%rs71;
}
	// end inline asm
	// begin inline asm
	{  cvt.f32.f16 %f51, %rs69;}

	// end inline asm
	add.f32 	%f59, %f58, %f51;
	ld.global.nc.u32 	%r29, [%rd57+896];
	mov.b32 	{%rs74, %rs78}, %r29;
	ld.global.nc.u32 	%r30, [%rd58+896];
	mov.b32 	{%rs75, %rs79}, %r30;
	// begin inline asm
	{mul.f16 %rs73,%rs74,%rs75;
}
	// end inline asm
	// begin inline asm
	{  cvt.f32.f16 %f52, %rs73;}

	// end inline asm
	add.f32 	%f60, %f59, %f52;
	// begin inline asm
	{mul.f16 %rs77,%rs78,%rs79;
}
	// end inline asm
	// begin inline asm
	{  cvt.f32.f16 %f53, %rs77;}

	// end inline asm
	add.f32 	%f61, %f60, %f53;
	ld.global.nc.u32 	%r31, [%rd57+1792];
	mov.b32 	{%rs82, %rs86}, %r31;
	ld.global.nc.u32 	%r32, [%rd58+1792];
	mov.b32 	{%rs83, %rs87}, %r32;
	// begin inline asm
	{mul.f16 %rs81,%rs82,%rs83;
}
	// end inline asm
	// begin inline asm
	{  cvt.f32.f16 %f54, %rs81;}

	// end inline asm
	add.f32 	%f62, %f61, %f54;
	// begin inline asm
	{mul.f16 %rs85,%rs86,%rs87;
}
	// end inline asm
	// begin inline asm
	{  cvt.f32.f16 %f55, %rs85;}

	// end inline asm
	add.f32 	%f63, %f62, %f55;
	ld.global.nc.u32 	%r33, [%rd57+2688];
	mov.b32 	{%rs90, %rs94}, %r33;
	ld.global.nc.u32 	%r34, [%rd58+2688];
	mov.b32 	{%rs91, %rs95}, %r34;
	// begin inline asm
	{mul.f16 %rs89,%rs90,%rs91;
}
	// end inline asm
	// begin inline asm
	{  cvt.f32.f16 %f56, %rs89;}

	// end inline asm
	add.f32 	%f64, %f63, %f56;
	// begin inline asm
	{mul.f16 %rs93,%rs94,%rs95;
}
	// end inline asm
	// begin inline asm
	{  cvt.f32.f16 %f57, %rs93;}

	// end inline asm
	add.f32 	%f104, %f64, %f57;
	add.s64 	%rd79, %rd79, 896;
$L__BB14_12:
	and.b64  	%rd59, %rd13, 3;
	setp.eq.s64 	%p8, %rd59, 0;
	@%p8 bra 	$L__BB14_17;
	setp.eq.s64 	%p9, %rd59, 1;
	@%p9 bra 	$L__BB14_15;
	shl.b64 	%rd60, %rd79, 2;
	add.s64 	%rd61, %rd19, %rd60;
	ld.global.nc.u32 	%r35, [%rd61];
	mov.b32 	{%rs98, %rs102}, %r35;
	add.s64 	%rd62, %rd20, %rd60;
	ld.global.nc.u32 	%r36, [%rd62];
	mov.b32 	{%rs99, %rs103}, %r36;
	// begin inline asm
	{mul.f16 %rs97,%rs98,%rs99;
}
	// end inline asm
	// begin inline asm
	{  cvt.f32.f16 %f66, %rs97;}

	// end inline asm
	add.f32 	%f70, %f104, %f66;
	// begin inline asm
	{mul.f16 %rs101,%rs102,%rs103;
}
	// end inline asm
	// begin inline asm
	{  cvt.f32.f16 %f67, %rs101;}

	// end inline asm
	add.f32 	%f71, %f70, %f67;
	ld.global.nc.u32 	%r37, [%rd61+896];
	mov.b32 	{%rs106, %rs110}, %r37;
	ld.global.nc.u32 	%r38, [%rd62+896];
	mov.b32 	{%rs107, %rs111}, %r38;
	// begin inline asm
	{mul.f16 %rs105,%rs106,%rs107;
}
	// end inline asm
	// begin inline asm
	{  cvt.f32.f16 %f68, %rs105;}

	// end inline asm
	add.f32 	%f72, %f71, %f68;
	// begin inline asm
	{mul.f16 %rs109,%rs110,%rs111;
}
	// end inline asm
	// begin inline asm
	{  cvt.f32.f16 %f69, %rs109;}

	// end inline asm
	add.f32 	%f104, %f72, %f69;
	add.s64 	%rd79, %rd79, 448;
$L__BB14_15:
	and.b64  	%rd63, %rd12, 1;
	setp.eq.b64 	%p10, %rd63, 1;
	@%p10 bra 	$L__BB14_17;
	shl.b64 	%rd64, %rd79, 2;
	add.s64 	%rd65, %rd19, %rd64;
	ld.global.nc.u32 	%r39, [%rd65];
	mov.b32 	{%rs114, %rs118}, %r39;
	add.s64 	%rd66, %rd20, %rd64;
	ld.global.nc.u32 	%r40, [%rd66];
	mov.b32 	{%rs115, %rs119}, %r40;
	// begin inline asm
	{mul.f16 %rs113,%rs114,%rs115;
}
	// end inline asm
	// begin inline asm
	{  cvt.f32.f16 %f73, %rs113;}

	// end inline asm
	add.f32 	%f75, %f104, %f73;
	// begin inline asm
	{mul.f16 %rs117,%rs118,%rs119;
}
	// end inline asm
	// begin inline asm
	{  cvt.f32.f16 %f74, %rs117;}

	// end inline asm
	add.f32 	%f104, %f75, %f74;
$L__BB14_17:
	mov.b32 	%r41, %f104;
	shfl.sync.bfly.b32	%r42|%p11, %r41, 16, 31, -1;
	mov.b32 	%f76, %r42;
	add.f32 	%f77, %f104, %f76;
	mov.b32 	%r43, %f77;
	shfl.sync.bfly.b32	%r44|%p12, %r43, 8, 31, -1;
	mov.b32 	%f78, %r44;
	add.f32 	%f79, %f77, %f78;
	mov.b32 	%r45, %f79;
	shfl.sync.bfly.b32	%r46|%p13, %r45, 4, 31, -1;
	mov.b32 	%f80, %r46;
	add.f32 	%f81, %f79, %f80;
	mov.b32 	%r47, %f81;
	shfl.sync.bfly.b32	%r48|%p14, %r47, 2, 31, -1;
	mov.b32 	%f82, %r48;
	add.f32 	%f83, %f81, %f82;
	mov.b32 	%r49, %f83;
	shfl.sync.bfly.b32	%r50|%p15, %r49, 1, 31, -1;
	mov.b32 	%f84, %r50;
	add.f32 	%f85, %f83, %f84;
	shr.u32 	%r51, %r1, 3;
	and.b32  	%r52, %r51, 124;
	add.s32 	%r54, %r9, %r52;
	st.shared.f32 	[%r54], %f85;
	bar.sync 	0;
	setp.gt.u32 	%p16, %r1, 31;
	@%p16 bra 	$L__BB14_20;
	shl.b32 	%r55, %r1, 2;
	add.s32 	%r57, %r9, %r55;
	ld.shared.f32 	%f86, [%r57];
	mov.b32 	%r58, %f86;
	shfl.sync.bfly.b32	%r59|%p17, %r58, 16, 31, -1;
	mov.b32 	%f87, %r59;
	add.f32 	%f88, %f86, %f87;
	mov.b32 	%r60, %f88;
	shfl.sync.bfly.b32	%r61|%p18, %r60, 8, 31, -1;
	mov.b32 	%f89, %r61;
	add.f32 	%f90, %f88, %f89;
	mov.b32 	%r62, %f90;
	shfl.sync.bfly.b32	%r63|%p19, %r62, 4, 31, -1;
	mov.b32 	%f91, %r63;
	add.f32 	%f92, %f90, %f91;
	mov.b32 	%r64, %f92;
	shfl.sync.bfly.b32	%r65|%p20, %r64, 2, 31, -1;
	mov.b32 	%f93, %r65;
	add.f32 	%f94, %f92, %f93;
	mov.b32 	%r66, %f94;
	shfl.sync.bfly.b32	%r67|%p21, %r66, 1, 31, -1;
	mov.b32 	%f95, %r67;
	add.f32 	%f13, %f94, %f95;
	setp.ne.s32 	%p22, %r1, 0;
	@%p22 bra 	$L__BB14_20;
	ld.param.u64 	%rd71, [ggml_matvec_f16_bs_224_param_2];
	add.s64 	%rd67, %rd10, %rd3;
	cvta.to.global.u64 	%rd68, %rd71;
	shl.b64 	%rd69, %rd67, 1;
	add.s64 	%rd70, %rd68, %rd69;
	// begin inline asm
	{  cvt.rn.f16.f32 %rs121, %f13;}

	// end inline asm
	st.global.u16 	[%rd70], %rs121;
$L__BB14_20:
	ret;

}
	// .globl	ggml_matvec_f16_bs_256
.visible .entry ggml_matvec_f16_bs_256(
	.param .u64 .ptr .align 1 ggml_matvec_f16_bs_256_param_0,
	.param .u64 .ptr .align 1 ggml_matvec_f16_bs_256_param_1,
	.param .u64 .ptr .align 1 ggml_matvec_f16_bs_256_param_2,
	.param .u64 ggml_matvec_f16_bs_256_param_3,
	.param .u64 ggml_matvec_f16_bs_256_param_4,
	.param .u64 ggml_matvec_f16_bs_256_param_5,
	.param .u64 ggml_matvec_f16_bs_256_param_6,
	.param .u64 ggml_matvec_f16_bs_256_param_7,
	.param .u64 ggml_matvec_f16_bs_256_param_8,
	.param .u64 ggml_matvec_f16_bs_256_param_9
)
{
	.reg .pred 	%p<23>;
	.reg .b16 	%rs<122>;
	.reg .b32 	%r<68>;
	.reg .b32 	%f<105>;
	.reg .b64 	%rd<79>;

	ld.param.u64 	%rd40, [ggml_matvec_f16_bs_256_param_0];
	ld.param.u64 	%rd41, [ggml_matvec_f16_bs_256_param_1];
	ld.param.u64 	%rd34, [ggml_matvec_f16_bs_256_param_3];
	ld.param.u64 	%rd35, [ggml_matvec_f16_bs_256_param_5];
	ld.param.u64 	%rd36, [ggml_matvec_f16_bs_256_param_6];
	ld.param.u64 	%rd37, [ggml_matvec_f16_bs_256_param_7];
	ld.param.u64 	%rd38, [ggml_matvec_f16_bs_256_param_8];
	ld.param.u64 	%rd39, [ggml_matvec_f16_bs_256_param_9];
	cvta.to.global.u64 	%rd1, %rd41;
	cvta.to.global.u64 	%rd2, %rd40;
	mov.u32 	%r3, %ctaid.x;
	cvt.u64.u32 	%rd3, %r3;
	mov.u32 	%r4, %ctaid.y;
	cvt.u64.u32 	%rd4, %r4;
	and.b64  	%rd42, %rd36, -4294967296;
	setp.ne.s64 	%p1, %rd42, 0;
	@%p1 bra 	$L__BB15_2;
	cvt.u32.u64 	%r5, %rd36;
	cvt.u32.u64 	%r6, %rd4;
	div.u32 	%r7, %r6, %r5;
	cvt.u64.u32 	%rd71, %r7;
	bra.uni 	$L__BB15_3;
$L__BB15_2:
	div.s64 	%rd71, %rd4, %rd36;
$L__BB15_3:
	mov.u32 	%r1, %tid.x;
	mul.lo.s64 	%rd43, %rd35, %rd3;
	mad.lo.s64 	%rd8, %rd71, %rd37, %rd43;
	mul.lo.s64 	%rd9, %rd38, %rd4;
	mul.lo.s64 	%rd10, %rd39, %rd4;
	setp.gt.u32 	%p2, %r1, 31;
	shl.b32 	%r8, %r1, 2;
	mov.u32 	%r9, data_mmv;
	add.s32 	%r2, %r9, %r8;
	@%p2 bra 	$L__BB15_5;
	mov.b32 	%r10, 0;
	st.shared.u32 	[%r2], %r10;
$L__BB15_5:
	bar.sync 	0;
	cvt.u64.u32 	%rd78, %r1;
	setp.le.s64 	%p3, %rd34, %rd78;
	mov.f32 	%f104, 0f00000000;
	@%p3 bra 	$L__BB15_17;
	not.b64 	%rd44, %rd78;
	add.s64 	%rd12, %rd34, %rd44;
	shr.u64 	%rd45, %rd12, 8;
	add.s64 	%rd13, %rd45, 1;
	setp.lt.u64 	%p4, %rd12, 1792;
	mov.f32 	%f104, 0f00000000;
	@%p4 bra 	$L__BB15_9;
	and.b64  	%rd77, %rd13, 144115188075855864;
	shl.b64 	%rd46, %rd78, 2;
	shl.b64 	%rd47, %rd8, 1;
	add.s64 	%rd48, %rd46, %rd47;
	add.s64 	%rd49, %rd48, %rd2;
	add.s64 	%rd76, %rd49, 4096;
	shl.b64 	%rd50, %rd9, 1;
	add.s64 	%rd51, %rd50, %rd46;
	add.s64 	%rd52, %rd51, %rd1;
	add.s64 	%rd75, %rd52, 4096;
	mov.f32 	%f104, 0f00000000;
$L__BB15_8:
	.pragma "nounroll";
	ld.global.nc.u32 	%r11, [%rd76+-4096];
	mov.b32 	{%rs2, %rs6}, %r11;
	ld.global.nc.u32 	%r12, [%rd75+-4096];
	mov.b32 	{%rs3, %rs7}, %r12;
	// begin inline asm
	{mul.f16 %rs1,%rs2,%rs3;
}
	// end inline asm
	// begin inline asm
	{  cvt.f32.f16 %f18, %rs1;}

	// end inline asm
	add.f32 	%f34, %f104, %f18;
	// begin inline asm
	{mul.f16 %rs5,%rs6,%rs7;
}
	// end inline asm
	// begin inline asm
	{  cvt.f32.f16 %f19, %rs5;}

	// end inline asm
	add.f32 	%f35, %f34, %f19;
	ld.global.nc.u32 	%r13, [%rd76+-3072];
	mov.b32 	{%rs10, %rs14}, %r13;
	ld.global.nc.u32 	%r14, [%rd75+-3072];
	mov.b32 	{%rs11, %rs15}, %r14;
	// begin inline asm
	{mul.f16 %rs9,%rs10,%rs11;
}
	// end inline asm
	// begin inline asm
	{  cvt.f32.f16 %f20, %rs9;}

	// end inline asm
	add.f32 	%f36, %f35, %f20;
	// begin inline asm
	{mul.f16 %rs13,%rs14,%rs15;
}
	// end inline asm
	// begin inline asm
	{  cvt.f32.f16 %f21, %rs13;}

	// end inline asm
	add.f32 	%f37, %f36, %f21;
	ld.global.nc.u32 	%r15, [%rd76+-2048];
	mov.b32 	{%rs18, %rs22}, %r15;
	ld.global.nc.u32 	%r16, [%rd75+-2048];
	mov.b32 	{%rs19, %rs23}, %r16;
	// begin inline asm
	{mul.f16 %rs17,%rs18,%rs19;
}
	// end inline asm
	// begin inline asm
	{  cvt.f32.f16 %f22, %rs17;}

	// end inline asm
	add.f32 	%f38, %f37, %f22;
	// begin inline asm
	{mul.f16 %rs21,%rs22,%rs23;
}
	// end inline asm
	// begin inline asm
	{  cvt.f32.f16 %f23, %rs21;}

	// end inline asm
	add.f32 	%f39, %f38, %f23;
	ld.global.nc.u32 	%r17, [%rd76+-1024];
	mov.b32 	{%rs26, %rs30}, %r17;
	ld.global.nc.u32 	%r18, [%rd75+-1024];
	mov.b32 	{%rs27, %rs31}, %r18;
	// begin inline asm
	{mul.f16 %rs25,%rs26,%rs27;
}
	// end inline asm
	// begin inline asm
	{  cvt.f32.f16 %f24, %rs25;}

	// end inline asm
	add.f32 	%f40, %f39, %f24;
	// begin inline asm
	{mul.f16 %rs29,%rs30,%rs31;
}
	// end inline asm
	// begin inline asm
	{  cvt.f32.f16 %f25, %rs29;}

	// end inline asm
	add.f32 	%f41, %f40, %f25;
	ld.global.nc.u32 	%r19, [%rd76];
	mov.b32 	{%rs34, %rs38}, %r19;
	ld.global.nc.u32 	%r20, [%rd75];
	mov.b32 	{%rs35, %rs39}, %r20;
	// begin inline asm
	{mul.f16 %rs33,%rs34,%rs35;
}
	// end inline asm
	// begin inline asm
	{  cvt.f32.f16 %f26, %rs33;}

	// end inline asm
	add.f32 	%f42, %f41, %f26;
	// begin inline asm
	{mul.f16 %rs37,%rs38,%rs39;
}
	// end inline asm
	// begin inline asm
	{  cvt.f32.f16 %f27, %rs37;}

	// end inline asm
	add.f32 	%f43, %f42, %f27;
	ld.global.nc.u32 	%r21, [%rd76+1024];
	mov.b32 	{%rs42, %rs46}, %r21;
	ld.global.nc.u32 	%r22, [%rd75+1024];
	mov.b32 	{%rs43, %rs47}, %r22;
	// begin inline asm
	{mul.f16 %rs41,%rs42,%rs43;
}
	// end inline asm
	// begin inline asm
	{  cvt.f32.f16 %f28, %rs41;}

	// end inline asm
	add.f32 	%f44, %f43, %f28;
	// begin inline asm
	{mul.f16 %rs45,%rs46,%rs47;
}
	// end inline asm
	// begin inline asm
	{  cvt.f32.f16 %f29, %rs45;}

	// end inline asm
	add.f32 	%f45, %f44, %f29;
	ld.global.nc.u32 	%r23, [%rd76+2048];
	mov.b32 	{%rs50, %rs54}, %r23;
	ld.global.nc.u32 	%r24, [%rd75+2048];
	mov.b32 	{%rs51, %rs55}, %r24;
	// begin inline asm
	{mul.f16 %rs49,%rs50,%rs51;
}
	// end inline asm
	// begin inline asm
	{  cvt.f32.f16 %f30, %rs49;}

	// end inline asm
	add.f32 	%f46, %f45, %f30;
	// begin inline asm
	{mul.f16 %rs53,%rs54,%rs55;
}
	// end inline asm
	// begin inline asm
	{  cvt.f32.f16 %f31, %rs53;}

	// end inline asm
	add.f32 	%f47, %f46, %f31;
	ld.global.nc.u32 	%r25, [%rd76+3072];
	mov.b32 	{%rs58, %rs62}, %r25;
	ld.global.nc.u32 	%r26, [%rd75+3072];
	mov.b32 	{%rs59, %rs63}, %r26;
	// begin inline asm
	{mul.f16 %rs57,%rs58,%rs59;
}
	// end inline asm
	// begin inline asm
	{  cvt.f32.f16 %f32, %rs57;}

	// end inline asm
	add.f32 	%f48, %f47, %f32;
	// begin inline asm
	{mul.f16 %rs61,%rs62,%rs63;
}
	// end inline asm
	// begin inline asm
	{  cvt.f32.f16 %f33, %rs61;}

	// end inline asm
	add.f32 	%f104, %f48, %f33;
	add.s64 	%rd78, %rd78, 2048;
	add.s64 	%rd77, %rd77, -8;
	add.s64 	%rd76, %rd76, 8192;
	add.s64 	%rd75, %rd75, 8192;
	setp.eq.s64 	%p5, %rd77, 0;
	@%p5 bra 	$L__BB15_9;
	bra.uni 	$L__BB15_8;
$L__BB15_9:
	and.b64  	%rd18, %rd13, 7;
	setp.eq.s64 	%p6, %rd18, 0;
	@%p6 bra 	$L__BB15_17;
	shl.b64 	%rd53, %rd8, 1;
	add.s64 	%rd19, %rd2, %rd53;
	shl.b64 	%rd54, %rd9, 1;
	add.s64 	%rd20, %rd1, %rd54;
	setp.lt.u64 	%p7, %rd18, 4;
	@%p7 bra 	$L__BB15_12;
	shl.b64 	%rd55, %rd78, 2;
	add.s64 	%rd56, %rd19, %rd55;
	ld.global.nc.u32 	%r27, [%rd56];
	mov.b32 	{%rs66, %rs70}, %r27;
	add.s64 	%rd57, %rd20, %rd55;
	ld.global.nc.u32 	%r28, [%rd57];
	mov.b32 	{%rs67, %rs71}, %r28;
	// begin inline asm
	{mul.f16 %rs65,%rs66,%rs67;
}
	// end inline asm
	// begin inline asm
	{  cvt.f32.f16 %f50, %rs65;}

	// end inline asm
	add.f32 	%f58, %f104, %f50;
	// begin inline asm
	{mul.f16 %rs69,%rs70,%rs71;
}
	// end inline asm
	// begin inline asm
	{  cvt.f32.f16 %f51, %rs69;}

	// end inline asm
	add.f32 	%f59, %f58, %f51;
	ld.global.nc.u32 	%r29, [%rd56+1024];
	mov.b32 	{%rs74, %rs78}, %r29;
	ld.global.nc.u32 	%r30, [%rd57+1024];
	mov.b32 	{%rs75, %rs79}, %r30;
	// begin inline asm
	{mul.f16 %rs73,%rs74,%rs75;
}
	// end inline asm
	// begin inline asm
	{  cvt.f32.f16 %f52, %rs73;}

	// end inline asm
	add.f32 	%f60, %f59, %f52;
	// begin inline asm
	{mul.f16 %rs77,%rs78,%rs79;
}
	// end inline asm
	// begin inline asm
	{  cvt.f32.f16 %f53, %rs77;}

	// end inline asm
	add.f32 	%f61, %f60, %f53;
	ld.global.nc.u32 	%r31, [%rd56+2048];
	mov.b32 	{%rs82, %rs86}, %r31;
	ld.global.nc.u32 	%r32, [%rd57+2048];
	mov.b32 	{%rs83, %rs87}, %r32;
	// begin inline asm
	{mul.f16 %rs81,%rs82,%rs83;
}
	// end inline asm
	// begin inline asm
	{  cvt.f32.f16 %f54, %rs81;}

	// end inline asm
	add.f32 	%f62, %f61, %f54;
	// begin inline asm
	{mul.f16 %rs85,%rs86,%rs87;
}
	// end inline asm
	// begin inline asm
	{  cvt.f32.f16 %f55, %rs85;}

	// end inline asm
	add.f32 	%f63, %f62, %f55;
	ld.global.nc.u32 	%r33, [%rd56+3072];
	mov.b32 	{%rs90, %rs94}, %r33;
	ld.global.nc.u32 	%r34, [%rd57+3072];
	mov.b32 	{%rs91, %rs95}, %r34;
	// begin inline asm
	{mul.f16 %rs89,%rs90,%rs91;
}
	// end inline asm
	// begin inline asm
	{  cvt.f32.f16 %f56, %rs89;}

	// end inline asm
	add.f32 	%f64, %f63, %f56;
	// begin inline asm
	{mul.f16 %rs93,%rs94,%rs95;
}
	// end inline asm
	// begin inline asm
	{  cvt.f32.f16 %f57, %rs93;}

	// end inline asm
	add.f32 	%f104, %f64, %f57;
	add.s64 	%rd78, %rd78, 1024;
$L__BB15_12:
	and.b64  	%rd58, %rd13, 3;
	setp.eq.s64 	%p8, %rd58, 0;
	@%p8 bra 	$L__BB15_17;
	setp.eq.s64 	%p9, %rd58, 1;
	@%p9 bra 	$L__BB15_15;
	shl.b64 	%rd59, %rd78, 2;
	add.s64 	%rd60, %rd19, %rd59;
	ld.global.nc.u32 	%r35, [%rd60];
	mov.b32 	{%rs98, %rs102}, %r35;
	add.s64 	%rd61, %rd20, %rd59;
	ld.global.nc.u32 	%r36, [%rd61];
	mov.b32 	{%rs99, %rs103}, %r36;
	// begin inline asm
	{mul.f16 %rs97,%rs98,%rs99;
}
	// end inline asm
	// begin inline asm
	{  cvt.f32.f16 %f66, %rs97;}

	// end inline asm
	add.f32 	%f70, %f104, %f66;
	// begin inline asm
	{mul.f16 %rs101,%rs102,%rs103;
}
	// end inline asm
	// begin inline asm
	{  cvt.f32.f16 %f67, %rs101;}

	// end inline asm
	add.f32 	%f71, %f70, %f67;
	ld.global.nc.u32 	%r37, [%rd60+1024];
	mov.b32 	{%rs106, %rs110}, %r37;
	ld.global.nc.u32 	%r38, [%rd61+1024];
	mov.b32 	{%rs107, %rs111}, %r38;
	// begin inline asm
	{mul.f16 %rs105,%rs106,%rs107;
}
	// end inline asm
	// begin inline asm
	{  cvt.f32.f16 %f68, %rs105;}

	// end inline asm
	add.f32 	%f72, %f71, %f68;
	// begin inline asm
	{mul.f16 %rs109,%rs110,%rs111;
}
	// end inline asm
	// begin inline asm
	{  cvt.f32.f16 %f69, %rs109;}

	// end inline asm
	add.f32 	%f104, %f72, %f69;
	add.s64 	%rd78, %rd78, 512;
$L__BB15_15:
	and.b64  	%rd62, %rd12, 256;
	setp.ne.s64 	%p10, %rd62, 0;
	@%p10 bra 	$L__BB15_17;
	shl.b64 	%rd63, %rd78, 2;
	add.s64 	%rd64, %rd19, %rd63;
	ld.global.nc.u32 	%r39, [%rd64];
	mov.b32 	{%rs114, %rs118}, %r39;
	add.s64 	%rd65, %rd20, %rd63;
	ld.global.nc.u32 	%r40, [%rd65];
	mov.b32 	{%rs115, %rs119}, %r40;
	// begin inline asm
	{mul.f16 %rs113,%rs114,%rs115;
}
	// end inline asm
	// begin inline asm
	{  cvt.f32.f16 %f73, %rs113;}

	// end inline asm
	add.f32 	%f75, %f104, %f73;
	// begin inline asm
	{mul.f16 %rs117,%rs118,%rs119;
}
	// end inline asm
	// begin inline asm
	{  cvt.f32.f16 %f74, %rs117;}

	// end inline asm
	add.f32 	%f104, %f75, %f74;
$L__BB15_17:
	mov.b32 	%r41, %f104;
	shfl.sync.bfly.b32	%r42|%p11, %r41, 16, 31, -1;
	mov.b32 	%f76, %r42;
	add.f32 	%f77, %f104, %f76;
	mov.b32 	%r43, %f77;
	shfl.sync.bfly.b32	%r44|%p12, %r43, 8, 31, -1;
	mov.b32 	%f78, %r44;
	add.f32 	%f79, %f77, %f78;
	mov.b32 	%r45, %f79;
	shfl.sync.bfly.b32	%r46|%p13, %r45, 4, 31, -1;
	mov.b32 	%f80, %r46;
	add.f32 	%f81, %f79, %f80;
	mov.b32 	%r47, %f81;
	shfl.sync.bfly.b32	%r48|%p14, %r47, 2, 31, -1;
	mov.b32 	%f82, %r48;
	add.f32 	%f83, %f81, %f82;
	mov.b32 	%r49, %f83;
	shfl.sync.bfly.b32	%r50|%p15, %r49, 1, 31, -1;
	mov.b32 	%f84, %r50;
	add.f32 	%f85, %f83, %f84;
	shr.u32 	%r51, %r1, 3;
	and.b32  	%r52, %r51, 124;
	add.s32 	%r54, %r9, %r52;
	st.shared.f32 	[%r54], %f85;
	bar.sync 	0;
	setp.gt.u32 	%p16, %r1, 31;
	@%p16 bra 	$L__BB15_20;
	shl.b32 	%r55, %r1, 2;
	add.s32 	%r57, %r9, %r55;
	ld.shared.f32 	%f86, [%r57];
	mov.b32 	%r58, %f86;
	shfl.sync.bfly.b32	%r59|%p17, %r58, 16, 31, -1;
	mov.b32 	%f87, %r59;
	add.f32 	%f88, %f86, %f87;
	mov.b32 	%r60, %f88;
	shfl.sync.bfly.b32	%r61|%p18, %r60, 8, 31, -1;
	mov.b32 	%f89, %r61;
	add.f32 	%f90, %f88, %f89;
	mov.b32 	%r62, %f90;
	shfl.sync.bfly.b32	%r63|%p19, %r62, 4, 31, -1;
	mov.b32 	%f91, %r63;
	add.f32 	%f92, %f90, %f91;
	mov.b32 	%r64, %f92;
	shfl.sync.bfly.b32	%r65|%p20, %r64, 2, 31, -1;
	mov.b32 	%f93, %r65;
	add.f32 	%f94, %f92, %f93;
	mov.b32 	%r66, %f94;
	shfl.sync.bfly.b32	%r67|%p21, %r66, 1, 31, -1;
	mov.b32 	%f95, %r67;
	add.f32 	%f13, %f94, %f95;
	setp.ne.s32 	%p22, %r1, 0;
	@%p22 bra 	$L__BB15_20;
	ld.param.u64 	%rd70, [ggml_matvec_f16_bs_256_param_2];
	add.s64 	%rd66, %rd10, %rd3;
	cvta.to.global.u64 	%rd67, %rd70;
	shl.b64 	%rd68, %rd66, 1;
	add.s64 	%rd69, %rd67, %rd68;
	// begin inline asm
	{  cvt.rn.f16.f32 %rs121, %f13;}

	// end inline asm
	st.global.u16 	[%rd69], %rs121;
$L__BB15_20:
	ret;

}


// ===== COMPILED SASS (sm_100) =====

	.target	sm_100

	.elftype	@"ET_EXEC"


//--------------------- .note.nv.tkinfo           --------------------------
	.section	.note.nv.tkinfo,"",@"SHT_NOTE"
	.sectionflags	@"SHF_NOTE_NV_TKINFO"
	.tkinfo
        /*0018*/ 	.word	0x00000002
        /*0030*/ 	.string	""
        /*0030*/ 	.string	"ptxas"
        /*0030*/ 	.string	"Cuda compilation tools, release 13.0, V13.0.88"
        /*0030*/ 	.string	"Build cuda_13.0.r13.0/compiler.36424714_0"
        /*0030*/ 	.string	"-arch sm_100 -m 64 "



//--------------------- .note.nv.cuinfo           --------------------------
	.section	.note.nv.cuinfo,"",@"SHT_NOTE"
	.sectionflags	@"SHF_NOTE_NV_CUINFO"
        /*0018*/ 	.short	0x0002
        /*001a*/ 	.short	0x0064
        /*001c*/ 	.short	0x0082
	.zero		2


//--------------------- .nv.info                  --------------------------
	.section	.nv.info,"",@"SHT_CUDA_INFO"
	.align	4


	//----- nvinfo : EIATTR_REGCOUNT
	.align		4
        /*0000*/ 	.byte	0x04, 0x2f
        /*0002*/ 	.short	(.L_1 - .L_0)
	.align		4
.L_0:
        /*0004*/ 	.word	index@(ggml_matvec_f32_bs_32)
        /*0008*/ 	.word	0x00000020


	//----- nvinfo : EIATTR_FRAME_SIZE
	.align		4
.L_1:
        /*000c*/ 	.byte	0x04, 0x11
        /*000e*/ 	.short	(.L_3 - .L_2)
	.align		4
.L_2:
        /*0010*/ 	.word	index@($__internal_15_$__cuda_sm20_div_s64)
        /*0014*/ 	.word	0x00000000


	//----- nvinfo : EIATTR_FRAME_SIZE
	.align		4
.L_3:
        /*0018*/ 	.byte	0x04, 0x11
        /*001a*/ 	.short	(.L_5 - .L_4)
	.align		4
.L_4:
        /*001c*/ 	.word	index@(ggml_matvec_f32_bs_32)
        /*0020*/ 	.word	0x00000000


	//----- nvinfo : EIATTR_REGCOUNT
	.align		4
.L_5:
        /*0024*/ 	.byte	0x04, 0x2f
        /*0026*/ 	.short	(.L_7 - .L_6)
	.align		4
.L_6:
        /*0028*/ 	.word	index@(ggml_matvec_f32_bs_64)
        /*002c*/ 	.word	0x00000020


	//----- nvinfo : EIATTR_FRAME_SIZE
	.align		4
.L_7:
        /*0030*/ 	.byte	0x04, 0x11
        /*0032*/ 	.short	(.L_9 - .L_8)
	.align		4
.L_8:
        /*0034*/ 	.word	index@($__internal_14_$__cuda_sm20_div_s64)
        /*0038*/ 	.word	0x00000000


	//----- nvinfo : EIATTR_FRAME_SIZE
	.align		4
.L_9:
        /*003c*/ 	.byte	0x04, 0x11
        /*003e*/ 	.short	(.L_11 - .L_10)
	.align		4
.L_10:
        /*0040*/ 	.word	index@(ggml_matvec_f32_bs_64)
        /*0044*/ 	.word	0x00000000


	//----- nvinfo : EIATTR_REGCOUNT
	.align		4
.L_11:
        /*0048*/ 	.byte	0x04, 0x2f
        /*004a*/ 	.short	(.L_13 - .L_12)
	.align		4
.L_12:
        /*004c*/ 	.word	index@(ggml_matvec_f32_bs_96)
        /*0050*/ 	.word	0x00000020


	//----- nvinfo : EIATTR_FRAME_SIZE
	.align		4
.L_13:
        /*0054*/ 	.byte	0x04, 0x11
        /*0056*/ 	.short	(.L_15 - .L_14)
	.align		4
.L_14:
        /*0058*/ 	.word	index@($__internal_13_$__cuda_sm20_div_s64)
        /*005c*/ 	.word	0x00000000


	//----- nvinfo : EIATTR_FRAME_SIZE
	.align		4
.L_15:
        /*0060*/ 	.byte	0x04, 0x11
        /*0062*/ 	.short	(.L_17 - .L_16)
	.align		4
.L_16:
        /*0064*/ 	.word	index@(ggml_matvec_f32_bs_96)
        /*0068*/ 	.word	0x00000000


	//----- nvinfo : EIATTR_REGCOUNT
	.align		4
.L_17:
        /*006c*/ 	.byte	0x04, 0x2f
        /*006e*/ 	.short	(.L_19 - .L_18)
	.align		4
.L_18:
        /*0070*/ 	.word	index@(ggml_matvec_f32_bs_128)
        /*0074*/ 	.word	0x00000020


	//----- nvinfo : EIATTR_FRAME_SIZE
	.align		4
.L_19:
        /*0078*/ 	.byte	0x04, 0x11
        /*007a*/ 	.short	(.L_21 - .L_20)
	.align		4
.L_20:
        /*007c*/ 	.word	index@($__internal_12_$__cuda_sm20_div_s64)
        /*0080*/ 	.word	0x00000000


	//----- nvinfo : EIATTR_FRAME_SIZE
	.align		4
.L_21:
        /*0084*/ 	.byte	0x04, 0x11
        /*0086*/ 	.short	(.L_23 - .L_22)
	.align		4
.L_22:
        /*0088*/ 	.word	index@(ggml_matvec_f32_bs_128)
        /*008c*/ 	.word	0x00000000


	//----- nvinfo : EIATTR_REGCOUNT
	.align		4
.L_23:
        /*0090*/ 	.byte	0x04, 0x2f
        /*0092*/ 	.short	(.L_25 - .L_24)
	.align		4
.L_24:
        /*0094*/ 	.word	index@(ggml_matvec_f32_bs_160)
        /*0098*/ 	.word	0x00000020


	//----- nvinfo : EIATTR_FRAME_SIZE
	.align		4
.L_25:
        /*009c*/ 	.byte	0x04, 0x11
        /*009e*/ 	.short	(.L_27 - .L_26)
	.align		4
.L_26:
        /*00a0*/ 	.word	index@($__internal_11_$__cuda_sm20_div_s64)
        /*00a4*/ 	.word	0x00000000


	//----- nvinfo : EIATTR_FRAME_SIZE
	.align		4
.L_27:
        /*00a8*/ 	.byte	0x04, 0x11
        /*00aa*/ 	.short	(.L_29 - .L_28)
	.align		4
.L_28:
        /*00ac*/ 	.word	index@(ggml_matvec_f32_bs_160)
        /*00b0*/ 	.word	0x00000000


	//----- nvinfo : EIATTR_REGCOUNT
	.align		4
.L_29:
        /*00b4*/ 	.byte	0x04, 0x2f
        /*00b6*/ 	.short	(.L_31 - .L_30)
	.align		4
.L_30:
        /*00b8*/ 	.word	index@(ggml_matvec_f32_bs_196)
        /*00bc*/ 	.word	0x00000020


	//----- nvinfo : EIATTR_FRAME_SIZE
	.align		4
.L_31:
        /*00c0*/ 	.byte	0x04, 0x11
        /*00c2*/ 	.short	(.L_33 - .L_32)
	.align		4
.L_32:
        /*00c4*/ 	.word	index@($__internal_10_$__cuda_sm20_div_s64)
        /*00c8*/ 	.word	0x00000000


	//----- nvinfo : EIATTR_FRAME_SIZE
	.align		4
.L_33:
        /*00cc*/ 	.byte	0x04, 0x11
        /*00ce*/ 	.short	(.L_35 - .L_34)
	.align		4
.L_34:
        /*00d0*/ 	.word	index@(ggml_matvec_f32_bs_196)
        /*00d4*/ 	.word	0x00000000


	//----- nvinfo : EIATTR_REGCOUNT
	.align		4
.L_35:
        /*00d8*/ 	.byte	0x04, 0x2f
        /*00da*/ 	.short	(.L_37 - .L_36)
	.align		4
.L_36:
        /*00dc*/ 	.word	index@(ggml_matvec_f32_bs_224)
        /*00e0*/ 	.word	0x00000020


	//----- nvinfo : EIATTR_FRAME_SIZE
	.align		4
.L_37:
        /*00e4*/ 	.byte	0x04, 0x11
        /*00e6*/ 	.short	(.L_39 - .L_38)
	.align		4
.L_38:
        /*00e8*/ 	.word	index@($__internal_9_$__cuda_sm20_div_s64)
        /*00ec*/ 	.word	0x00000000


	//----- nvinfo : EIATTR_FRAME_SIZE
	.align		4
.L_39:
        /*00f0*/ 	.byte	0x04, 0x11
        /*00f2*/ 	.short	(.L_41 - .L_40)
	.align		4
.L_40:
        /*00f4*/ 	.word	index@(ggml_matvec_f32_bs_224)
        /*00f8*/ 	.word	0x00000000


	//----- nvinfo : EIATTR_REGCOUNT
	.align		4
.L_41:
        /*00fc*/ 	.byte	0x04, 0x2f
        /*00fe*/ 	.short	(.L_43 - .L_42)
	.align		4
.L_42:
        /*0100*/ 	.word	index@(ggml_matvec_f32_bs_256)
        /*0104*/ 	.word	0x00000020


	//----- nvinfo : EIATTR_FRAME_SIZE
	.align		4
.L_43:
        /*0108*/ 	.byte	0x04, 0x11
        /*010a*/ 	.short	(.L_45 - .L_44)
	.align		4
.L_44:
        /*010c*/ 	.word	index@($__internal_8_$__cuda_sm20_div_s64)
        /*0110*/ 	.word	0x00000000


	//----- nvinfo : EIATTR_FRAME_SIZE
	.align		4
.L_45:
        /*0114*/ 	.byte	0x04, 0x11
        /*0116*/ 	.short	(.L_47 - .L_46)
	.align		4
.L_46:
        /*0118*/ 	.word	index@(ggml_matvec_f32_bs_256)
        /*011c*/ 	.word	0x00000000


	//----- nvinfo : EIATTR_REGCOUNT
	.align		4
.L_47:
        /*0120*/ 	.byte	0x04, 0x2f
        /*0122*/ 	.short	(.L_49 - .L_48)
	.align		4
.L_48:
        /*0124*/ 	.word	index@(ggml_matvec_f16_bs_32)
        /*0128*/ 	.word	0x0000001e


	//----- nvinfo : EIATTR_FRAME_SIZE
	.align		4
.L_49:
        /*012c*/ 	.byte	0x04, 0x11
        /*012e*/ 	.short	(.L_51 - .L_50)
	.align		4
.L_50:
        /*0130*/ 	.word	index@($__internal_7_$__cuda_sm20_div_s64)
        /*0134*/ 	.word	0x00000000


	//----- nvinfo : EIATTR_FRAME_SIZE
	.align		4
.L_51:
        /*0138*/ 	.byte	0x04, 0x11
        /*013a*/ 	.short	(.L_53 - .L_52)
	.align		4
.L_52:
        /*013c*/ 	.word	index@(ggml_matvec_f16_bs_32)
        /*0140*/ 	.word	0x00000000


	//----- nvinfo : EIATTR_REGCOUNT
	.align		4
.L_53:
        /*0144*/ 	.byte	0x04, 0x2f
        /*0146*/ 	.short	(.L_55 - .L_54)
	.align		4
.L_54:
        /*0148*/ 	.word	index@(ggml_matvec_f16_bs_64)
        /*014c*/ 	.word	0x0000001e


	//----- nvinfo : EIATTR_FRAME_SIZE
	.align		4
.L_55:
        /*0150*/ 	.byte	0x04, 0x11
        /*0152*/ 	.short	(.L_57 - .L_56)
	.align		4
.L_56:
        /*0154*/ 	.word	index@($__internal_6_$__cuda_sm20_div_s64)
        /*0158*/ 	.word	0x00000000


	//----- nvinfo : EIATTR_FRAME_SIZE
	.align		4
.L_57:
        /*015c*/ 	.byte	0x04, 0x11
        /*015e*/ 	.short	(.L_59 - .L_58)
	.align		4
.L_58:
        /*0160*/ 	.word	index@(ggml_matvec_f16_bs_64)
        /*0164*/ 	.word	0x00000000


	//----- nvinfo : EIATTR_REGCOUNT
	.align		4
.L_59:
        /*0168*/ 	.byte	0x04, 0x2f
        /*016a*/ 	.short	(.L_61 - .L_60)
	.align		4
.L_60:
        /*016c*/ 	.word	index@(ggml_matvec_f16_bs_96)
        /*0170*/ 	.word	0x0000001e


	//----- nvinfo : EIATTR_FRAME_SIZE
	.align		4
.L_61:
        /*0174*/ 	.byte	0x04, 0x11
        /*0176*/ 	.short	(.L_63 - .L_62)
	.align		4
.L_62:
        /*0178*/ 	.word	index@($__internal_5_$__cuda_sm20_div_s64)
        /*017c*/ 	.word	0x00000000


	//----- nvinfo : EIATTR_FRAME_SIZE
	.align		4
.L_63:
        /*0180*/ 	.byte	0x04, 0x11
        /*0182*/ 	.short	(.L_65 - .L_64)
	.align		4
.L_64:
        /*0184*/ 	.word	index@(ggml_matvec_f16_bs_96)
        /*0188*/ 	.word	0x00000000


	//----- nvinfo : EIATTR_REGCOUNT
	.align		4
.L_65:
        /*018c*/ 	.byte	0x04, 0x2f
        /*018e*/ 	.short	(.L_67 - .L_66)
	.align		4
.L_66:
        /*0190*/ 	.word	index@(ggml_matvec_f16_bs_128)
        /*0194*/ 	.word	0x0000001e


	//----- nvinfo : EIATTR_FRAME_SIZE
	.align		4
.L_67:
        /*0198*/ 	.byte	0x04, 0x11
        /*019a*/ 	.short	(.L_69 - .L_68)
	.align		4
.L_68:
        /*019c*/ 	.word	index@($__internal_4_$__cuda_sm20_div_s64)
        /*01a0*/ 	.word	0x00000000


	//----- nvinfo : EIATTR_FRAME_SIZE
	.align		4
.L_69:
        /*01a4*/ 	.byte	0x04, 0x11
        /*01a6*/ 	.short	(.L_71 - .L_70)
	.align		4
.L_70:
        /*01a8*/ 	.word	index@(ggml_matvec_f16_bs_128)
        /*01ac*/ 	.word	0x00000000


	//----- nvinfo : EIATTR_REGCOUNT
	.align		4
.L_71:
        /*01b0*/ 	.byte	0x04, 0x2f
        /*01b2*/ 	.short	(.L_73 - .L_72)
	.align		4
.L_72:
        /*01b4*/ 	.word	index@(ggml_matvec_f16_bs_160)
        /*01b8*/ 	.word	0x0000001e


	//----- nvinfo : EIATTR_FRAME_SIZE
	.align		4
.L_73:
        /*01bc*/ 	.byte	0x04, 0x11
        /*01be*/ 	.short	(.L_75 - .L_74)
	.align		4
.L_74:
        /*01c0*/ 	.word	index@($__internal_3_$__cuda_sm20_div_s64)
        /*01c4*/ 	.word	0x00000000


	//----- nvinfo : EIATTR_FRAME_SIZE
	.align		4
.L_75:
        /*01c8*/ 	.byte	0x04, 0x11
        /*01ca*/ 	.short	(.L_77 - .L_76)
	.align		4
.L_76:
        /*01cc*/ 	.word	index@(ggml_matvec_f16_bs_160)
        /*01d0*/ 	.word	0x00000000


	//----- nvinfo : EIATTR_REGCOUNT
	.align		4
.L_77:
        /*01d4*/ 	.byte	0x04, 0x2f
        /*01d6*/ 	.short	(.L_79 - .L_78)
	.align		4
.L_78:
        /*01d8*/ 	.word	index@(ggml_matvec_f16_bs_196)
        /*01dc*/ 	.word	0x0000001e


	//----- nvinfo : EIATTR_FRAME_SIZE
	.align		4
.L_79:
        /*01e0*/ 	.byte	0x04, 0x11
        /*01e2*/ 	.short	(.L_81 - .L_80)
	.align		4
.L_80:
        /*01e4*/ 	.word	index@($__internal_2_$__cuda_sm20_div_s64)
        /*01e8*/ 	.word	0x00000000


	//----- nvinfo : EIATTR_FRAME_SIZE
	.align		4
.L_81:
        /*01ec*/ 	.byte	0x04, 0x11
        /*01ee*/ 	.short	(.L_83 - .L_82)
	.align		4
.L_82:
        /*01f0*/ 	.word	index@(ggml_matvec_f16_bs_196)
        /*01f4*/ 	.word	0x00000000


	//----- nvinfo : EIATTR_REGCOUNT
	.align		4
.L_83:
        /*01f8*/ 	.byte	0x04, 0x2f
        /*01fa*/ 	.short	(.L_85 - .L_84)
	.align		4
.L_84:
        /*01fc*/ 	.word	index@(ggml_matvec_f16_bs_224)
        /*0200*/ 	.word	0x0000001e


	//----- nvinfo : EIATTR_FRAME_SIZE
	.align		4
.L_85:
        /*0204*/ 	.byte	0x04, 0x11
        /*0206*/ 	.short	(.L_87 - .L_86)
	.align		4
.L_86:
        /*0208*/ 	.word	index@($__internal_1_$__cuda_sm20_div_s64)
        /*020c*/ 	.word	0x00000000


	//----- nvinfo : EIATTR_FRAME_SIZE
	.align		4
.L_87:
        /*0210*/ 	.byte	0x04, 0x11
        /*0212*/ 	.short	(.L_89 - .L_88)
	.align		4
.L_88:
        /*0214*/ 	.word	index@(ggml_matvec_f16_bs_224)
        /*0218*/ 	.word	0x00000000


	//----- nvinfo : EIATTR_REGCOUNT
	.align		4
.L_89:
        /*021c*/ 	.byte	0x04, 0x2f
        /*021e*/ 	.short	(.L_91 - .L_90)
	.align		4
.L_90:
        /*0220*/ 	.word	index@(ggml_matvec_f16_bs_256)
        /*0224*/ 	.word	0x0000001e


	//----- nvinfo : EIATTR_FRAME_SIZE
	.align		4
.L_91:
        /*0228*/ 	.byte	0x04, 0x11
        /*022a*/ 	.short	(.L_93 - .L_92)
	.align		4
.L_92:
        /*022c*/ 	.word	index@($__internal_0_$__cuda_sm20_div_s64)
        /*0230*/ 	.word	0x00000000


	//----- nvinfo : EIATTR_FRAME_SIZE
	.align		4
.L_93:
        /*0234*/ 	.byte	0x04, 0x11
        /*0236*/ 	.short	(.L_95 - .L_94)
	.align		4
.L_94:
        /*0238*/ 	.word	index@(ggml_matvec_f16_bs_256)
        /*023c*/ 	.word	0x00000000


	//----- nvinfo : EIATTR_MIN_STACK_SIZE
	.align		4
.L_95:
        /*0240*/ 	.byte	0x04, 0x12
        /*0242*/ 	.short	(.L_97 - .L_96)
	.align		4
.L_96:
        /*0244*/ 	.word	index@(ggml_matvec_f16_bs_256)
        /*0248*/ 	.word	0x00000000


	//----- nvinfo : EIATTR_MIN_STACK_SIZE
	.align		4
.L_97:
        /*024c*/ 	.byte	0x04, 0x12
        /*024e*/ 	.short	(.L_99 - .L_98)
	.align		4
.L_98:
        /*0250*/ 	.word	index@(ggml_matvec_f16_bs_224)
        /*0254*/ 	.word	0x00000000


	//----- nvinfo : EIATTR_MIN_STACK_SIZE
	.align		4
.L_99:
        /*0258*/ 	.byte	0x04, 0x12
        /*025a*/ 	.short	(.L_101 - .L_100)
	.align		4
.L_100:
        /*025c*/ 	.word	index@(ggml_matvec_f16_bs_196)
        /*0260*/ 	.word	0x00000000


	//----- nvinfo : EIATTR_MIN_STACK_SIZE
	.align		4
.L_101:
        /*0264*/ 	.byte	0x04, 0x12
        /*0266*/ 	.short	(.L_103 - .L_102)
	.align		4
.L_102:
        /*0268*/ 	.word	index@(ggml_matvec_f16_bs_160)
        /*026c*/ 	.word	0x00000000


	//----- nvinfo : EIATTR_MIN_STACK_SIZE
	.align		4
.L_103:
        /*0270*/ 	.byte	0x04, 0x12
        /*0272*/ 	.short	(.L_105 - .L_104)
	.align		4
.L_104:
        /*0274*/ 	.word	index@(ggml_matvec_f16_bs_128)
        /*0278*/ 	.word	0x00000000


	//----- nvinfo : EIATTR_MIN_STACK_SIZE
	.align		4
.L_105:
        /*027c*/ 	.byte	0x04, 0x12
        /*027e*/ 	.short	(.L_107 - .L_106)
	.align		4
.L_106:
        /*0280*/ 	.word	index@(ggml_matvec_f16_bs_96)
        /*0284*/ 	.word	0x00000000


	//----- nvinfo : EIATTR_MIN_STACK_SIZE
	.align		4
.L_107:
        /*0288*/ 	.byte	0x04, 0x12
        /*028a*/ 	.short	(.L_109 - .L_108)
	.align		4
.L_108:
        /*028c*/ 	.word	index@(ggml_matvec_f16_bs_64)
        /*0290*/ 	.word	0x00000000


	//----- nvinfo : EIATTR_MIN_STACK_SIZE
	.align		4
.L_109:
        /*0294*/ 	.byte	0x04, 0x12
        /*0296*/ 	.short	(.L_111 - .L_110)
	.align		4
.L_110:
        /*0298*/ 	.word	index@(ggml_matvec_f16_bs_32)
        /*029c*/ 	.word	0x00000000


	//----- nvinfo : EIATTR_MIN_STACK_SIZE
	.align		4
.L_111:
        /*02a0*/ 	.byte	0x04, 0x12
        /*02a2*/ 	.short	(.L_113 - .L_112)
	.align		4
.L_112:
        /*02a4*/ 	.word	index@(ggml_matvec_f32_bs_256)
        /*02a8*/ 	.word	0x00000000


	//----- nvinfo : EIATTR_MIN_STACK_SIZE
	.align		4
.L_113:
        /*02ac*/ 	.byte	0x04, 0x12
        /*02ae*/ 	.short	(.L_115 - .L_114)
	.align		4
.L_114:
        /*02b0*/ 	.word	index@(ggml_matvec_f32_bs_224)
        /*02b4*/ 	.word	0x00000000


	//----- nvinfo : EIATTR_MIN_STACK_SIZE
	.align		4
.L_115:
        /*02b8*/ 	.byte	0x04, 0x12
        /*02ba*/ 	.short	(.L_117 - .L_116)
	.align		4
.L_116:
        /*02bc*/ 	.word	index@(ggml_matvec_f32_bs_196)
        /*02c0*/ 	.word	0x00000000


	//----- nvinfo : EIATTR_MIN_STACK_SIZE
	.align		4
.L_117:
        /*02c4*/ 	.byte	0x04, 0x12
        /*02c6*/ 	.short	(.L_119 - .L_118)
	.align		4
.L_118:
        /*02c8*/ 	.word	index@(ggml_matvec_f32_bs_160)
        /*02cc*/ 	.word	0x00000000


	//----- nvinfo : EIATTR_MIN_STACK_SIZE
	.align		4
.L_119:
        /*02d0*/ 	.byte	0x04, 0x12
        /*02d2*/ 	.short	(.L_121 - .L_120)
	.align		4
.L_120:
        /*02d4*/ 	.word	index@(ggml_matvec_f32_bs_128)
        /*02d8*/ 	.word	0x00000000


	//----- nvinfo : EIATTR_MIN_STACK_SIZE
	.align		4
.L_121:
        /*02dc*/ 	.byte	0x04, 0x12
        /*02de*/ 	.short	(.L_123 - .L_122)
	.align		4
.L_122:
        /*02e0*/ 	.word	index@(ggml_matvec_f32_bs_96)
        /*02e4*/ 	.word	0x00000000


	//----- nvinfo : EIATTR_MIN_STACK_SIZE
	.align		4
.L_123:
        /*02e8*/ 	.byte	0x04, 0x12
        /*02ea*/ 	.short	(.L_125 - .L_124)
	.align		4
.L_124:
        /*02ec*/ 	.word	index@(ggml_matvec_f32_bs_64)
        /*02f0*/ 	.word	0x00000000


	//----- nvinfo : EIATTR_MIN_STACK_SIZE
	.align		4
.L_125:
        /*02f4*/ 	.byte	0x04, 0x12
        /*02f6*/ 	.short	(.L_127 - .L_126)
	.align		4
.L_126:
        /*02f8*/ 	.word	index@(ggml_matvec_f32_bs_32)
        /*02fc*/ 	.word	0x00000000
.L_127:


//--------------------- .nv.compat                --------------------------
	.section	.nv.compat,"",@"SHT_CUDA_COMPAT_INFO"
	.align	4
        /*0000*/ 	.byte	0x02, 0x09, 0x00, 0x00, 0x02, 0x02, 0x01, 0x00, 0x02, 0x05, 0x05, 0x00, 0x03, 0x07, 0x01, 0x01
        /*0010*/ 	.byte	0x02, 0x03, 0x00, 0x00, 0x02, 0x06, 0x01, 0x00, 0x04, 0x0b, 0x08, 0x00, 0x09, 0x00, 0x00, 0x00
        /*0020*/ 	.byte	0x00, 0x00, 0x00, 0x00


//--------------------- .nv.info.ggml_matvec_f16_bs_256 --------------------------
	.section	.nv.info.ggml_matvec_f16_bs_256,"",@"SHT_CUDA_INFO"
	.sectionflags	@""
	.align	4


	//----- nvinfo : EIATTR_CUDA_API_VERSION
	.align		4
        /*0000*/ 	.byte	0x04, 0x37
        /*0002*/ 	.short	(.L_129 - .L_128)
.L_128:
        /*0004*/ 	.word	0x00000082


	//----- nvinfo : EIATTR_KPARAM_INFO
	.align		4
.L_129:
        /*0008*/ 	.byte	0x04, 0x17
        /*000a*/ 	.short	(.L_131 - .L_130)
.L_130:
        /*000c*/ 	.word	0x00000000
        /*0010*/ 	.short	0x0009
        /*0012*/ 	.short	0x0048
        /*0014*/ 	.byte	0x00, 0xf0, 0x21, 0x00


	//----- nvinfo : EIATTR_KPARAM_INFO
	.align		4
.L_131:
        /*0018*/ 	.byte	0x04, 0x17
        /*001a*/ 	.short	(.L_133 - .L_132)
.L_132:
        /*001c*/ 	.word	0x00000000
        /*0020*/ 	.short	0x0008
        /*0022*/ 	.short	0x0040
        /*0024*/ 	.byte	0x00, 0xf0, 0x21, 0x00


	//----- nvinfo : EIATTR_KPARAM_INFO
	.align		4
.L_133:
        /*0028*/ 	.byte	0x04, 0x17
        /*002a*/ 	.short	(.L_135 - .L_134)
.L_134:
        /*002c*/ 	.word	0x00000000
        /*0030*/ 	.short	0x0007
        /*0032*/ 	.short	0x0038
        /*0034*/ 	.byte	0x00, 0xf0, 0x21, 0x00


	//----- nvinfo : EIATTR_KPARAM_INFO
	.align		4
.L_135:
        /*0038*/ 	.byte	0x04, 0x17
        /*003a*/ 	.short	(.L_137 - .L_136)
.L_136:
        /*003c*/ 	.word	0x00000000
        /*0040*/ 	.short	0x0006
        /*0042*/ 	.short	0x0030
        /*0044*/ 	.byte	0x00, 0xf0, 0x21, 0x00


	//----- nvinfo : EIATTR_KPARAM_INFO
	.align		4
.L_137:
        /*0048*/ 	.byte	0x04, 0x17
        /*004a*/ 	.short	(.L_139 - .L_138)
.L_138:
        /*004c*/ 	.word	0x00000000
        /*0050*/ 	.short	0x0005
        /*0052*/ 	.short	0x0028
        /*0054*/ 	.byte	0x00, 0xf0, 0x21, 0x00


	//----- nvinfo : EIATTR_KPARAM_INFO
	.align		4
.L_139:
        /*0058*/ 	.byte	0x04, 0x17
        /*005a*/ 	.short	(.L_141 - .L_140)
.L_140:
        /*005c*/ 	.word	0x00000000
        /*0060*/ 	.short	0x0004
        /*0062*/ 	.short	0x0020
        /*0064*/ 	.byte	0x00, 0xf0, 0x21, 0x00


	//----- nvinfo : EIATTR_KPARAM_INFO
	.align		4
.L_141:
        /*0068*/ 	.byte	0x04, 0x17
        /*006a*/ 	.short	(.L_143 - .L_142)
.L_142:
        /*006c*/ 	.word	0x00000000
        /*0070*/ 	.short	0x0003
        /*0072*/ 	.short	0x0018
        /*0074*/ 	.byte	0x00, 0xf0, 0x21, 0x00


	//----- nvinfo : EIATTR_KPARAM_INFO
	.align		4
.L_143:
        /*0078*/ 	.byte	0x04, 0x17
        /*007a*/ 	.short	(.L_145 - .L_144)
.L_144:
        /*007c*/ 	.word	0x00000000
        /*0080*/ 	.short	0x0002
        /*0082*/ 	.short	0x0010
        /*0084*/ 	.byte	0x00, 0xf5, 0x21, 0x00


	//----- nvinfo : EIATTR_KPARAM_INFO
	.align		4
.L_145:
        /*0088*/ 	.byte	0x04, 0x17
        /*008a*/ 	.short	(.L_147 - .L_146)
.L_146:
        /*008c*/ 	.word	0x00000000
        /*0090*/ 	.short	0x0001
        /*0092*/ 	.short	0x0008
        /*0094*/ 	.byte	0x00, 0xf5, 0x21, 0x00


	//----- nvinfo : EIATTR_KPARAM_INFO
	.align		4
.L_147:
        /*0098*/ 	.byte	0x04, 0x17
        /*009a*/ 	.short	(.L_149 - .L_148)
.L_148:
        /*009c*/ 	.word	0x00000000
        /*00a0*/ 	.short	0x0000
        /*00a2*/ 	.short	0x0000
        /*00a4*/ 	.byte	0x00, 0xf5, 0x21, 0x00


	//----- nvinfo : EIATTR_SPARSE_MMA_MASK
	.align		4
.L_149:
        /*00a8*/ 	.byte	0x03, 0x50
        /*00aa*/ 	.short	0x0000


	//----- nvinfo : EIATTR_MAXREG_COUNT
	.align		4
        /*00ac*/ 	.byte	0x03, 0x1b
        /*00ae*/ 	.short	0x00ff


	//----- nvinfo : EIATTR_NUM_BARRIERS
	.align		4
        /*00b0*/ 	.byte	0x02, 0x4c
        /*00b2*/ 	.byte	0x01
	.zero		1


	//----- nvinfo : EIATTR_MERCURY_ISA_VERSION
	.align		4
        /*00b4*/ 	.byte	0x03, 0x5f
        /*00b6*/ 	.short	0x0101


	//----- nvinfo : EIATTR_COOP_GROUP_MASK_REGIDS
	.align		4
        /*00b8*/ 	.byte	0x04, 0x29
        /*00ba*/ 	.short	(.L_151 - .L_150)


	//   ....[0]....
.L_150:
        /*00bc*/ 	.word	0xffffffff


	//   ....[1]....
        /*00c0*/ 	.word	0xffffffff


	//   ....[2]....
        /*00c4*/ 	.word	0xffffffff


	//   ....[3]....
        /*00c8*/ 	.word	0xffffffff


	//   ....[4]....
        /*00cc*/ 	.word	0xffffffff


	//   ....[5]....
        /*00d0*/ 	.word	0xffffffff


	//   ....[6]....
        /*00d4*/ 	.word	0xffffffff


	//   ....[7]....
        /*00d8*/ 	.word	0xffffffff


	//   ....[8]....
        /*00dc*/ 	.word	0xffffffff


	//   ....[9]....
        /*00e0*/ 	.word	0xffffffff


	//----- nvinfo : EIATTR_COOP_GROUP_INSTR_OFFSETS
	.align		4
.L_151:
        /*00e4*/ 	.byte	0x04, 0x28
        /*00e6*/ 	.short	(.L_153 - .L_152)


	//   ....[0]....
.L_152:
        /*00e8*/ 	.word	0x00000fc0


	//   ....[1]....
        /*00ec*/ 	.word	0x00001010


	//   ....[2]....
        /*00f0*/ 	.word	0x00001030


	//   ....[3]....
        /*00f4*/ 	.word	0x00001050


	//   ....[4]....
        /*00f8*/ 	.word	0x00001070


	//   ....[5]....
        /*00fc*/ 	.word	0x000010f0


	//   ....[6]....
        /*0100*/ 	.word	0x00001110


	//   ....[7]....
        /*0104*/ 	.word	0x00001130


	//   ....[8]....
        /*0108*/ 	.word	0x00001150


	//   ....[9]....
        /*010c*/ 	.word	0x00001170


	//----- nvinfo : EIATTR_VRC_CTA_INIT_COUNT
	.align		4
.L_153:
        /*0110*/ 	.byte	0x02, 0x4a
	.zero		1
	.zero		1


	//----- nvinfo : EIATTR_EXIT_INSTR_OFFSETS
	.align		4
        /*0114*/ 	.byte	0x04, 0x1c
        /*0116*/ 	.short	(.L_155 - .L_154)


	//   ....[0]....
.L_154:
        /*0118*/ 	.word	0x000010b0


	//   ....[1]....
        /*011c*/ 	.word	0x00001180


	//   ....[2]....
        /*0120*/ 	.word	0x00001260


	//----- nvinfo : EIATTR_CRS_STACK_SIZE
	.align		4
.L_155:
        /*0124*/ 	.byte	0x04, 0x1e
        /*0126*/ 	.short	(.L_157 - .L_156)
.L_156:
        /*0128*/ 	.word	0x00000000


	//----- nvinfo : EIATTR_CBANK_PARAM_SIZE
	.align		4
.L_157:
        /*012c*/ 	.byte	0x03, 0x19
        /*012e*/ 	.short	0x0050


	//----- nvinfo : EIATTR_PARAM_CBANK
	.align		4
        /*0130*/ 	.byte	0x04, 0x0a
        /*0132*/ 	.short	(.L_159 - .L_158)
	.align		4
.L_158:
        /*0134*/ 	.word	index@(.nv.constant0.ggml_matvec_f16_bs_256)
        /*0138*/ 	.short	0x0380
        /*013a*/ 	.short	0x0050


	//----- nvinfo : EIATTR_SW_WAR
	.align		4
.L_159:
        /*013c*/ 	.byte	0x04, 0x36
        /*013e*/ 	.short	(.L_161 - .L_160)
.L_160:
        /*0140*/ 	.word	0x00000008
.L_161:


//--------------------- .nv.info.ggml_matvec_f16_bs_224 --------------------------
	.section	.nv.info.ggml_matvec_f16_bs_224,"",@"SHT_CUDA_INFO"
	.sectionflags	@""
	.align	4


	//----- nvinfo : EIATTR_CUDA_API_VERSION
	.align		4
        /*0000*/ 	.byte	0x04, 0x37
        /*0002*/ 	.short	(.L_163 - .L_162)
.L_162:
        /*0004*/ 	.word	0x00000082


	//----- nvinfo : EIATTR_KPARAM_INFO
	.align		4
.L_163:
        /*0008*/ 	.byte	0x04, 0x17
        /*000a*/ 	.short	(.L_165 - .L_164)
.L_164:
        /*000c*/ 	.word	0x00000000
        /*0010*/ 	.short	0x0009
        /*0012*/ 	.short	0x0048
        /*0014*/ 	.byte	0x00, 0xf0, 0x21, 0x00


	//----- nvinfo : EIATTR_KPARAM_INFO
	.align		4
.L_165:
        /*0018*/ 	.byte	0x04, 0x17
        /*001a*/ 	.short	(.L_167 - .L_166)
.L_166:
        /*001c*/ 	.word	0x00000000
        /*0020*/ 	.short	0x0008
        /*0022*/ 	.short	0x0040
        /*0024*/ 	.byte	0x00, 0xf0, 0x21, 0x00


	//----- nvinfo : EIATTR_KPARAM_INFO
	.align		4
.L_167:
        /*0028*/ 	.byte	0x04, 0x17
        /*002a*/ 	.short	(.L_169 - .L_168)
.L_168:
        /*002c*/ 	.word	0x00000000
        /*0030*/ 	.short	0x0007
        /*0032*/ 	.short	0x0038
        /*0034*/ 	.byte	0x00, 0xf0, 0x21, 0x00


	//----- nvinfo : EIATTR_KPARAM_INFO
	.align		4
.L_169:
        /*0038*/ 	.byte	0x04, 0x17
        /*003a*/ 	.short	(.L_171 - .L_170)
.L_170:
        /*003c*/ 	.word	0x00000000
        /*0040*/ 	.short	0x0006
        /*0042*/ 	.short	0x0030
        /*0044*/ 	.byte	0x00, 0xf0, 0x21, 0x00


	//----- nvinfo : EIATTR_KPARAM_INFO
	.align		4
.L_171:
        /*0048*/ 	.byte	0x04, 0x17
        /*004a*/ 	.short	(.L_173 - .L_172)
.L_172:
        /*004c*/ 	.word	0x00000000
        /*0050*/ 	.short	0x0005
        /*0052*/ 	.short	0x0028
        /*0054*/ 	.byte	0x00, 0xf0, 0x21, 0x00


	//----- nvinfo : EIATTR_KPARAM_INFO
	.align		4
.L_173:
        /*0058*/ 	.byte	0x04, 0x17
        /*005a*/ 	.short	(.L_175 - .L_174)
.L_174:
        /*005c*/ 	.word	0x00000000
        /*0060*/ 	.short	0x0004
        /*0062*/ 	.short	0x0020
        /*0064*/ 	.byte	0x00, 0xf0, 0x21, 0x00


	//----- nvinfo : EIATTR_KPARAM_INFO
	.align		4
.L_175:
        /*0068*/ 	.byte	0x04, 0x17
        /*006a*/ 	.short	(.L_177 - .L_176)
.L_176:
        /*006c*/ 	.word	0x00000000
        /*0070*/ 	.short	0x0003
        /*0072*/ 	.short	0x0018
        /*0074*/ 	.byte	0x00, 0xf0, 0x21, 0x00


	//----- nvinfo : EIATTR_KPARAM_INFO
	.align		4
.L_177:
        /*0078*/ 	.byte	0x04, 0x17
        /*007a*/ 	.short	(.L_179 - .L_178)
.L_178:
        /*007c*/ 	.word	0x00000000
        /*0080*/ 	.short	0x0002
        /*0082*/ 	.short	0x0010
        /*0084*/ 	.byte	0x00, 0xf5, 0x21, 0x00


	//----- nvinfo : EIATTR_KPARAM_INFO
	.align		4
.L_179:
        /*0088*/ 	.byte	0x04, 0x17
        /*008a*/ 	.short	(.L_181 - .L_180)
.L_180:
        /*008c*/ 	.word	0x00000000
        /*0090*/ 	.short	0x0001
        /*0092*/ 	.short	0x0008
        /*0094*/ 	.byte	0x00, 0xf5, 0x21, 0x00


	//----- nvinfo : EIATTR_KPARAM_INFO
	.align		4
.L_181:
        /*0098*/ 	.byte	0x04, 0x17
        /*009a*/ 	.short	(.L_183 - .L_182)
.L_182:
        /*009c*/ 	.word	0x00000000
        /*00a0*/ 	.short	0x0000
        /*00a2*/ 	.short	0x0000
        /*00a4*/ 	.byte	0x00, 0xf5, 0x21, 0x00


	//----- nvinfo : EIATTR_SPARSE_MMA_MASK
	.align		4
.L_183:
        /*00a8*/ 	.byte	0x03, 0x50
        /*00aa*/ 	.short	0x0000


	//----- nvinfo : EIATTR_MAXREG_COUNT
	.align		4
        /*00ac*/ 	.byte	0x03, 0x1b
        /*00ae*/ 	.short	0x00ff


	//----- nvinfo : EIATTR_NUM_BARRIERS
	.align		4
        /*00b0*/ 	.byte	0x02, 0x4c
        /*00b2*/ 	.byte	0x01
	.zero		1


	//----- nvinfo : EIATTR_MERCURY_ISA_VERSION
	.align		4
        /*00b4*/ 	.byte	0x03, 0x5f
        /*00b6*/ 	.short	0x0101


	//----- nvinfo : EIATTR_COOP_GROUP_MASK_REGIDS
	.align		4
        /*00b8*/ 	.byte	0x04, 0x29
        /*00ba*/ 	.short	(.L_185 - .L_184)


	//   ....[0]....
.L_184:
        /*00bc*/ 	.word	0xffffffff


	//   ....[1]....
        /*00c0*/ 	.word	0xffffffff


	//   ....[2]....
        /*00c4*/ 	.word	0xffffffff


	//   ....[3]....
        /*00c8*/ 	.word	0xffffffff


	//   ....[4]....
        /*00cc*/ 	.word	0xffffffff


	//   ....[5]....
        /*00d0*/ 	.word	0xffffffff


	//   ....[6]....
        /*00d4*/ 	.word	0xffffffff


	//   ....[7]....
        /*00d8*/ 	.word	0xffffffff


	//   ....[8]....
        /*00dc*/ 	.word	0xffffffff


	//   ....[9]....
        /*00e0*/ 	.word	0xffffffff


	//----- nvinfo : EIATTR_COOP_GROUP_INSTR_OFFSETS
	.align		4
.L_185:
        /*00e4*/ 	.byte	0x04, 0x28
        /*00e6*/ 	.short	(.L_187 - .L_186)


	//   ....[0]....
.L_186:
        /*00e8*/ 	.word	0x00001040


	//   ....[1]....
        /*00ec*/ 	.word	0x00001090


	//   ....[2]....
        /*00f0*/ 	.word	0x000010b0


	//   ....[3]....
        /*00f4*/ 	.word	0x000010d0


	//   ....[4]....
        /*00f8*/ 	.word	0x000010f0


	//   ....[5]....
        /*00fc*/ 	.word	0x00001170


	//   ....[6]....
        /*0100*/ 	.word	0x00001190


	//   ....[7]....
        /*0104*/ 	.word	0x000011b0


	//   ....[8]....
        /*0108*/ 	.word	0x000011d0


	//   ....[9]....
        /*010c*/ 	.word	0x000011f0


	//----- nvinfo : EIATTR_VRC_CTA_INIT_COUNT
	.align		4
.L_187:
        /*0110*/ 	.byte	0x02, 0x4a
	.zero		1
	.zero		1


	//----- nvinfo : EIATTR_EXIT_INSTR_OFFSETS
	.align		4
        /*0114*/ 	.byte	0x04, 0x1c
        /*0116*/ 	.short	(.L_189 - .L_188)


	//   ....[0]....
.L_188:
        /*0118*/ 	.word	0x00001130


	//   ....[1]....
        /*011c*/ 	.word	0x00001200


	//   ....[2]....
        /*0120*/ 	.word	0x000012e0


	//----- nvinfo : EIATTR_CRS_STACK_SIZE
	.align		4
.L_189:
        /*0124*/ 	.byte	0x04, 0x1e
        /*0126*/ 	.short	(.L_191 - .L_190)
.L_190:
        /*0128*/ 	.word	0x00000000


	//----- nvinfo : EIATTR_CBANK_PARAM_SIZE
	.align		4
.L_191:
        /*012c*/ 	.byte	0x03, 0x19
        /*012e*/ 	.short	0x0050


	//----- nvinfo : EIATTR_PARAM_CBANK
	.align		4
        /*0130*/ 	.byte	0x04, 0x0a
        /*0132*/ 	.short	(.L_193 - .L_192)
	.align		4
.L_192:
        /*0134*/ 	.word	index@(.nv.constant0.ggml_matvec_f16_bs_224)
        /*0138*/ 	.short	0x0380
        /*013a*/ 	.short	0x0050


	//----- nvinfo : EIATTR_SW_WAR
	.align		4
.L_193:
        /*013c*/ 	.byte	0x04, 0x36
        /*013e*/ 	.short	(.L_195 - .L_194)
.L_194:
        /*0140*/ 	.word	0x00000008
.L_195:


//--------------------- .nv.info.ggml_matvec_f16_bs_196 --------------------------
	.section	.nv.info.ggml_matvec_f16_bs_196,"",@"SHT_CUDA_INFO"
	.sectionflags	@""
	.align	4


	//----- nvinfo : EIATTR_CUDA_API_VERSION
	.align		4
        /*0000*/ 	.byte	0x04, 0x37
        /*0002*/ 	.short	(.L_197 - .L_196)
.L_196:
        /*0004*/ 	.word	0x00000082


	//----- nvinfo : EIATTR_KPARAM_INFO
	.align		4
.L_197:
        /*0008*/ 	.byte	0x04, 0x17
        /*000a*/ 	.short	(.L_199 - .L_198)
.L_198:
        /*000c*/ 	.word	0x00000000
        /*0010*/ 	.short	0x0009
        /*0012*/ 	.short	0x0048
        /*0014*/ 	.byte	0x00, 0xf0, 0x21, 0x00


	//----- nvinfo : EIATTR_KPARAM_INFO
	.align		4
.L_199:
        /*0018*/ 	.byte	0x04, 0x17
        /*001a*/ 	.short	(.L_201 - .L_200)
.L_200:
        /*001c*/ 	.word	0x00000000
        /*0020*/ 	.short	0x0008
        /*0022*/ 	.short	0x0040
        /*0024*/ 	.byte	0x00, 0xf0, 0x21, 0x00


	//----- nvinfo : EIATTR_KPARAM_INFO
	.align		4
.L_201:
        /*0028*/ 	.byte	0x04, 0x17
        /*002a*/ 	.short	(.L_203 - .L_202)
.L_202:
        /*002c*/ 	.word	0x00000000
        /*0030*/ 	.short	0x0007
        /*0032*/ 	.short	0x0038
        /*0034*/ 	.byte	0x00, 0xf0, 0x21, 0x00


	//----- nvinfo : EIATTR_KPARAM_INFO
	.align		4
.L_203:
        /*0038*/ 	.byte	0x04, 0x17
        /*003a*/ 	.short	(.L_205 - .L_204)
.L_204:
        /*003c*/ 	.word	0x00000000
        /*0040*/ 	.short	0x0006
        /*0042*/ 	.short	0x0030
        /*0044*/ 	.byte	0x00, 0xf0, 0x21, 0x00


	//----- nvinfo : EIATTR_KPARAM_INFO
	.align		4
.L_205:
        /*0048*/ 	.byte	0x04, 0x17
        /*004a*/ 	.short	(.L_207 - .L_206)
.L_206:
        /*004c*/ 	.word	0x00000000
        /*0050*/ 	.short	0x0005
        /*0052*/ 	.short	0x0028
        /*0054*/ 	.byte	0x00, 0xf0, 0x21, 0x00


	//----- nvinfo : EIATTR_KPARAM_INFO
	.align		4
.L_207:
        /*0058*/ 	.byte	0x04, 0x17
        /*005a*/ 	.short	(.L_209 - .L_208)
.L_208:
        /*005c*/ 	.word	0x00000000
        /*0060*/ 	.short	0x0004
        /*0062*/ 	.short	0x0020
        /*0064*/ 	.byte	0x00, 0xf0, 0x21, 0x00


	//----- nvinfo : EIATTR_KPARAM_INFO
	.align		4
.L_209:
        /*0068*/ 	.byte	0x04, 0x17
        /*006a*/ 	.short	(.L_211 - .L_210)
.L_210:
        /*006c*/ 	.word	0x00000000
        /*0070*/ 	.short	0x0003
        /*0072*/ 	.short	0x0018
        /*0074*/ 	.byte	0x00, 0xf0, 0x21, 0x00


	//----- nvinfo : EIATTR_KPARAM_INFO
	.align		4
.L_211:
        /*0078*/ 	.byte	0x04, 0x17
        /*007a*/ 	.short	(.L_213 - .L_212)
.L_212:
        /*007c*/ 	.word	0x00000000
        /*0080*/ 	.short	0x0002
        /*0082*/ 	.short	0x0010
        /*0084*/ 	.byte	0x00, 0xf5, 0x21, 0x00


	//----- nvinfo : EIATTR_KPARAM_INFO
	.align		4
.L_213:
        /*0088*/ 	.byte	0x04, 0x17
        /*008a*/ 	.short	(.L_215 - .L_214)
.L_214:
        /*008c*/ 	.word	0x00000000
        /*0090*/ 	.short	0x0001
        /*0092*/ 	.short	0x0008
        /*0094*/ 	.byte	0x00, 0xf5, 0x21, 0x00


	//----- nvinfo : EIATTR_KPARAM_INFO
	.align		4
.L_215:
        /*0098*/ 	.byte	0x04, 0x17
        /*009a*/ 	.short	(.L_217 - .L_216)
.L_216:
        /*009c*/ 	.word	0x00000000
        /*00a0*/ 	.short	0x0000
        /*00a2*/ 	.short	0x0000
        /*00a4*/ 	.byte	0x00, 0xf5, 0x21, 0x00


	//----- nvinfo : EIATTR_SPARSE_MMA_MASK
	.align		4
.L_217:
        /*00a8*/ 	.byte	0x03, 0x50
        /*00aa*/ 	.short	0x0000


	//----- nvinfo : EIATTR_MAXREG_COUNT
	.align		4
        /*00ac*/ 	.byte	0x03, 0x1b
        /*00ae*/ 	.short	0x00ff


	//----- nvinfo : EIATTR_NUM_BARRIERS
	.align		4
        /*00b0*/ 	.byte	0x02, 0x4c
        /*00b2*/ 	.byte	0x01
	.zero		1


	//----- nvinfo : EIATTR_MERCURY_ISA_VERSION
	.align		4
        /*00b4*/ 	.byte	0x03, 0x5f
        /*00b6*/ 	.short	0x0101


	//----- nvinfo : EIATTR_COOP_GROUP_MASK_REGIDS
	.align		4
        /*00b8*/ 	.byte	0x04, 0x29
        /*00ba*/ 	.short	(.L_219 - .L_218)


	//   ....[0]....
.L_218:
        /*00bc*/ 	.word	0xffffffff


	//   ....[1]....
        /*00c0*/ 	.word	0xffffffff


	//   ....[2]....
        /*00c4*/ 	.word	0xffffffff


	//   ....[3]....
        /*00c8*/ 	.word	0xffffffff


	//   ....[4]....
        /*00cc*/ 	.word	0xffffffff


	//   ....[5]....
        /*00d0*/ 	.word	0xffffffff


	//   ....[6]....
        /*00d4*/ 	.word	0xffffffff


	//   ....[7]....
        /*00d8*/ 	.word	0xffffffff


	//   ....[8]....
        /*00dc*/ 	.word	0xffffffff


	//   ....[9]....
        /*00e0*/ 	.word	0xffffffff


	//----- nvinfo : EIATTR_COOP_GROUP_INSTR_OFFSETS
	.align		4
.L_219:
        /*00e4*/ 	.byte	0x04, 0x28
        /*00e6*/ 	.short	(.L_221 - .L_220)


	//   ....[0]....
.L_220:
        /*00e8*/ 	.word	0x00001070


	//   ....[1]....
        /*00ec*/ 	.word	0x000010c0


	//   ....[2]....
        /*00f0*/ 	.word	0x000010e0


	//   ....[3]....
        /*00f4*/ 	.word	0x00001100


	//   ....[4]....
        /*00f8*/ 	.word	0x00001120


	//   ....[5]....
        /*00fc*/ 	.word	0x000011a0


	//   ....[6]....
        /*0100*/ 	.word	0x000011c0


	//   ....[7]....
        /*0104*/ 	.word	0x000011e0


	//   ....[8]....
        /*0108*/ 	.word	0x00001200


	//   ....[9]....
        /*010c*/ 	.word	0x00001220


	//----- nvinfo : EIATTR_VRC_CTA_INIT_COUNT
	.align		4
.L_221:
        /*0110*/ 	.byte	0x02, 0x4a
	.zero		1
	.zero		1


	//----- nvinfo : EIATTR_EXIT_INSTR_OFFSETS
	.align		4
        /*0114*/ 	.byte	0x04, 0x1c
        /*0116*/ 	.short	(.L_223 - .L_222)


	//   ....[0]....
.L_222:
        /*0118*/ 	.word	0x00001160


	//   ....[1]....
        /*011c*/ 	.word	0x00001230


	//   ....[2]....
        /*0120*/ 	.word	0x00001310


	//----- nvinfo : EIATTR_CRS_STACK_SIZE
	.align		4
.L_223:
        /*0124*/ 	.byte	0x04, 0x1e
        /*0126*/ 	.short	(.L_225 - .L_224)
.L_224:
        /*0128*/ 	.word	0x00000000


	//----- nvinfo : EIATTR_CBANK_PARAM_SIZE
	.align		4
.L_225:
        /*012c*/ 	.byte	0x03, 0x19
        /*012e*/ 	.short	0x0050


	//----- nvinfo : EIATTR_PARAM_CBANK
	.align		4
        /*0130*/ 	.byte	0x04, 0x0a
        /*0132*/ 	.short	(.L_227 - .L_226)
	.align		4
.L_226:
        /*0134*/ 	.word	index@(.nv.constant0.ggml_matvec_f16_bs_196)
        /*0138*/ 	.short	0x0380
        /*013a*/ 	.short	0x0050


	//----- nvinfo : EIATTR_SW_WAR
	.align		4
.L_227:
        /*013c*/ 	.byte	0x04, 0x36
        /*013e*/ 	.short	(.L_229 - .L_228)
.L_228:
        /*0140*/ 	.word	0x00000008
.L_229:


//--------------------- .nv.info.ggml_matvec_f16_bs_160 --------------------------
	.section	.nv.info.ggml_matvec_f16_bs_160,"",@"SHT_CUDA_INFO"
	.sectionflags	@""
	.align	4


	//----- nvinfo : EIATTR_CUDA_API_VERSION
	.align		4
        /*0000*/ 	.byte	0x04, 0x37
        /*0002*/ 	.short	(.L_231 - .L_230)
.L_230:
        /*0004*/ 	.word	0x00000082


	//----- nvinfo : EIATTR_KPARAM_INFO
	.align		4
.L_231:
        /*0008*/ 	.byte	0x04, 0x17
        /*000a*/ 	.short	(.L_233 - .L_232)
.L_232:
        /*000c*/ 	.word	0x00000000
        /*0010*/ 	.short	0x0009
        /*0012*/ 	.short	0x0048
        /*0014*/ 	.byte	0x00, 0xf0, 0x21, 0x00


	//----- nvinfo : EIATTR_KPARAM_INFO
	.align		4
.L_233:
        /*0018*/ 	.byte	0x04, 0x17
        /*001a*/ 	.short	(.L_235 - .L_234)
.L_234:
        /*001c*/ 	.word	0x00000000
        /*0020*/ 	.short	0x0008
        /*0022*/ 	.short	0x0040
        /*0024*/ 	.byte	0x00, 0xf0, 0x21, 0x00


	//----- nvinfo : EIATTR_KPARAM_INFO
	.align		4
.L_235:
        /*0028*/ 	.byte	0x04, 0x17
        /*002a*/ 	.short	(.L_237 - .L_236)
.L_236:
        /*002c*/ 	.word	0x00000000
        /*0030*/ 	.short	0x0007
        /*0032*/ 	.short	0x0038
        /*0034*/ 	.byte	0x00, 0xf0, 0x21, 0x00


	//----- nvinfo : EIATTR_KPARAM_INFO
	.align		4
.L_237:
        /*0038*/ 	.byte	0x04, 0x17
        /*003a*/ 	.short	(.L_239 - .L_238)
.L_238:
        /*003c*/ 	.word	0x00000000
        /*0040*/ 	.short	0x0006
        /*0042*/ 	.short	0x0030
        /*0044*/ 	.byte	0x00, 0xf0, 0x21, 0x00


	//----- nvinfo : EIATTR_KPARAM_INFO
	.align		4
.L_239:
        /*0048*/ 	.byte	0x04, 0x17
        /*004a*/ 	.short	(.L_241 - .L_240)
.L_240:
        /*004c*/ 	.word	0x00000000
        /*0050*/ 	.short	0x0005
        /*0052*/ 	.short	0x0028
        /*0054*/ 	.byte	0x00, 0xf0, 0x21, 0x00


	//----- nvinfo : EIATTR_KPARAM_INFO
	.align		4
.L_241:
        /*0058*/ 	.byte	0x04, 0x17
        /*005a*/ 	.short	(.L_243 - .L_242)
.L_242:
        /*005c*/ 	.word	0x00000000
        /*0060*/ 	.short	0x0004
        /*0062*/ 	.short	0x0020
        /*0064*/ 	.byte	0x00, 0xf0, 0x21, 0x00


	//----- nvinfo : EIATTR_KPARAM_INFO
	.align		4
.L_243:
        /*0068*/ 	.byte	0x04, 0x17
        /*006a*/ 	.short	(.L_245 - .L_244)
.L_244:
        /*006c*/ 	.word	0x00000000
        /*0070*/ 	.short	0x0003
        /*0072*/ 	.short	0x0018
        /*0074*/ 	.byte	0x00, 0xf0, 0x21, 0x00


	//----- nvinfo : EIATTR_KPARAM_INFO
	.align		4
.L_245:
        /*0078*/ 	.byte	0x04, 0x17
        /*007a*/ 	.short	(.L_247 - .L_246)
.L_246:
        /*007c*/ 	.word	0x00000000
        /*0080*/ 	.short	0x0002
        /*0082*/ 	.short	0x0010
        /*0084*/ 	.byte	0x00, 0xf5, 0x21, 0x00


	//----- nvinfo : EIATTR_KPARAM_INFO
	.align		4
.L_247:
        /*0088*/ 	.byte	0x04, 0x17
        /*008a*/ 	.short	(.L_249 - .L_248)
.L_248:
        /*008c*/ 	.word	0x00000000
        /*0090*/ 	.short	0x0001
        /*0092*/ 	.short	0x0008
        /*0094*/ 	.byte	0x00, 0xf5, 0x21, 0x00


	//----- nvinfo : EIATTR_KPARAM_INFO
	.align		4
.L_249:
        /*0098*/ 	.byte	0x04, 0x17
        /*009a*/ 	.short	(.L_251 - .L_250)
.L_250:
        /*009c*/ 	.word	0x00000000
        /*00a0*/ 	.short	0x0000
        /*00a2*/ 	.short	0x0000
        /*00a4*/ 	.byte	0x00, 0xf5, 0x21, 0x00


	//----- nvinfo : EIATTR_SPARSE_MMA_MASK
	.align		4
.L_251:
        /*00a8*/ 	.byte	0x03, 0x50
        /*00aa*/ 	.short	0x0000


	//----- nvinfo : EIATTR_MAXREG_COUNT
	.align		4
        /*00ac*/ 	.byte	0x03, 0x1b
        /*00ae*/ 	.short	0x00ff


	//----- nvinfo : EIATTR_NUM_BARRIERS
	.align		4
        /*00b0*/ 	.byte	0x02, 0x4c
        /*00b2*/ 	.byte	0x01
	.zero		1


	//----- nvinfo : EIATTR_MERCURY_ISA_VERSION
	.align		4
        /*00b4*/ 	.byte	0x03, 0x5f
        /*00b6*/ 	.short	0x0101


	//----- nvinfo : EIATTR_COOP_GROUP_MASK_REGIDS
	.align		4
        /*00b8*/ 	.byte	0x04, 0x29
        /*00ba*/ 	.short	(.L_253 - .L_252)


	//   ....[0]....
.L_252:
        /*00bc*/ 	.word	0xffffffff


	//   ....[1]....
        /*00c0*/ 	.word	0xffffffff


	//   ....[2]....
        /*00c4*/ 	.word	0xffffffff


	//   ....[3]....
        /*00c8*/ 	.word	0xffffffff


	//   ....[4]....
        /*00cc*/ 	.word	0xffffffff


	//   ....[5]....
        /*00d0*/ 	.word	0xffffffff


	//   ....[6]....
        /*00d4*/ 	.word	0xffffffff


	//   ....[7]....
        /*00d8*/ 	.word	0xffffffff


	//   ....[8]....
        /*00dc*/ 	.word	0xffffffff


	//   ....[9]....
        /*00e0*/ 	.word	0xffffffff


	//----- nvinfo : EIATTR_COOP_GROUP_INSTR_OFFSETS
	.align		4
.L_253:
        /*00e4*/ 	.byte	0x04, 0x28
        /*00e6*/ 	.short	(.L_255 - .L_254)


	//   ....[0]....
.L_254:
        /*00e8*/ 	.word	0x00001050


	//   ....[1]....
        /*00ec*/ 	.word	0x000010a0


	//   ....[2]....
        /*00f0*/ 	.word	0x000010c0


	//   ....[3]....
        /*00f4*/ 	.word	0x000010e0


	//   ....[4]....
        /*00f8*/ 	.word	0x00001100


	//   ....[5]....
        /*00fc*/ 	.word	0x00001180


	//   ....[6]....
        /*0100*/ 	.word	0x000011a0


	//   ....[7]....
        /*0104*/ 	.word	0x000011c0


	//   ....[8]....
        /*0108*/ 	.word	0x000011e0


	//   ....[9]....
        /*010c*/ 	.word	0x00001200


	//----- nvinfo : EIATTR_VRC_CTA_INIT_COUNT
	.align		4
.L_255:
        /*0110*/ 	.byte	0x02, 0x4a
	.zero		1
	.zero		1


	//----- nvinfo : EIATTR_EXIT_INSTR_OFFSETS
	.align		4
        /*0114*/ 	.byte	0x04, 0x1c
        /*0116*/ 	.short	(.L_257 - .L_256)


	//   ....[0]....
.L_256:
        /*0118*/ 	.word	0x00001140


	//   ....[1]....
        /*011c*/ 	.word	0x00001210


	//   ....[2]....
        /*0120*/ 	.word	0x000012f0


	//----- nvinfo : EIATTR_CRS_STACK_SIZE
	.align		4
.L_257:
        /*0124*/ 	.byte	0x04, 0x1e
        /*0126*/ 	.short	(.L_259 - .L_258)
.L_258:
        /*0128*/ 	.word	0x00000000


	//----- nvinfo : EIATTR_CBANK_PARAM_SIZE
	.align		4
.L_259:
        /*012c*/ 	.byte	0x03, 0x19
        /*012e*/ 	.short	0x0050


	//----- nvinfo : EIATTR_PARAM_CBANK
	.align		4
        /*0130*/ 	.byte	0x04, 0x0a
        /*0132*/ 	.short	(.L_261 - .L_260)
	.align		4
.L_260:
        /*0134*/ 	.word	index@(.nv.constant0.ggml_matvec_f16_bs_160)
        /*0138*/ 	.short	0x0380
        /*013a*/ 	.short	0x0050


	//----- nvinfo : EIATTR_SW_WAR
	.align		4
.L_261:
        /*013c*/ 	.byte	0x04, 0x36
        /*013e*/ 	.short	(.L_263 - .L_262)
.L_262:
        /*0140*/ 	.word	0x00000008
.L_263:


//--------------------- .nv.info.ggml_matvec_f16_bs_128 --------------------------
	.section	.nv.info.ggml_matvec_f16_bs_128,"",@"SHT_CUDA_INFO"
	.sectionflags	@""
	.align	4


	//----- nvinfo : EIATTR_CUDA_API_VERSION
	.align		4
        /*0000*/ 	.byte	0x04, 0x37
        /*0002*/ 	.short	(.L_265 - .L_264)
.L_264:
        /*0004*/ 	.word	0x00000082


	//----- nvinfo : EIATTR_KPARAM_INFO
	.align		4
.L_265:
        /*0008*/ 	.byte	0x04, 0x17
        /*000a*/ 	.short	(.L_267 - .L_266)
.L_266:
        /*000c*/ 	.word	0x00000000
        /*0010*/ 	.short	0x0009
        /*0012*/ 	.short	0x0048
        /*0014*/ 	.byte	0x00, 0xf0, 0x21, 0x00


	//----- nvinfo : EIATTR_KPARAM_INFO
	.align		4
.L_267:
        /*0018*/ 	.byte	0x04, 0x17
        /*001a*/ 	.short	(.L_269 - .L_268)
.L_268:
        /*001c*/ 	.word	0x00000000
        /*0020*/ 	.short	0x0008
        /*0022*/ 	.short	0x0040
        /*0024*/ 	.byte	0x00, 0xf0, 0x21, 0x00


	//----- nvinfo : EIATTR_KPARAM_INFO
	.align		4
.L_269:
        /*0028*/ 	.byte	0x04, 0x17
        /*002a*/ 	.short	(.L_271 - .L_270)
.L_270:
        /*002c*/ 	.word	0x00000000
        /*0030*/ 	.short	0x0007
        /*0032*/ 	.short	0x0038
        /*0034*/ 	.byte	0x00, 0xf0, 0x21, 0x00


	//----- nvinfo : EIATTR_KPARAM_INFO
	.align		4
.L_271:
        /*0038*/ 	.byte	0x04, 0x17
        /*003a*/ 	.short	(.L_273 - .L_272)
.L_272:
        /*003c*/ 	.word	0x00000000
        /*0040*/ 	.short	0x0006
        /*0042*/ 	.short	0x0030
        /*0044*/ 	.byte	0x00, 0xf0, 0x21, 0x00


	//----- nvinfo : EIATTR_KPARAM_INFO
	.align		4
.L_273:
        /*0048*/ 	.byte	0x04, 0x17
        /*004a*/ 	.short	(.L_275 - .L_274)
.L_274:
        /*004c*/ 	.word	0x00000000
        /*0050*/ 	.short	0x0005
        /*0052*/ 	.short	0x0028
        /*0054*/ 	.byte	0x00, 0xf0, 0x21, 0x00


	//----- nvinfo : EIATTR_KPARAM_INFO
	.align		4
.L_275:
        /*0058*/ 	.byte	0x04, 0x17
        /*005a*/ 	.short	(.L_277 - .L_276)
.L_276:
        /*005c*/ 	.word	0x00000000
        /*0060*/ 	.short	0x0004
        /*0062*/ 	.short	0x0020
        /*0064*/ 	.byte	0x00, 0xf0, 0x21, 0x00


	//----- nvinfo : EIATTR_KPARAM_INFO
	.align		4
.L_277:
        /*0068*/ 	.byte	0x04, 0x17
        /*006a*/ 	.short	(.L_279 - .L_278)
.L_278:
        /*006c*/ 	.word	0x00000000
        /*0070*/ 	.short	0x0003
        /*0072*/ 	.short	0x0018
        /*0074*/ 	.byte	0x00, 0xf0, 0x21, 0x00


	//----- nvinfo : EIATTR_KPARAM_INFO
	.align		4
.L_279:
        /*0078*/ 	.byte	0x04, 0x17
        /*007a*/ 	.short	(.L_281 - .L_280)
.L_280:
        /*007c*/ 	.word	0x00000000
        /*0080*/ 	.short	0x0002
        /*0082*/ 	.short	0x0010
        /*0084*/ 	.byte	0x00, 0xf5, 0x21, 0x00


	//----- nvinfo : EIATTR_KPARAM_INFO
	.align		4
.L_281:
        /*0088*/ 	.byte	0x04, 0x17
        /*008a*/ 	.short	(.L_283 - .L_282)
.L_282:
        /*008c*/ 	.word	0x00000000
        /*0090*/ 	.short	0x0001
        /*0092*/ 	.short	0x0008
        /*0094*/ 	.byte	0x00, 0xf5, 0x21, 0x00


	//----- nvinfo : EIATTR_KPARAM_INFO
	.align		4
.L_283:
        /*0098*/ 	.byte	0x04, 0x17
        /*009a*/ 	.short	(.L_285 - .L_284)
.L_284:
        /*009c*/ 	.word	0x00000000
        /*00a0*/ 	.short	0x0000
        /*00a2*/ 	.short	0x0000
        /*00a4*/ 	.byte	0x00, 0xf5, 0x21, 0x00


	//----- nvinfo : EIATTR_SPARSE_MMA_MASK
	.align		4
.L_285:
        /*00a8*/ 	.byte	0x03, 0x50
        /*00aa*/ 	.short	0x0000


	//----- nvinfo : EIATTR_MAXREG_COUNT
	.align		4
        /*00ac*/ 	.byte	0x03, 0x1b
        /*00ae*/ 	.short	0x00ff


	//----- nvinfo : EIATTR_NUM_BARRIERS
	.align		4
        /*00b0*/ 	.byte	0x02, 0x4c
        /*00b2*/ 	.byte	0x01
	.zero		1


	//----- nvinfo : EIATTR_MERCURY_ISA_VERSION
	.align		4
        /*00b4*/ 	.byte	0x03, 0x5f
        /*00b6*/ 	.short	0x0101


	//----- nvinfo : EIATTR_COOP_GROUP_MASK_REGIDS
	.align		4
        /*00b8*/ 	.byte	0x04, 0x29
        /*00ba*/ 	.short	(.L_287 - .L_286)


	//   ....[0]....
.L_286:
        /*00bc*/ 	.word	0xffffffff


	//   ....[1]....
        /*00c0*/ 	.word	0xffffffff


	//   ....[2]....
        /*00c4*/ 	.word	0xffffffff


	//   ....[3]....
        /*00c8*/ 	.word	0xffffffff


	//   ....[4]....
        /*00cc*/ 	.word	0xffffffff


	//   ....[5]....
        /*00d0*/ 	.word	0xffffffff


	//   ....[6]....
        /*00d4*/ 	.word	0xffffffff


	//   ....[7]....
        /*00d8*/ 	.word	0xffffffff


	//   ....[8]....
        /*00dc*/ 	.word	0xffffffff


	//   ....[9]....
        /*00e0*/ 	.word	0xffffffff


	//----- nvinfo : EIATTR_COOP_GROUP_INSTR_OFFSETS
	.align		4
.L_287:
        /*00e4*/ 	.byte	0x04, 0x28
        /*00e6*/ 	.short	(.L_289 - .L_288)


	//   ....[0]....
.L_288:
        /*00e8*/ 	.word	0x00000fc0


	//   ....[1]....
        /*00ec*/ 	.word	0x00001010


	//   ....[2]....
        /*00f0*/ 	.word	0x00001030


	//   ....[3]....
        /*00f4*/ 	.word	0x00001050


	//   ....[4]....
        /*00f8*/ 	.word	0x00001070


	//   ....[5]....
        /*00fc*/ 	.word	0x000010f0


	//   ....[6]....
        /*0100*/ 	.word	0x00001110


	//   ....[7]....
        /*0104*/ 	.word	0x00001130


	//   ....[8]....
        /*0108*/ 	.word	0x00001150


	//   ....[9]....
        /*010c*/ 	.word	0x00001170


	//----- nvinfo : EIATTR_VRC_CTA_INIT_COUNT
	.align		4
.L_289:
        /*0110*/ 	.byte	0x02, 0x4a
	.zero		1
	.zero		1


	//----- nvinfo : EIATTR_EXIT_INSTR_OFFSETS
	.align		4
        /*0114*/ 	.byte	0x04, 0x1c
        /*0116*/ 	.short	(.L_291 - .L_290)


	//   ....[0]....
.L_290:
        /*0118*/ 	.word	0x000010b0


	//   ....[1]....
        /*011c*/ 	.word	0x00001180


	//   ....[2]....
        /*0120*/ 	.word	0x00001260


	//----- nvinfo : EIATTR_CRS_STACK_SIZE
	.align		4
.L_291:
        /*0124*/ 	.byte	0x04, 0x1e
        /*0126*/ 	.short	(.L_293 - .L_292)
.L_292:
        /*0128*/ 	.word	0x00000000


	//----- nvinfo : EIATTR_CBANK_PARAM_SIZE
	.align		4
.L_293:
        /*012c*/ 	.byte	0x03, 0x19
        /*012e*/ 	.short	0x0050


	//----- nvinfo : EIATTR_PARAM_CBANK
	.align		4
        /*0130*/ 	.byte	0x04, 0x0a
        /*0132*/ 	.short	(.L_295 - .L_294)
	.align		4
.L_294:
        /*0134*/ 	.word	index@(.nv.constant0.ggml_matvec_f16_bs_128)
        /*0138*/ 	.short	0x0380
        /*013a*/ 	.short	0x0050


	//----- nvinfo : EIATTR_SW_WAR
	.align		4
.L_295:
        /*013c*/ 	.byte	0x04, 0x36
        /*013e*/ 	.short	(.L_297 - .L_296)
.L_296:
        /*0140*/ 	.word	0x00000008
.L_297:


//--------------------- .nv.info.ggml_matvec_f16_bs_96 --------------------------
	.section	.nv.info.ggml_matvec_f16_bs_96,"",@"SHT_CUDA_INFO"
	.sectionflags	@""
	.align	4


	//----- nvinfo : EIATTR_CUDA_API_VERSION
	.align		4
        /*0000*/ 	.byte	0x04, 0x37
        /*0002*/ 	.short	(.L_299 - .L_298)
.L_298:
        /*0004*/ 	.word	0x00000082


	//----- nvinfo : EIATTR_KPARAM_INFO
	.align		4
.L_299:
        /*0008*/ 	.byte	0x04, 0x17
        /*000a*/ 	.short	(.L_301 - .L_300)
.L_300:
        /*000c*/ 	.word	0x00000000
        /*0010*/ 	.short	0x0009
        /*0012*/ 	.short	0x0048
        /*0014*/ 	.byte	0x00, 0xf0, 0x21, 0x00


	//----- nvinfo : EIATTR_KPARAM_INFO
	.align		4
.L_301:
        /*0018*/ 	.byte	0x04, 0x17
        /*001a*/ 	.short	(.L_303 - .L_302)
.L_302:
        /*001c*/ 	.word	0x00000000
        /*0020*/ 	.short	0x0008
        /*0022*/ 	.short	0x0040
        /*0024*/ 	.byte	0x00, 0xf0, 0x21, 0x00


	//----- nvinfo : EIATTR_KPARAM_INFO
	.align		4
.L_303:
        /*0028*/ 	.byte	0x04, 0x17
        /*002a*/ 	.short	(.L_305 - .L_304)
.L_304:
        /*002c*/ 	.word	0x00000000
        /*0030*/ 	.short	0x0007
        /*0032*/ 	.short	0x0038
        /*0034*/ 	.byte	0x00, 0xf0, 0x21, 0x00


	//----- nvinfo : EIATTR_KPARAM_INFO
	.align		4
.L_305:
        /*0038*/ 	.byte	0x04, 0x17
        /*003a*/ 	.short	(.L_307 - .L_306)
.L_306:
        /*003c*/ 	.word	0x00000000
        /*0040*/ 	.short	0x0006
        /*0042*/ 	.short	0x0030
        /*0044*/ 	.byte	0x00, 0xf0, 0x21, 0x00


	//----- nvinfo : EIATTR_KPARAM_INFO
	.align		4
.L_307:
        /*0048*/ 	.byte	0x04, 0x17
        /*004a*/ 	.short	(.L_309 - .L_308)
.L_308:
        /*004c*/ 	.word	0x00000000
        /*0050*/ 	.short	0x0005
        /*0052*/ 	.short	0x0028
        /*0054*/ 	.byte	0x00, 0xf0, 0x21, 0x00


	//----- nvinfo : EIATTR_KPARAM_INFO
	.align		4
.L_309:
        /*0058*/ 	.byte	0x04, 0x17
        /*005a*/ 	.short	(.L_311 - .L_310)
.L_310:
        /*005c*/ 	.word	0x00000000
        /*0060*/ 	.short	0x0004
        /*0062*/ 	.short	0x0020
        /*0064*/ 	.byte	0x00, 0xf0, 0x21, 0x00


	//----- nvinfo : EIATTR_KPARAM_INFO
	.align		4
.L_311:
        /*0068*/ 	.byte	0x04, 0x17
        /*006a*/ 	.short	(.L_313 - .L_312)
.L_312:
        /*006c*/ 	.word	0x00000000
        /*0070*/ 	.short	0x0003
        /*0072*/ 	.short	0x0018
        /*0074*/ 	.byte	0x00, 0xf0, 0x21, 0x00


	//----- nvinfo : EIATTR_KPARAM_INFO
	.align		4
.L_313:
        /*0078*/ 	.byte	0x04, 0x17
        /*007a*/ 	.short	(.L_315 - .L_314)
.L_314:
        /*007c*/ 	.word	0x00000000
        /*0080*/ 	.short	0x0002
        /*0082*/ 	.short	0x0010
        /*0084*/ 	.byte	0x00, 0xf5, 0x21, 0x00


	//----- nvinfo : EIATTR_KPARAM_INFO
	.align		4
.L_315:
        /*0088*/ 	.byte	0x04, 0x17
        /*008a*/ 	.short	(.L_317 - .L_316)
.L_316:
        /*008c*/ 	.word	0x00000000
        /*0090*/ 	.short	0x0001
        /*0092*/ 	.short	0x0008
        /*0094*/ 	.byte	0x00, 0xf5, 0x21, 0x00


	//----- nvinfo : EIATTR_KPARAM_INFO
	.align		4
.L_317:
        /*0098*/ 	.byte	0x04, 0x17
        /*009a*/ 	.short	(.L_319 - .L_318)
.L_318:
        /*009c*/ 	.word	0x00000000
        /*00a0*/ 	.short	0x0000
        /*00a2*/ 	.short	0x0000
        /*00a4*/ 	.byte	0x00, 0xf5, 0x21, 0x00


	//----- nvinfo : EIATTR_SPARSE_MMA_MASK
	.align		4
.L_319:
        /*00a8*/ 	.byte	0x03, 0x50
        /*00aa*/ 	.short	0x0000


	//----- nvinfo : EIATTR_MAXREG_COUNT
	.align		4
        /*00ac*/ 	.byte	0x03, 0x1b
        /*00ae*/ 	.short	0x00ff


	//----- nvinfo : EIATTR_NUM_BARRIERS
	.align		4
        /*00b0*/ 	.byte	0x02, 0x4c
        /*00b2*/ 	.byte	0x01
	.zero		1


	//----- nvinfo : EIATTR_MERCURY_ISA_VERSION
	.align		4
        /*00b4*/ 	.byte	0x03, 0x5f
        /*00b6*/ 	.short	0x0101


	//----- nvinfo : EIATTR_COOP_GROUP_MASK_REGIDS
	.align		4
        /*00b8*/ 	.byte	0x04, 0x29
        /*00ba*/ 	.short	(.L_321 - .L_320)


	//   ....[0]....
.L_320:
        /*00bc*/ 	.word	0xffffffff


	//   ....[1]....
        /*00c0*/ 	.word	0xffffffff


	//   ....[2]....
        /*00c4*/ 	.word	0xffffffff


	//   ....[3]....
        /*00c8*/ 	.word	0xffffffff


	//   ....[4]....
        /*00cc*/ 	.word	0xffffffff


	//   ....[5]....
        /*00d0*/ 	.word	0xffffffff


	//   ....[6]....
        /*00d4*/ 	.word	0xffffffff


	//   ....[7]....
        /*00d8*/ 	.word	0xffffffff


	//   ....[8]....
        /*00dc*/ 	.word	0xffffffff


	//   ....[9]....
        /*00e0*/ 	.word	0xffffffff


	//----- nvinfo : EIATTR_COOP_GROUP_INSTR_OFFSETS
	.align		4
.L_321:
        /*00e4*/ 	.byte	0x04, 0x28
        /*00e6*/ 	.short	(.L_323 - .L_322)


	//   ....[0]....
.L_322:
        /*00e8*/ 	.word	0x00001050


	//   ....[1]....
        /*00ec*/ 	.word	0x000010a0


	//   ....[2]....
        /*00f0*/ 	.word	0x000010c0


	//   ....[3]....
        /*00f4*/ 	.word	0x000010e0


	//   ....[4]....
        /*00f8*/ 	.word	0x00001100


	//   ....[5]....
        /*00fc*/ 	.word	0x00001180


	//   ....[6]....
        /*0100*/ 	.word	0x000011a0


	//   ....[7]....
        /*0104*/ 	.word	0x000011c0


	//   ....[8]....
        /*0108*/ 	.word	0x000011e0


	//   ....[9]....
        /*010c*/ 	.word	0x00001200


	//----- nvinfo : EIATTR_VRC_CTA_INIT_COUNT
	.align		4
.L_323:
        /*0110*/ 	.byte	0x02, 0x4a
	.zero		1
	.zero		1


	//----- nvinfo : EIATTR_EXIT_INSTR_OFFSETS
	.align		4
        /*0114*/ 	.byte	0x04, 0x1c
        /*0116*/ 	.short	(.L_325 - .L_324)


	//   ....[0]....
.L_324:
        /*0118*/ 	.word	0x00001140


	//   ....[1]....
        /*011c*/ 	.word	0x00001210


	//   ....[2]....
        /*0120*/ 	.word	0x000012f0


	//----- nvinfo : EIATTR_CRS_STACK_SIZE
	.align		4
.L_325:
        /*0124*/ 	.byte	0x04, 0x1e
        /*0126*/ 	.short	(.L_327 - .L_326)
.L_326:
        /*0128*/ 	.word	0x00000000


	//----- nvinfo : EIATTR_CBANK_PARAM_SIZE
	.align		4
.L_327:
        /*012c*/ 	.byte	0x03, 0x19
        /*012e*/ 	.short	0x0050


	//----- nvinfo : EIATTR_PARAM_CBANK
	.align		4
        /*0130*/ 	.byte	0x04, 0x0a
        /*0132*/ 	.short	(.L_329 - .L_328)
	.align		4
.L_328:
        /*0134*/ 	.word	index@(.nv.constant0.ggml_matvec_f16_bs_96)
        /*0138*/ 	.short	0x0380
        /*013a*/ 	.short	0x0050


	//----- nvinfo : EIATTR_SW_WAR
	.align		4
.L_329:
        /*013c*/ 	.byte	0x04, 0x36
        /*013e*/ 	.short	(.L_331 - .L_330)
.L_330:
        /*0140*/ 	.word	0x00000008
.L_331:


//--------------------- .nv.info.ggml_matvec_f16_bs_64 --------------------------
	.section	.nv.info.ggml_matvec_f16_bs_64,"",@"SHT_CUDA_INFO"
	.sectionflags	@""
	.align	4


	//----- nvinfo : EIATTR_CUDA_API_VERSION
	.align		4
        /*0000*/ 	.byte	0x04, 0x37
        /*0002*/ 	.short	(.L_333 - .L_332)
.L_332:
        /*0004*/ 	.word	0x00000082


	//----- nvinfo : EIATTR_KPARAM_INFO
	.align		4
.L_333:
        /*0008*/ 	.byte	0x04, 0x17
        /*000a*/ 	.short	(.L_335 - .L_334)
.L_334:
        /*000c*/ 	.word	0x00000000
        /*0010*/ 	.short	0x0009
        /*0012*/ 	.short	0x0048
        /*0014*/ 	.byte	0x00, 0xf0, 0x21, 0x00


	//----- nvinfo : EIATTR_KPARAM_INFO
	.align		4
.L_335:
        /*0018*/ 	.byte	0x04, 0x17
        /*001a*/ 	.short	(.L_337 - .L_336)
.L_336:
        /*001c*/ 	.word	0x00000000
        /*0020*/ 	.short	0x0008
        /*0022*/ 	.short	0x0040
        /*0024*/ 	.byte	0x00, 0xf0, 0x21, 0x00


	//----- nvinfo : EIATTR_KPARAM_INFO
	.align		4
.L_337:
        /*0028*/ 	.byte	0x04, 0x17
        /*002a*/ 	.short	(.L_339 - .L_338)
.L_338:
        /*002c*/ 	.word	0x00000000
        /*0030*/ 	.short	0x0007
        /*0032*/ 	.short	0x0038
        /*0034*/ 	.byte	0x00, 0xf0, 0x21, 0x00


	//----- nvinfo : EIATTR_KPARAM_INFO
	.align		4
.L_339:
        /*0038*/ 	.byte	0x04, 0x17
        /*003a*/ 	.short	(.L_341 - .L_340)
.L_340:
        /*003c*/ 	.word	0x00000000
        /*0040*/ 	.short	0x0006
        /*0042*/ 	.short	0x0030
        /*0044*/ 	.byte	0x00, 0xf0, 0x21, 0x00


	//----- nvinfo : EIATTR_KPARAM_INFO
	.align		4
.L_341:
        /*0048*/ 	.byte	0x04, 0x17
        /*004a*/ 	.short	(.L_343 - .L_342)
.L_342:
        /*004c*/ 	.word	0x00000000
        /*0050*/ 	.short	0x0005
        /*0052*/ 	.short	0x0028
        /*0054*/ 	.byte	0x00, 0xf0, 0x21, 0x00


	//----- nvinfo : EIATTR_KPARAM_INFO
	.align		4
.L_343:
        /*0058*/ 	.byte	0x04, 0x17
        /*005a*/ 	.short	(.L_345 - .L_344)
.L_344:
        /*005c*/ 	.word	0x00000000
        /*0060*/ 	.short	0x0004
        /*0062*/ 	.short	0x0020
        /*0064*/ 	.byte	0x00, 0xf0, 0x21, 0x00


	//----- nvinfo : EIATTR_KPARAM_INFO
	.align		4
.L_345:
        /*0068*/ 	.byte	0x04, 0x17
        /*006a*/ 	.short	(.L_347 - .L_346)
.L_346:
        /*006c*/ 	.word	0x00000000
        /*0070*/ 	.short	0x0003
        /*0072*/ 	.short	0x0018
        /*0074*/ 	.byte	0x00, 0xf0, 0x21, 0x00


	//----- nvinfo : EIATTR_KPARAM_INFO
	.align		4
.L_347:
        /*0078*/ 	.byte	0x04, 0x17
        /*007a*/ 	.short	(.L_349 - .L_348)
.L_348:
        /*007c*/ 	.word	0x00000000
        /*0080*/ 	.short	0x0002
        /*0082*/ 	.short	0x0010
        /*0084*/ 	.byte	0x00, 0xf5, 0x21, 0x00


	//----- nvinfo : EIATTR_KPARAM_INFO
	.align		4
.L_349:
        /*0088*/ 	.byte	0x04, 0x17
        /*008a*/ 	.short	(.L_351 - .L_350)
.L_350:
        /*008c*/ 	.word	0x00000000
        /*0090*/ 	.short	0x0001
        /*0092*/ 	.short	0x0008
        /*0094*/ 	.byte	0x00, 0xf5, 0x21, 0x00


	//----- nvinfo : EIATTR_KPARAM_INFO
	.align		4
.L_351:
        /*0098*/ 	.byte	0x04, 0x17
        /*009a*/ 	.short	(.L_353 - .L_352)
.L_352:
        /*009c*/ 	.word	0x00000000
        /*00a0*/ 	.short	0x0000
        /*00a2*/ 	.short	0x0000
        /*00a4*/ 	.byte	0x00, 0xf5, 0x21, 0x00


	//----- nvinfo : EIATTR_SPARSE_MMA_MASK
	.align		4
.L_353:
        /*00a8*/ 	.byte	0x03, 0x50
        /*00aa*/ 	.short	0x0000


	//----- nvinfo : EIATTR_MAXREG_COUNT
	.align		4
        /*00ac*/ 	.byte	0x03, 0x1b
        /*00ae*/ 	.short	0x00ff


	//----- nvinfo : EIATTR_NUM_BARRIERS
	.align		4
        /*00b0*/ 	.byte	0x02, 0x4c
        /*00b2*/ 	.byte	0x01
	.zero		1


	//----- nvinfo : EIATTR_MERCURY_ISA_VERSION
	.align		4
        /*00b4*/ 	.byte	0x03, 0x5f
        /*00b6*/ 	.short	0x0101


	//----- nvinfo : EIATTR_COOP_GROUP_MASK_REGIDS
	.align		4
        /*00b8*/ 	.byte	0x04, 0x29
        /*00ba*/ 	.short	(.L_355 - .L_354)


	//   ....[0]....
.L_354:
        /*00bc*/ 	.word	0xffffffff


	//   ....[1]....
        /*00c0*/ 	.word	0xffffffff


	//   ....[2]....
        /*00c4*/ 	.word	0xffffffff


	//   ....[3]....
        /*00c8*/ 	.word	0xffffffff


	//   ....[4]....
        /*00cc*/ 	.word	0xffffffff


	//   ....[5]....
        /*00d0*/ 	.word	0xffffffff


	//   ....[6]....
        /*00d4*/ 	.word	0xffffffff


	//   ....[7]....
        /*00d8*/ 	.word	0xffffffff


	//   ....[8]....
        /*00dc*/ 	.word	0xffffffff


	//   ....[9]....
        /*00e0*/ 	.word	0xffffffff


	//----- nvinfo : EIATTR_COOP_GROUP_INSTR_OFFSETS
	.align		4
.L_355:
        /*00e4*/ 	.byte	0x04, 0x28
        /*00e6*/ 	.short	(.L_357 - .L_356)


	//   ....[0]....
.L_356:
        /*00e8*/ 	.word	0x00000fc0


	//   ....[1]....
        /*00ec*/ 	.word	0x00001010


	//   ....[2]....
        /*00f0*/ 	.word	0x00001030


	//   ....[3]....
        /*00f4*/ 	.word	0x00001050


	//   ....[4]....
        /*00f8*/ 	.word	0x00001070


	//   ....[5]....
        /*00fc*/ 	.word	0x000010f0


	//   ....[6]....
        /*0100*/ 	.word	0x00001110


	//   ....[7]....
        /*0104*/ 	.word	0x00001130


	//   ....[8]....
        /*0108*/ 	.word	0x00001150


	//   ....[9]....
        /*010c*/ 	.word	0x00001170


	//----- nvinfo : EIATTR_VRC_CTA_INIT_COUNT
	.align		4
.L_357:
        /*0110*/ 	.byte	0x02, 0x4a
	.zero		1
	.zero		1


	//----- nvinfo : EIATTR_EXIT_INSTR_OFFSETS
	.align		4
        /*0114*/ 	.byte	0x04, 0x1c
        /*0116*/ 	.short	(.L_359 - .L_358)


	//   ....[0]....
.L_358:
        /*0118*/ 	.word	0x000010b0


	//   ....[1]....
        /*011c*/ 	.word	0x00001180


	//   ....[2]....
        /*0120*/ 	.word	0x00001260


	//----- nvinfo : EIATTR_CRS_STACK_SIZE
	.align		4
.L_359:
        /*0124*/ 	.byte	0x04, 0x1e
        /*0126*/ 	.short	(.L_361 - .L_360)
.L_360:
        /*0128*/ 	.word	0x00000000


	//----- nvinfo : EIATTR_CBANK_PARAM_SIZE
	.align		4
.L_361:
        /*012c*/ 	.byte	0x03, 0x19
        /*012e*/ 	.short	0x0050


	//----- nvinfo : EIATTR_PARAM_CBANK
	.align		4
        /*0130*/ 	.byte	0x04, 0x0a
        /*0132*/ 	.short	(.L_363 - .L_362)
	.align		4
.L_362:
        /*0134*/ 	.word	index@(.nv.constant0.ggml_matvec_f16_bs_64)
        /*0138*/ 	.short	0x0380
        /*013a*/ 	.short	0x0050


	//----- nvinfo : EIATTR_SW_WAR
	.align		4
.L_363:
        /*013c*/ 	.byte	0x04, 0x36
        /*013e*/ 	.short	(.L_365 - .L_364)
.L_364:
        /*0140*/ 	.word	0x00000008
.L_365:


//--------------------- .nv.info.ggml_matvec_f16_bs_32 --------------------------
	.section	.nv.info.ggml_matvec_f16_bs_32,"",@"SHT_CUDA_INFO"
	.sectionflags	@""
	.align	4


	//----- nvinfo : EIATTR_CUDA_API_VERSION
	.align		4
        /*0000*/ 	.byte	0x04, 0x37
        /*0002*/ 	.short	(.L_367 - .L_366)
.L_366:
        /*0004*/ 	.word	0x00000082


	//----- nvinfo : EIATTR_KPARAM_INFO
	.align		4
.L_367:
        /*0008*/ 	.byte	0x04, 0x17
        /*000a*/ 	.short	(.L_369 - .L_368)
.L_368:
        /*000c*/ 	.word	0x00000000
        /*0010*/ 	.short	0x0009
        /*0012*/ 	.short	0x0048
        /*0014*/ 	.byte	0x00, 0xf0, 0x21, 0x00


	//----- nvinfo : EIATTR_KPARAM_INFO
	.align		4
.L_369:
        /*0018*/ 	.byte	0x04, 0x17
        /*001a*/ 	.short	(.L_371 - .L_370)
.L_370:
        /*001c*/ 	.word	0x00000000
        /*0020*/ 	.short	0x0008
        /*0022*/ 	.short	0x0040
        /*0024*/ 	.byte	0x00, 0xf0, 0x21, 0x00


	//----- nvinfo : EIATTR_KPARAM_INFO
	.align		4
.L_371:
        /*0028*/ 	.byte	0x04, 0x17
        /*002a*/ 	.short	(.L_373 - .L_372)
.L_372:
        /*002c*/ 	.word	0x00000000
        /*0030*/ 	.short	0x0007
        /*0032*/ 	.short	0x0038
        /*0034*/ 	.byte	0x00, 0xf0, 0x21, 0x00


	//----- nvinfo : EIATTR_KPARAM_INFO
	.align		4
.L_373:
        /*0038*/ 	.byte	0x04, 0x17
        /*003a*/ 	.short	(.L_375 - .L_374)
.L_374:
        /*003c*/ 	.word	0x00000000
        /*0040*/ 	.short	0x0006
        /*0042*/ 	.short	0x0030
        /*0044*/ 	.byte	0x00, 0xf0, 0x21, 0x00


	//----- nvinfo : EIATTR_KPARAM_INFO
	.align		4
.L_375:
        /*0048*/ 	.byte	0x04, 0x17
        /*004a*/ 	.short	(.L_377 - .L_376)
.L_376:
        /*004c*/ 	.word	0x00000000
        /*0050*/ 	.short	0x0005
        /*0052*/ 	.short	0x0028
        /*0054*/ 	.byte	0x00, 0xf0, 0x21, 0x00


	//----- nvinfo : EIATTR_KPARAM_INFO
	.align		4
.L_377:
        /*0058*/ 	.byte	0x04, 0x17
        /*005a*/ 	.short	(.L_379 - .L_378)
.L_378:
        /*005c*/ 	.word	0x00000000
        /*0060*/ 	.short	0x0004
        /*0062*/ 	.short	0x0020
        /*0064*/ 	.byte	0x00, 0xf0, 0x21, 0x00


	//----- nvinfo : EIATTR_KPARAM_INFO
	.align		4
.L_379:
        /*0068*/ 	.byte	0x04, 0x17
        /*006a*/ 	.short	(.L_381 - .L_380)
.L_380:
        /*006c*/ 	.word	0x00000000
        /*0070*/ 	.short	0x0003
        /*0072*/ 	.short	0x0018
        /*0074*/ 	.byte	0x00, 0xf0, 0x21, 0x00


	//----- nvinfo : EIATTR_KPARAM_INFO
	.align		4
.L_381:
        /*0078*/ 	.byte	0x04, 0x17
        /*007a*/ 	.short	(.L_383 - .L_382)
.L_382:
        /*007c*/ 	.word	0x00000000
        /*0080*/ 	.short	0x0002
        /*0082*/ 	.short	0x0010
        /*0084*/ 	.byte	0x00, 0xf5, 0x21, 0x00


	//----- nvinfo : EIATTR_KPARAM_INFO
	.align		4
.L_383:
        /*0088*/ 	.byte	0x04, 0x17
        /*008a*/ 	.short	(.L_385 - .L_384)
.L_384:
        /*008c*/ 	.word	0x00000000
        /*0090*/ 	.short	0x0001
        /*0092*/ 	.short	0x0008
        /*0094*/ 	.byte	0x00, 0xf5, 0x21, 0x00


	//----- nvinfo : EIATTR_KPARAM_INFO
	.align		4
.L_385:
        /*0098*/ 	.byte	0x04, 0x17
        /*009a*/ 	.short	(.L_387 - .L_386)
.L_386:
        /*009c*/ 	.word	0x00000000
        /*00a0*/ 	.short	0x0000
        /*00a2*/ 	.short	0x0000
        /*00a4*/ 	.byte	0x00, 0xf5, 0x21, 0x00


	//----- nvinfo : EIATTR_SPARSE_MMA_MASK
	.align		4
.L_387:
        /*00a8*/ 	.byte	0x03, 0x50
        /*00aa*/ 	.short	0x0000


	//----- nvinfo : EIATTR_MAXREG_COUNT
	.align		4
        /*00ac*/ 	.byte	0x03, 0x1b
        /*00ae*/ 	.short	0x00ff


	//----- nvinfo : EIATTR_MERCURY_ISA_VERSION
	.align		4
        /*00b0*/ 	.byte	0x03, 0x5f
        /*00b2*/ 	.short	0x0101


	//----- nvinfo : EIATTR_COOP_GROUP_MASK_REGIDS
	.align		4
        /*00b4*/ 	.byte	0x04, 0x29
        /*00b6*/ 	.short	(.L_389 - .L_388)


	//   ....[0]....
.L_388:
        /*00b8*/ 	.word	0xffffffff


	//   ....[1]....
        /*00bc*/ 	.word	0xffffffff


	//   ....[2]....
        /*00c0*/ 	.word	0xffffffff


	//   ....[3]....
        /*00c4*/ 	.word	0xffffffff


	//   ....[4]....
        /*00c8*/ 	.word	0xffffffff


	//----- nvinfo : EIATTR_COOP_GROUP_INSTR_OFFSETS
	.align		4
.L_389:
        /*00cc*/ 	.byte	0x04, 0x28
        /*00ce*/ 	.short	(.L_391 - .L_390)


	//   ....[0]....
.L_390:
        /*00d0*/ 	.word	0x00000f60


	//   ....[1]....
        /*00d4*/ 	.word	0x00000f90


	//   ....[2]....
        /*00d8*/ 	.word	0x00000fb0


	//   ....[3]....
        /*00dc*/ 	.word	0x00000fd0


	//   ....[4]....
        /*00e0*/ 	.word	0x00000ff0


	//----- nvinfo : EIATTR_VRC_CTA_INIT_COUNT
	.align		4
.L_391:
        /*00e4*/ 	.byte	0x02, 0x4a
	.zero		1
	.zero		1


	//----- nvinfo : EIATTR_EXIT_INSTR_OFFSETS
	.align		4
        /*00e8*/ 	.byte	0x04, 0x1c
        /*00ea*/ 	.short	(.L_393 - .L_392)


	//   ....[0]....
.L_392:
        /*00ec*/ 	.word	0x00001000


	//   ....[1]....
        /*00f0*/ 	.word	0x000010e0


	//----- nvinfo : EIATTR_CRS_STACK_SIZE
	.align		4
.L_393:
        /*00f4*/ 	.byte	0x04, 0x1e
        /*00f6*/ 	.short	(.L_395 - .L_394)
.L_394:
        /*00f8*/ 	.word	0x00000000


	//----- nvinfo : EIATTR_CBANK_PARAM_SIZE
	.align		4
.L_395:
        /*00fc*/ 	.byte	0x03, 0x19
        /*00fe*/ 	.short	0x0050


	//----- nvinfo : EIATTR_PARAM_CBANK
	.align		4
        /*0100*/ 	.byte	0x04, 0x0a
        /*0102*/ 	.short	(.L_397 - .L_396)
	.align		4
.L_396:
        /*0104*/ 	.word	index@(.nv.constant0.ggml_matvec_f16_bs_32)
        /*0108*/ 	.short	0x0380
        /*010a*/ 	.short	0x0050


	//----- nvinfo : EIATTR_SW_WAR
	.align		4
.L_397:
        /*010c*/ 	.byte	0x04, 0x36
        /*010e*/ 	.short	(.L_399 - .L_398)
.L_398:
        /*0110*/ 	.word	0x00000008
.L_399:


//--------------------- .nv.info.ggml_matvec_f32_bs_256 --------------------------
	.section	.nv.info.ggml_matvec_f32_bs_256,"",@"SHT_CUDA_INFO"
	.sectionflags	@""
	.align	4


	//----- nvinfo : EIATTR_CUDA_API_VERSION
	.align		4
        /*0000*/ 	.byte	0x04, 0x37
        /*0002*/ 	.short	(.L_401 - .L_400)
.L_400:
        /*0004*/ 	.word	0x00000082


	//----- nvinfo : EIATTR_KPARAM_INFO
	.align		4
.L_401:
        /*0008*/ 	.byte	0x04, 0x17
        /*000a*/ 	.short	(.L_403 - .L_402)
.L_402:
        /*000c*/ 	.word	0x00000000
        /*0010*/ 	.short	0x0009
        /*0012*/ 	.short	0x0048
        /*0014*/ 	.byte	0x00, 0xf0, 0x21, 0x00


	//----- nvinfo : EIATTR_KPARAM_INFO
	.align		4
.L_403:
        /*0018*/ 	.byte	0x04, 0x17
        /*001a*/ 	.short	(.L_405 - .L_404)
.L_404:
        /*001c*/ 	.word	0x00000000
        /*0020*/ 	.short	0x0008
        /*0022*/ 	.short	0x0040
        /*0024*/ 	.byte	0x00, 0xf0, 0x21, 0x00


	//----- nvinfo : EIATTR_KPARAM_INFO
	.align		4
.L_405:
        /*0028*/ 	.byte	0x04, 0x17
        /*002a*/ 	.short	(.L_407 - .L_406)
.L_406:
        /*002c*/ 	.word	0x00000000
        /*0030*/ 	.short	0x0007
        /*0032*/ 	.short	0x0038
        /*0034*/ 	.byte	0x00, 0xf0, 0x21, 0x00


	//----- nvinfo : EIATTR_KPARAM_INFO
	.align		4
.L_407:
        /*0038*/ 	.byte	0x04, 0x17
        /*003a*/ 	.short	(.L_409 - .L_408)
.L_408:
        /*003c*/ 	.word	0x00000000
        /*0040*/ 	.short	0x0006
        /*0042*/ 	.short	0x0030
        /*0044*/ 	.byte	0x00, 0xf0, 0x21, 0x00


	//----- nvinfo : EIATTR_KPARAM_INFO
	.align		4
.L_409:
        /*0048*/ 	.byte	0x04, 0x17
        /*004a*/ 	.short	(.L_411 - .L_410)
.L_410:
        /*004c*/ 	.word	0x00000000
        /*0050*/ 	.short	0x0005
        /*0052*/ 	.short	0x0028
        /*0054*/ 	.byte	0x00, 0xf0, 0x21, 0x00


	//----- nvinfo : EIATTR_KPARAM_INFO
	.align		4
.L_411:
        /*0058*/ 	.byte	0x04, 0x17
        /*005a*/ 	.short	(.L_413 - .L_412)
.L_412:
        /*005c*/ 	.word	0x00000000
        /*0060*/ 	.short	0x0004
        /*0062*/ 	.short	0x0020
        /*0064*/ 	.byte	0x00, 0xf0, 0x21, 0x00


	//----- nvinfo : EIATTR_KPARAM_INFO
	.align		4
.L_413:
        /*0068*/ 	.byte	0x04, 0x17
        /*006a*/ 	.short	(.L_415 - .L_414)
.L_414:
        /*006c*/ 	.word	0x00000000
        /*0070*/ 	.short	0x0003
        /*0072*/ 	.short	0x0018
        /*0074*/ 	.byte	0x00, 0xf0, 0x21, 0x00


	//----- nvinfo : EIATTR_KPARAM_INFO
	.align		4
.L_415:
        /*0078*/ 	.byte	0x04, 0x17
        /*007a*/ 	.short	(.L_417 - .L_416)
.L_416:
        /*007c*/ 	.word	0x00000000
        /*0080*/ 	.short	0x0002
        /*0082*/ 	.short	0x0010
        /*0084*/ 	.byte	0x00, 0xf5, 0x21, 0x00


	//----- nvinfo : EIATTR_KPARAM_INFO
	.align		4
.L_417:
        /*0088*/ 	.byte	0x04, 0x17
        /*008a*/ 	.short	(.L_419 - .L_418)
.L_418:
        /*008c*/ 	.word	0x00000000
        /*0090*/ 	.short	0x0001
        /*0092*/ 	.short	0x0008
        /*0094*/ 	.byte	0x00, 0xf5, 0x21, 0x00


	//----- nvinfo : EIATTR_KPARAM_INFO
	.align		4
.L_419:
        /*0098*/ 	.byte	0x04, 0x17
        /*009a*/ 	.short	(.L_421 - .L_420)
.L_420:
        /*009c*/ 	.word	0x00000000
        /*00a0*/ 	.short	0x0000
        /*00a2*/ 	.short	0x0000
        /*00a4*/ 	.byte	0x00, 0xf5, 0x21, 0x00


	//----- nvinfo : EIATTR_SPARSE_MMA_MASK
	.align		4
.L_421:
        /*00a8*/ 	.byte	0x03, 0x50
        /*00aa*/ 	.short	0x0000


	//----- nvinfo : EIATTR_MAXREG_COUNT
	.align		4
        /*00ac*/ 	.byte	0x03, 0x1b
        /*00ae*/ 	.short	0x00ff


	//----- nvinfo : EIATTR_NUM_BARRIERS
	.align		4
        /*00b0*/ 	.byte	0x02, 0x4c
        /*00b2*/ 	.byte	0x01
	.zero		1


	//----- nvinfo : EIATTR_MERCURY_ISA_VERSION
	.align		4
        /*00b4*/ 	.byte	0x03, 0x5f
        /*00b6*/ 	.short	0x0101


	//----- nvinfo : EIATTR_COOP_GROUP_MASK_REGIDS
	.align		4
        /*00b8*/ 	.byte	0x04, 0x29
        /*00ba*/ 	.short	(.L_423 - .L_422)


	//   ....[0]....
.L_422:
        /*00bc*/ 	.word	0xffffffff


	//   ....[1]....
        /*00c0*/ 	.word	0xffffffff


	//   ....[2]....
        /*00c4*/ 	.word	0xffffffff


	//   ....[3]....
        /*00c8*/ 	.word	0xffffffff


	//   ....[4]....
        /*00cc*/ 	.word	0xffffffff


	//   ....[5]....
        /*00d0*/ 	.word	0xffffffff


	//   ....[6]....
        /*00d4*/ 	.word	0xffffffff


	//   ....[7]....
        /*00d8*/ 	.word	0xffffffff


	//   ....[8]....
        /*00dc*/ 	.word	0xffffffff


	//   ....[9]....
        /*00e0*/ 	.word	0xffffffff


	//----- nvinfo : EIATTR_COOP_GROUP_INSTR_OFFSETS
	.align		4
.L_423:
        /*00e4*/ 	.byte	0x04, 0x28
        /*00e6*/ 	.short	(.L_425 - .L_424)


	//   ....[0]....
.L_424:
        /*00e8*/ 	.word	0x00000c90


	//   ....[1]....
        /*00ec*/ 	.word	0x00000ce0


	//   ....[2]....
        /*00f0*/ 	.word	0x00000d00


	//   ....[3]....
        /*00f4*/ 	.word	0x00000d20


	//   ....[4]....
        /*00f8*/ 	.word	0x00000d40


	//   ....[5]....
        /*00fc*/ 	.word	0x00000dc0


	//   ....[6]....
        /*0100*/ 	.word	0x00000de0


	//   ....[7]....
        /*0104*/ 	.word	0x00000e00


	//   ....[8]....
        /*0108*/ 	.word	0x00000e20


	//   ....[9]....
        /*010c*/ 	.word	0x00000e40


	//----- nvinfo : EIATTR_VRC_CTA_INIT_COUNT
	.align		4
.L_425:
        /*0110*/ 	.byte	0x02, 0x4a
	.zero		1
	.zero		1


	//----- nvinfo : EIATTR_EXIT_INSTR_OFFSETS
	.align		4
        /*0114*/ 	.byte	0x04, 0x1c
        /*0116*/ 	.short	(.L_427 - .L_426)


	//   ....[0]....
.L_426:
        /*0118*/ 	.word	0x00000d80


	//   ....[1]....
        /*011c*/ 	.word	0x00000e50


	//   ....[2]....
        /*0120*/ 	.word	0x00000f20


	//----- nvinfo : EIATTR_CRS_STACK_SIZE
	.align		4
.L_427:
        /*0124*/ 	.byte	0x04, 0x1e
        /*0126*/ 	.short	(.L_429 - .L_428)
.L_428:
        /*0128*/ 	.word	0x00000000


	//----- nvinfo : EIATTR_CBANK_PARAM_SIZE
	.align		4
.L_429:
        /*012c*/ 	.byte	0x03, 0x19
        /*012e*/ 	.short	0x0050


	//----- nvinfo : EIATTR_PARAM_CBANK
	.align		4
        /*0130*/ 	.byte	0x04, 0x0a
        /*0132*/ 	.short	(.L_431 - .L_430)
	.align		4
.L_430:
        /*0134*/ 	.word	index@(.nv.constant0.ggml_matvec_f32_bs_256)
        /*0138*/ 	.short	0x0380
        /*013a*/ 	.short	0x0050


	//----- nvinfo : EIATTR_SW_WAR
	.align		4
.L_431:
        /*013c*/ 	.byte	0x04, 0x36
        /*013e*/ 	.short	(.L_433 - .L_432)
.L_432:
        /*0140*/ 	.word	0x00000008
.L_433:


//--------------------- .nv.info.ggml_matvec_f32_bs_224 --------------------------
	.section	.nv.info.ggml_matvec_f32_bs_224,"",@"SHT_CUDA_INFO"
	.sectionflags	@""
	.align	4


	//----- nvinfo : EIATTR_CUDA_API_VERSION
	.align		4
        /*0000*/ 	.byte	0x04, 0x37
        /*0002*/ 	.short	(.L_435 - .L_434)
.L_434:
        /*0004*/ 	.word	0x00000082


	//----- nvinfo : EIATTR_KPARAM_INFO
	.align		4
.L_435:
        /*0008*/ 	.byte	0x04, 0x17
        /*000a*/ 	.short	(.L_437 - .L_436)
.L_436:
        /*000c*/ 	.word	0x00000000
        /*0010*/ 	.short	0x0009
        /*0012*/ 	.short	0x0048
        /*0014*/ 	.byte	0x00, 0xf0, 0x21, 0x00


	//----- nvinfo : EIATTR_KPARAM_INFO
	.align		4
.L_437:
        /*0018*/ 	.byte	0x04, 0x17
        /*001a*/ 	.short	(.L_439 - .L_438)
.L_438:
        /*001c*/ 	.word	0x00000000
        /*0020*/ 	.short	0x0008
        /*0022*/ 	.short	0x0040
        /*0024*/ 	.byte	0x00, 0xf0, 0x21, 0x00


	//----- nvinfo : EIATTR_KPARAM_INFO
	.align		4
.L_439:
        /*0028*/ 	.byte	0x04, 0x17
        /*002a*/ 	.short	(.L_441 - .L_440)
.L_440:
        /*002c*/ 	.word	0x00000000
        /*0030*/ 	.short	0x0007
        /*0032*/ 	.short	0x0038
        /*0034*/ 	.byte	0x00, 0xf0, 0x21, 0x00


	//----- nvinfo : EIATTR_KPARAM_INFO
	.align		4
.L_441:
        /*0038*/ 	.byte	0x04, 0x17
        /*003a*/ 	.short	(.L_443 - .L_442)
.L_442:
        /*003c*/ 	.word	0x00000000
        /*0040*/ 	.short	0x0006
        /*0042*/ 	.short	0x0030
        /*0044*/ 	.byte	0x00, 0xf0, 0x21, 0x00


	//----- nvinfo : EIATTR_KPARAM_INFO
	.align		4
.L_443:
        /*0048*/ 	.byte	0x04, 0x17
        /*004a*/ 	.short	(.L_445 - .L_444)
.L_444:
        /*004c*/ 	.word	0x00000000
        /*0050*/ 	.short	0x0005
        /*0052*/ 	.short	0x0028
        /*0054*/ 	.byte	0x00, 0xf0, 0x21, 0x00


	//----- nvinfo : EIATTR_KPARAM_INFO
	.align		4
.L_445:
        /*0058*/ 	.byte	0x04, 0x17
        /*005a*/ 	.short	(.L_447 - .L_446)
.L_446:
        /*005c*/ 	.word	0x00000000
        /*0060*/ 	.short	0x0004
        /*0062*/ 	.short	0x0020
        /*0064*/ 	.byte	0x00, 0xf0, 0x21, 0x00


	//----- nvinfo : EIATTR_KPARAM_INFO
	.align		4
.L_447:
        /*0068*/ 	.byte	0x04, 0x17
        /*006a*/ 	.short	(.L_449 - .L_448)
.L_448:
        /*006c*/ 	.word	0x00000000
        /*0070*/ 	.short	0x0003
        /*0072*/ 	.short	0x0018
        /*0074*/ 	.byte	0x00, 0xf0, 0x21, 0x00


	//----- nvinfo : EIATTR_KPARAM_INFO
	.align		4
.L_449:
        /*0078*/ 	.byte	0x04, 0x17
        /*007a*/ 	.short	(.L_451 - .L_450)
.L_450:
        /*007c*/ 	.word	0x00000000
        /*0080*/ 	.short	0x0002
        /*0082*/ 	.short	0x0010
        /*0084*/ 	.byte	0x00, 0xf5, 0x21, 0x00


	//----- nvinfo : EIATTR_KPARAM_INFO
	.align		4
.L_451:
        /*0088*/ 	.byte	0x04, 0x17
        /*008a*/ 	.short	(.L_453 - .L_452)
.L_452:
        /*008c*/ 	.word	0x00000000
        /*0090*/ 	.short	0x0001
        /*0092*/ 	.short	0x0008
        /*0094*/ 	.byte	0x00, 0xf5, 0x21, 0x00


	//----- nvinfo : EIATTR_KPARAM_INFO
	.align		4
.L_453:
        /*0098*/ 	.byte	0x04, 0x17
        /*009a*/ 	.short	(.L_455 - .L_454)
.L_454:
        /*009c*/ 	.word	0x00000000
        /*00a0*/ 	.short	0x0000
        /*00a2*/ 	.short	0x0000
        /*00a4*/ 	.byte	0x00, 0xf5, 0x21, 0x00


	//----- nvinfo : EIATTR_SPARSE_MMA_MASK
	.align		4
.L_455:
        /*00a8*/ 	.byte	0x03, 0x50
        /*00aa*/ 	.short	0x0000


	//----- nvinfo : EIATTR_MAXREG_COUNT
	.align		4
        /*00ac*/ 	.byte	0x03, 0x1b
        /*00ae*/ 	.short	0x00ff


	//----- nvinfo : EIATTR_NUM_BARRIERS
	.align		4
        /*00b0*/ 	.byte	0x02, 0x4c
        /*00b2*/ 	.byte	0x01
	.zero		1


	//----- nvinfo : EIATTR_MERCURY_ISA_VERSION
	.align		4
        /*00b4*/ 	.byte	0x03, 0x5f
        /*00b6*/ 	.short	0x0101


	//----- nvinfo : EIATTR_COOP_GROUP_MASK_REGIDS
	.align		4
        /*00b8*/ 	.byte	0x04, 0x29
        /*00ba*/ 	.short	(.L_457 - .L_456)


	//   ....[0]....
.L_456:
        /*00bc*/ 	.word	0xffffffff


	//   ....[1]....
        /*00c0*/ 	.word	0xffffffff


	//   ....[2]....
        /*00c4*/ 	.word	0xffffffff


	//   ....[3]....
        /*00c8*/ 	.word	0xffffffff


	//   ....[4]....
        /*00cc*/ 	.word	0xffffffff


	//   ....[5]....
        /*00d0*/ 	.word	0xffffffff


	//   ....[6]....
        /*00d4*/ 	.word	0xffffffff


	//   ....[7]....
        /*00d8*/ 	.word	0xffffffff


	//   ....[8]....
        /*00dc*/ 	.word	0xffffffff


	//   ....[9]....
        /*00e0*/ 	.word	0xffffffff


	//----- nvinfo : EIATTR_COOP_GROUP_INSTR_OFFSETS
	.align		4
.L_457:
        /*00e4*/ 	.byte	0x04, 0x28
        /*00e6*/ 	.short	(.L_459 - .L_458)


	//   ....[0]....
.L_458:
        /*00e8*/ 	.word	0x00000d30


	//   ....[1]....
        /*00ec*/ 	.word	0x00000d80


	//   ....[2]....
        /*00f0*/ 	.word	0x00000da0


	//   ....[3]....
        /*00f4*/ 	.word	0x00000dc0


	//   ....[4]....
        /*00f8*/ 	.word	0x00000de0


	//   ....[5]....
        /*00fc*/ 	.word	0x00000e60


	//   ....[6]....
        /*0100*/ 	.word	0x00000e80


	//   ....[7]....
        /*0104*/ 	.word	0x00000ea0


	//   ....[8]....
        /*0108*/ 	.word	0x00000ec0


	//   ....[9]....
        /*010c*/ 	.word	0x00000ee0


	//----- nvinfo : EIATTR_VRC_CTA_INIT_COUNT
	.align		4
.L_459:
        /*0110*/ 	.byte	0x02, 0x4a
	.zero		1
	.zero		1


	//----- nvinfo : EIATTR_EXIT_INSTR_OFFSETS
	.align		4
        /*0114*/ 	.byte	0x04, 0x1c
        /*0116*/ 	.short	(.L_461 - .L_460)


	//   ....[0]....
.L_460:
        /*0118*/ 	.word	0x00000e20


	//   ....[1]....
        /*011c*/ 	.word	0x00000ef0


	//   ....[2]....
        /*0120*/ 	.word	0x00000fc0


	//----- nvinfo : EIATTR_CRS_STACK_SIZE
	.align		4
.L_461:
        /*0124*/ 	.byte	0x04, 0x1e
        /*0126*/ 	.short	(.L_463 - .L_462)
.L_462:
        /*0128*/ 	.word	0x00000000


	//----- nvinfo : EIATTR_CBANK_PARAM_SIZE
	.align		4
.L_463:
        /*012c*/ 	.byte	0x03, 0x19
        /*012e*/ 	.short	0x0050


	//----- nvinfo : EIATTR_PARAM_CBANK
	.align		4
        /*0130*/ 	.byte	0x04, 0x0a
        /*0132*/ 	.short	(.L_465 - .L_464)
	.align		4
.L_464:
        /*0134*/ 	.word	index@(.nv.constant0.ggml_matvec_f32_bs_224)
        /*0138*/ 	.short	0x0380
        /*013a*/ 	.short	0x0050


	//----- nvinfo : EIATTR_SW_WAR
	.align		4
.L_465:
        /*013c*/ 	.byte	0x04, 0x36
        /*013e*/ 	.short	(.L_467 - .L_466)
.L_466:
        /*0140*/ 	.word	0x00000008
.L_467:


//--------------------- .nv.info.ggml_matvec_f32_bs_196 --------------------------
	.section	.nv.info.ggml_matvec_f32_bs_196,"",@"SHT_CUDA_INFO"
	.sectionflags	@""
	.align	4


	//----- nvinfo : EIATTR_CUDA_API_VERSION
	.align		4
        /*0000*/ 	.byte	0x04, 0x37
        /*0002*/ 	.short	(.L_469 - .L_468)
.L_468:
        /*0004*/ 	.word	0x00000082


	//----- nvinfo : EIATTR_KPARAM_INFO
	.align		4
.L_469:
        /*0008*/ 	.byte	0x04, 0x17
        /*000a*/ 	.short	(.L_471 - .L_470)
.L_470:
        /*000c*/ 	.word	0x00000000
        /*0010*/ 	.short	0x0009
        /*0012*/ 	.short	0x0048
        /*0014*/ 	.byte	0x00, 0xf0, 0x21, 0x00


	//----- nvinfo : EIATTR_KPARAM_INFO
	.align		4
.L_471:
        /*0018*/ 	.byte	0x04, 0x17
        /*001a*/ 	.short	(.L_473 - .L_472)
.L_472:
        /*001c*/ 	.word	0x00000000
        /*0020*/ 	.short	0x0008
        /*0022*/ 	.short	0x0040
        /*0024*/ 	.byte	0x00, 0xf0, 0x21, 0x00


	//----- nvinfo : EIATTR_KPARAM_INFO
	.align		4
.L_473:
        /*0028*/ 	.byte	0x04, 0x17
        /*002a*/ 	.short	(.L_475 - .L_474)
.L_474:
        /*002c*/ 	.word	0x00000000
        /*0030*/ 	.short	0x0007
        /*0032*/ 	.short	0x0038
        /*0034*/ 	.byte	0x00, 0xf0, 0x21, 0x00


	//----- nvinfo : EIATTR_KPARAM_INFO
	.align		4
.L_475:
        /*0038*/ 	.byte	0x04, 0x17
        /*003a*/ 	.short	(.L_477 - .L_476)
.L_476:
        /*003c*/ 	.word	0x00000000
        /*0040*/ 	.short	0x0006
        /*0042*/ 	.short	0x0030
        /*0044*/ 	.byte	0x00, 0xf0, 0x21, 0x00


	//----- nvinfo : EIATTR_KPARAM_INFO
	.align		4
.L_477:
        /*0048*/ 	.byte	0x04, 0x17
        /*004a*/ 	.short	(.L_479 - .L_478)
.L_478:
        /*004c*/ 	.word	0x00000000
        /*0050*/ 	.short	0x0005
        /*0052*/ 	.short	0x0028
        /*0054*/ 	.byte	0x00, 0xf0, 0x21, 0x00


	//----- nvinfo : EIATTR_KPARAM_INFO
	.align		4
.L_479:
        /*0058*/ 	.byte	0x04, 0x17
        /*005a*/ 	.short	(.L_481 - .L_480)
.L_480:
        /*005c*/ 	.word	0x00000000
        /*0060*/ 	.short	0x0004
        /*0062*/ 	.short	0x0020
        /*0064*/ 	.byte	0x00, 0xf0, 0x21, 0x00


	//----- nvinfo : EIATTR_KPARAM_INFO
	.align		4
.L_481:
        /*0068*/ 	.byte	0x04, 0x17
        /*006a*/ 	.short	(.L_483 - .L_482)
.L_482:
        /*006c*/ 	.word	0x00000000
        /*0070*/ 	.short	0x0003
        /*0072*/ 	.short	0x0018
        /*0074*/ 	.byte	0x00, 0xf0, 0x21, 0x00


	//----- nvinfo : EIATTR_KPARAM_INFO
	.align		4
.L_483:
        /*0078*/ 	.byte	0x04, 0x17
        /*007a*/ 	.short	(.L_485 - .L_484)
.L_484:
        /*007c*/ 	.word	0x00000000
        /*0080*/ 	.short	0x0002
        /*0082*/ 	.short	0x0010
        /*0084*/ 	.byte	0x00, 0xf5, 0x21, 0x00


	//----- nvinfo : EIATTR_KPARAM_INFO
	.align		4
.L_485:
        /*0088*/ 	.byte	0x04, 0x17
        /*008a*/ 	.short	(.L_487 - .L_486)
.L_486:
        /*008c*/ 	.word	0x00000000
        /*0090*/ 	.short	0x0001
        /*0092*/ 	.short	0x0008
        /*0094*/ 	.byte	0x00, 0xf5, 0x21, 0x00


	//----- nvinfo : EIATTR_KPARAM_INFO
	.align		4
.L_487:
        /*0098*/ 	.byte	0x04, 0x17
        /*009a*/ 	.short	(.L_489 - .L_488)
.L_488:
        /*009c*/ 	.word	0x00000000
        /*00a0*/ 	.short	0x0000
        /*00a2*/ 	.short	0x0000
        /*00a4*/ 	.byte	0x00, 0xf5, 0x21, 0x00


	//----- nvinfo : EIATTR_SPARSE_MMA_MASK
	.align		4
.L_489:
        /*00a8*/ 	.byte	0x03, 0x50
        /*00aa*/ 	.short	0x0000


	//----- nvinfo : EIATTR_MAXREG_COUNT
	.align		4
        /*00ac*/ 	.byte	0x03, 0x1b
        /*00ae*/ 	.short	0x00ff


	//----- nvinfo : EIATTR_NUM_BARRIERS
	.align		4
        /*00b0*/ 	.byte	0x02, 0x4c
        /*00b2*/ 	.byte	0x01
	.zero		1


	//----- nvinfo : EIATTR_MERCURY_ISA_VERSION
	.align		4
        /*00b4*/ 	.byte	0x03, 0x5f
        /*00b6*/ 	.short	0x0101


	//----- nvinfo : EIATTR_COOP_GROUP_MASK_REGIDS
	.align		4
        /*00b8*/ 	.byte	0x04, 0x29
        /*00ba*/ 	.short	(.L_491 - .L_490)


	//   ....[0]....
.L_490:
        /*00bc*/ 	.word	0xffffffff


	//   ....[1]....
        /*00c0*/ 	.word	0xffffffff


	//   ....[2]....
        /*00c4*/ 	.word	0xffffffff


	//   ....[3]....
        /*00c8*/ 	.word	0xffffffff


	//   ....[4]....
        /*00cc*/ 	.word	0xffffffff


	//   ....[5]....
        /*00d0*/ 	.word	0xffffffff


	//   ....[6]....
        /*00d4*/ 	.word	0xffffffff


	//   ....[7]....
        /*00d8*/ 	.word	0xffffffff


	//   ....[8]....
        /*00dc*/ 	.word	0xffffffff


	//   ....[9]....
        /*00e0*/ 	.word	0xffffffff


	//----- nvinfo : EIATTR_COOP_GROUP_INSTR_OFFSETS
	.align		4
.L_491:
        /*00e4*/ 	.byte	0x04, 0x28
        /*00e6*/ 	.short	(.L_493 - .L_492)


	//   ....[0]....
.L_492:
        /*00e8*/ 	.word	0x00000d40


	//   ....[1]....
        /*00ec*/ 	.word	0x00000d90


	//   ....[2]....
        /*00f0*/ 	.word	0x00000db0


	//   ....[3]....
        /*00f4*/ 	.word	0x00000dd0


	//   ....[4]....
        /*00f8*/ 	.word	0x00000df0


	//   ....[5]....
        /*00fc*/ 	.word	0x00000e70


	//   ....[6]....
        /*0100*/ 	.word	0x00000e90


	//   ....[7]....
        /*0104*/ 	.word	0x00000eb0


	//   ....[8]....
        /*0108*/ 	.word	0x00000ed0


	//   ....[9]....
        /*010c*/ 	.word	0x00000ef0


	//----- nvinfo : EIATTR_VRC_CTA_INIT_COUNT
	.align		4
.L_493:
        /*0110*/ 	.byte	0x02, 0x4a
	.zero		1
	.zero		1


	//----- nvinfo : EIATTR_EXIT_INSTR_OFFSETS
	.align		4
        /*0114*/ 	.byte	0x04, 0x1c
        /*0116*/ 	.short	(.L_495 - .L_494)


	//   ....[0]....
.L_494:
        /*0118*/ 	.word	0x00000e30


	//   ....[1]....
        /*011c*/ 	.word	0x00000f00


	//   ....[2]....
        /*0120*/ 	.word	0x00000fd0


	//----- nvinfo : EIATTR_CRS_STACK_SIZE
	.align		4
.L_495:
        /*0124*/ 	.byte	0x04, 0x1e
        /*0126*/ 	.short	(.L_497 - .L_496)
.L_496:
        /*0128*/ 	.word	0x00000000


	//----- nvinfo : EIATTR_CBANK_PARAM_SIZE
	.align		4
.L_497:
        /*012c*/ 	.byte	0x03, 0x19
        /*012e*/ 	.short	0x0050


	//----- nvinfo : EIATTR_PARAM_CBANK
	.align		4
        /*0130*/ 	.byte	0x04, 0x0a
        /*0132*/ 	.short	(.L_499 - .L_498)
	.align		4
.L_498:
        /*0134*/ 	.word	index@(.nv.constant0.ggml_matvec_f32_bs_196)
        /*0138*/ 	.short	0x0380
        /*013a*/ 	.short	0x0050


	//----- nvinfo : EIATTR_SW_WAR
	.align		4
.L_499:
        /*013c*/ 	.byte	0x04, 0x36
        /*013e*/ 	.short	(.L_501 - .L_500)
.L_500:
        /*0140*/ 	.word	0x00000008
.L_501:


//--------------------- .nv.info.ggml_matvec_f32_bs_160 --------------------------
	.section	.nv.info.ggml_matvec_f32_bs_160,"",@"SHT_CUDA_INFO"
	.sectionflags	@""
	.align	4


	//----- nvinfo : EIATTR_CUDA_API_VERSION
	.align		4
        /*0000*/ 	.byte	0x04, 0x37
        /*0002*/ 	.short	(.L_503 - .L_502)
.L_502:
        /*0004*/ 	.word	0x00000082


	//----- nvinfo : EIATTR_KPARAM_INFO
	.align		4
.L_503:
        /*0008*/ 	.byte	0x04, 0x17
        /*000a*/ 	.short	(.L_505 - .L_504)
.L_504:
        /*000c*/ 	.word	0x00000000
        /*0010*/ 	.short	0x0009
        /*0012*/ 	.short	0x0048
        /*0014*/ 	.byte	0x00, 0xf0, 0x21, 0x00


	//----- nvinfo : EIATTR_KPARAM_INFO
	.align		4
.L_505:
        /*0018*/ 	.byte	0x04, 0x17
        /*001a*/ 	.short	(.L_507 - .L_506)
.L_506:
        /*001c*/ 	.word	0x00000000
        /*0020*/ 	.short	0x0008
        /*0022*/ 	.short	0x0040
        /*0024*/ 	.byte	0x00, 0xf0, 0x21, 0x00


	//----- nvinfo : EIATTR_KPARAM_INFO
	.align		4
.L_507:
        /*0028*/ 	.byte	0x04, 0x17
        /*002a*/ 	.short	(.L_509 - .L_508)
.L_508:
        /*002c*/ 	.word	0x00000000
        /*0030*/ 	.short	0x0007
        /*0032*/ 	.short	0x0038
        /*0034*/ 	.byte	0x00, 0xf0, 0x21, 0x00


	//----- nvinfo : EIATTR_KPARAM_INFO
	.align		4
.L_509:
        /*0038*/ 	.byte	0x04, 0x17
        /*003a*/ 	.short	(.L_511 - .L_510)
.L_510:
        /*003c*/ 	.word	0x00000000
        /*0040*/ 	.short	0x0006
        /*0042*/ 	.short	0x0030
        /*0044*/ 	.byte	0x00, 0xf0, 0x21, 0x00


	//----- nvinfo : EIATTR_KPARAM_INFO
	.align		4
.L_511:
        /*0048*/ 	.byte	0x04, 0x17
        /*004a*/ 	.short	(.L_513 - .L_512)
.L_512:
        /*004c*/ 	.word	0x00000000
        /*0050*/ 	.short	0x0005
        /*0052*/ 	.short	0x0028
        /*0054*/ 	.byte	0x00, 0xf0, 0x21, 0x00


	//----- nvinfo : EIATTR_KPARAM_INFO
	.align		4
.L_513:
        /*0058*/ 	.byte	0x04, 0x17
        /*005a*/ 	.short	(.L_515 - .L_514)
.L_514:
        /*005c*/ 	.word	0x00000000
        /*0060*/ 	.short	0x0004
        /*0062*/ 	.short	0x0020
        /*0064*/ 	.byte	0x00, 0xf0, 0x21, 0x00


	//----- nvinfo : EIATTR_KPARAM_INFO
	.align		4
.L_515:
        /*0068*/ 	.byte	0x04, 0x17
        /*006a*/ 	.short	(.L_517 - .L_516)
.L_516:
        /*006c*/ 	.word	0x00000000
        /*0070*/ 	.short	0x0003
        /*0072*/ 	.short	0x0018
        /*0074*/ 	.byte	0x00, 0xf0, 0x21, 0x00


	//----- nvinfo : EIATTR_KPARAM_INFO
	.align		4
.L_517:
        /*0078*/ 	.byte	0x04, 0x17
        /*007a*/ 	.short	(.L_519 - .L_518)
.L_518:
        /*007c*/ 	.word	0x00000000
        /*0080*/ 	.short	0x0002
        /*0082*/ 	.short	0x0010
        /*0084*/ 	.byte	0x00, 0xf5, 0x21, 0x00


	//----- nvinfo : EIATTR_KPARAM_INFO
	.align		4
.L_519:
        /*0088*/ 	.byte	0x04, 0x17
        /*008a*/ 	.short	(.L_521 - .L_520)
.L_520:
        /*008c*/ 	.word	0x00000000
        /*0090*/ 	.short	0x0001
        /*0092*/ 	.short	0x0008
        /*0094*/ 	.byte	0x00, 0xf5, 0x21, 0x00


	//----- nvinfo : EIATTR_KPARAM_INFO
	.align		4
.L_521:
        /*0098*/ 	.byte	0x04, 0x17
        /*009a*/ 	.short	(.L_523 - .L_522)
.L_522:
        /*009c*/ 	.word	0x00000000
        /*00a0*/ 	.short	0x0000
        /*00a2*/ 	.short	0x0000
        /*00a4*/ 	.byte	0x00, 0xf5, 0x21, 0x00


	//----- nvinfo : EIATTR_SPARSE_MMA_MASK
	.align		4
.L_523:
        /*00a8*/ 	.byte	0x03, 0x50
        /*00aa*/ 	.short	0x0000


	//----- nvinfo : EIATTR_MAXREG_COUNT
	.align		4
        /*00ac*/ 	.byte	0x03, 0x1b
        /*00ae*/ 	.short	0x00ff


	//----- nvinfo : EIATTR_NUM_BARRIERS
	.align		4
        /*00b0*/ 	.byte	0x02, 0x4c
        /*00b2*/ 	.byte	0x01
	.zero		1


	//----- nvinfo : EIATTR_MERCURY_ISA_VERSION
	.align		4
        /*00b4*/ 	.byte	0x03, 0x5f
        /*00b6*/ 	.short	0x0101


	//----- nvinfo : EIATTR_COOP_GROUP_MASK_REGIDS
	.align		4
        /*00b8*/ 	.byte	0x04, 0x29
        /*00ba*/ 	.short	(.L_525 - .L_524)


	//   ....[0]....
.L_524:
        /*00bc*/ 	.word	0xffffffff


	//   ....[1]....
        /*00c0*/ 	.word	0xffffffff


	//   ....[2]....
        /*00c4*/ 	.word	0xffffffff


	//   ....[3]....
        /*00c8*/ 	.word	0xffffffff


	//   ....[4]....
        /*00cc*/ 	.word	0xffffffff


	//   ....[5]....
        /*00d0*/ 	.word	0xffffffff


	//   ....[6]....
        /*00d4*/ 	.word	0xffffffff


	//   ....[7]....
        /*00d8*/ 	.word	0xffffffff


	//   ....[8]....
        /*00dc*/ 	.word	0xffffffff


	//   ....[9]....
        /*00e0*/ 	.word	0xffffffff


	//----- nvinfo : EIATTR_COOP_GROUP_INSTR_OFFSETS
	.align		4
.L_525:
        /*00e4*/ 	.byte	0x04, 0x28
        /*00e6*/ 	.short	(.L_527 - .L_526)


	//   ....[0]....
.L_526:
        /*00e8*/ 	.word	0x00000d20


	//   ....[1]....
        /*00ec*/ 	.word	0x00000d70


	//   ....[2]....
        /*00f0*/ 	.word	0x00000d90


	//   ....[3]....
        /*00f4*/ 	.word	0x00000db0


	//   ....[4]....
        /*00f8*/ 	.word	0x00000dd0


	//   ....[5]....
        /*00fc*/ 	.word	0x00000e50


	//   ....[6]....
        /*0100*/ 	.word	0x00000e70


	//   ....[7]....
        /*0104*/ 	.word	0x00000e90


	//   ....[8]....
        /*0108*/ 	.word	0x00000eb0


	//   ....[9]....
        /*010c*/ 	.word	0x00000ed0


	//----- nvinfo : EIATTR_VRC_CTA_INIT_COUNT
	.align		4
.L_527:
        /*0110*/ 	.byte	0x02, 0x4a
	.zero		1
	.zero		1


	//----- nvinfo : EIATTR_EXIT_INSTR_OFFSETS
	.align		4
        /*0114*/ 	.byte	0x04, 0x1c
        /*0116*/ 	.short	(.L_529 - .L_528)


	//   ....[0]....
.L_528:
        /*0118*/ 	.word	0x00000e10


	//   ....[1]....
        /*011c*/ 	.word	0x00000ee0


	//   ....[2]....
        /*0120*/ 	.word	0x00000fb0


	//----- nvinfo : EIATTR_CRS_STACK_SIZE
	.align		4
.L_529:
        /*0124*/ 	.byte	0x04, 0x1e
        /*0126*/ 	.short	(.L_531 - .L_530)
.L_530:
        /*0128*/ 	.word	0x00000000


	//----- nvinfo : EIATTR_CBANK_PARAM_SIZE
	.align		4
.L_531:
        /*012c*/ 	.byte	0x03, 0x19
        /*012e*/ 	.short	0x0050


	//----- nvinfo : EIATTR_PARAM_CBANK
	.align		4
        /*0130*/ 	.byte	0x04, 0x0a
        /*0132*/ 	.short	(.L_533 - .L_532)
	.align		4
.L_532:
        /*0134*/ 	.word	index@(.nv.constant0.ggml_matvec_f32_bs_160)
        /*0138*/ 	.short	0x0380
        /*013a*/ 	.short	0x0050


	//----- nvinfo : EIATTR_SW_WAR
	.align		4
.L_533:
        /*013c*/ 	.byte	0x04, 0x36
        /*013e*/ 	.short	(.L_535 - .L_534)
.L_534:
        /*0140*/ 	.word	0x00000008
.L_535:


//--------------------- .nv.info.ggml_matvec_f32_bs_128 --------------------------
	.section	.nv.info.ggml_matvec_f32_bs_128,"",@"SHT_CUDA_INFO"
	.sectionflags	@""
	.align	4


	//----- nvinfo : EIATTR_CUDA_API_VERSION
	.align		4
        /*0000*/ 	.byte	0x04, 0x37
        /*0002*/ 	.short	(.L_537 - .L_536)
.L_536:
        /*0004*/ 	.word	0x00000082


	//----- nvinfo : EIATTR_KPARAM_INFO
	.align		4
.L_537:
        /*0008*/ 	.byte	0x04, 0x17
        /*000a*/ 	.short	(.L_539 - .L_538)
.L_538:
        /*000c*/ 	.word	0x00000000
        /*0010*/ 	.short	0x0009
        /*0012*/ 	.short	0x0048
        /*0014*/ 	.byte	0x00, 0xf0, 0x21, 0x00


	//----- nvinfo : EIATTR_KPARAM_INFO
	.align		4
.L_539:
        /*0018*/ 	.byte	0x04, 0x17
        /*001a*/ 	.short	(.L_541 - .L_540)
.L_540:
        /*001c*/ 	.word	0x00000000
        /*0020*/ 	.short	0x0008
        /*0022*/ 	.short	0x0040
        /*0024*/ 	.byte	0x00, 0xf0, 0x21, 0x00


	//----- nvinfo : EIATTR_KPARAM_INFO
	.align		4
.L_541:
        /*0028*/ 	.byte	0x04, 0x17
        /*002a*/ 	.short	(.L_543 - .L_542)
.L_542:
        /*002c*/ 	.word	0x00000000
        /*0030*/ 	.short	0x0007
        /*0032*/ 	.short	0x0038
        /*0034*/ 	.byte	0x00, 0xf0, 0x21, 0x00


	//----- nvinfo : EIATTR_KPARAM_INFO
	.align		4
.L_543:
        /*0038*/ 	.byte	0x04, 0x17
        /*003a*/ 	.short	(.L_545 - .L_544)
.L_544:
        /*003c*/ 	.word	0x00000000
        /*0040*/ 	.short	0x0006
        /*0042*/ 	.short	0x0030
        /*0044*/ 	.byte	0x00, 0xf0, 0x21, 0x00


	//----- nvinfo : EIATTR_KPARAM_INFO
	.align		4
.L_545:
        /*0048*/ 	.byte	0x04, 0x17
        /*004a*/ 	.short	(.L_547 - .L_546)
.L_546:
        /*004c*/ 	.word	0x00000000
        /*0050*/ 	.short	0x0005
        /*0052*/ 	.short	0x0028
        /*0054*/ 	.byte	0x00, 0xf0, 0x21, 0x00


	//----- nvinfo : EIATTR_KPARAM_INFO
	.align		4
.L_547:
        /*0058*/ 	.byte	0x04, 0x17
        /*005a*/ 	.short	(.L_549 - .L_548)
.L_548:
        /*005c*/ 	.word	0x00000000
        /*0060*/ 	.short	0x0004
        /*0062*/ 	.short	0x0020
        /*0064*/ 	.byte	0x00, 0xf0, 0x21, 0x00


	//----- nvinfo : EIATTR_KPARAM_INFO
	.align		4
.L_549:
        /*0068*/ 	.byte	0x04, 0x17
        /*006a*/ 	.short	(.L_551 - .L_550)
.L_550:
        /*006c*/ 	.word	0x00000000
        /*0070*/ 	.short	0x0003
        /*0072*/ 	.short	0x0018
        /*0074*/ 	.byte	0x00, 0xf0, 0x21, 0x00


	//----- nvinfo : EIATTR_KPARAM_INFO
	.align		4
.L_551:
        /*0078*/ 	.byte	0x04, 0x17
        /*007a*/ 	.short	(.L_553 - .L_552)
.L_552:
        /*007c*/ 	.word	0x00000000
        /*0080*/ 	.short	0x0002
        /*0082*/ 	.short	0x0010
        /*0084*/ 	.byte	0x00, 0xf5, 0x21, 0x00


	//----- nvinfo : EIATTR_KPARAM_INFO
	.align		4
.L_553:
        /*0088*/ 	.byte	0x04, 0x17
        /*008a*/ 	.short	(.L_555 - .L_554)
.L_554:
        /*008c*/ 	.word	0x00000000
        /*0090*/ 	.short	0x0001
        /*0092*/ 	.short	0x0008
        /*0094*/ 	.byte	0x00, 0xf5, 0x21, 0x00


	//----- nvinfo : EIATTR_KPARAM_INFO
	.align		4
.L_555:
        /*0098*/ 	.byte	0x04, 0x17
        /*009a*/ 	.short	(.L_557 - .L_556)
.L_556:
        /*009c*/ 	.word	0x00000000
        /*00a0*/ 	.short	0x0000
        /*00a2*/ 	.short	0x0000
        /*00a4*/ 	.byte	0x00, 0xf5, 0x21, 0x00


	//----- nvinfo : EIATTR_SPARSE_MMA_MASK
	.align		4
.L_557:
        /*00a8*/ 	.byte	0x03, 0x50
        /*00aa*/ 	.short	0x0000


	//----- nvinfo : EIATTR_MAXREG_COUNT
	.align		4
        /*00ac*/ 	.byte	0x03, 0x1b
        /*00ae*/ 	.short	0x00ff


	//----- nvinfo : EIATTR_NUM_BARRIERS
	.align		4
        /*00b0*/ 	.byte	0x02, 0x4c
        /*00b2*/ 	.byte	0x01
	.zero		1


	//----- nvinfo : EIATTR_MERCURY_ISA_VERSION
	.align		4
        /*00b4*/ 	.byte	0x03, 0x5f
        /*00b6*/ 	.short	0x0101


	//----- nvinfo : EIATTR_COOP_GROUP_MASK_REGIDS
	.align		4
        /*00b8*/ 	.byte	0x04, 0x29
        /*00ba*/ 	.short	(.L_559 - .L_558)


	//   ....[0]....
.L_558:
        /*00bc*/ 	.word	0xffffffff


	//   ....[1]....
        /*00c0*/ 	.word	0xffffffff


	//   ....[2]....
        /*00c4*/ 	.word	0xffffffff


	//   ....[3]....
        /*00c8*/ 	.word	0xffffffff


	//   ....[4]....
        /*00cc*/ 	.word	0xffffffff


	//   ....[5]....
        /*00d0*/ 	.word	0xffffffff


	//   ....[6]....
        /*00d4*/ 	.word	0xffffffff


	//   ....[7]....
        /*00d8*/ 	.word	0xffffffff


	//   ....[8]....
        /*00dc*/ 	.word	0xffffffff


	//   ....[9]....
        /*00e0*/ 	.word	0xffffffff


	//----- nvinfo : EIATTR_COOP_GROUP_INSTR_OFFSETS
	.align		4
.L_559:
        /*00e4*/ 	.byte	0x04, 0x28
        /*00e6*/ 	.short	(.L_561 - .L_560)


	//   ....[0]....
.L_560:
        /*00e8*/ 	.word	0x00000c90


	//   ....[1]....
        /*00ec*/ 	.word	0x00000ce0


	//   ....[2]....
        /*00f0*/ 	.word	0x00000d00


	//   ....[3]....
        /*00f4*/ 	.word	0x00000d20


	//   ....[4]....
        /*00f8*/ 	.word	0x00000d40


	//   ....[5]....
        /*00fc*/ 	.word	0x00000dc0


	//   ....[6]....
        /*0100*/ 	.word	0x00000de0


	//   ....[7]....
        /*0104*/ 	.word	0x00000e00


	//   ....[8]....
        /*0108*/ 	.word	0x00000e20


	//   ....[9]....
        /*010c*/ 	.word	0x00000e40


	//----- nvinfo : EIATTR_VRC_CTA_INIT_COUNT
	.align		4
.L_561:
        /*0110*/ 	.byte	0x02, 0x4a
	.zero		1
	.zero		1


	//----- nvinfo : EIATTR_EXIT_INSTR_OFFSETS
	.align		4
        /*0114*/ 	.byte	0x04, 0x1c
        /*0116*/ 	.short	(.L_563 - .L_562)


	//   ....[0]....
.L_562:
        /*0118*/ 	.word	0x00000d80


	//   ....[1]....
        /*011c*/ 	.word	0x00000e50


	//   ....[2]....
        /*0120*/ 	.word	0x00000f20


	//----- nvinfo : EIATTR_CRS_STACK_SIZE
	.align		4
.L_563:
        /*0124*/ 	.byte	0x04, 0x1e
        /*0126*/ 	.short	(.L_565 - .L_564)
.L_564:
        /*0128*/ 	.word	0x00000000


	//----- nvinfo : EIATTR_CBANK_PARAM_SIZE
	.align		4
.L_565:
        /*012c*/ 	.byte	0x03, 0x19
        /*012e*/ 	.short	0x0050


	//----- nvinfo : EIATTR_PARAM_CBANK
	.align		4
        /*0130*/ 	.byte	0x04, 0x0a
        /*0132*/ 	.short	(.L_567 - .L_566)
	.align		4
.L_566:
        /*0134*/ 	.word	index@(.nv.constant0.ggml_matvec_f32_bs_128)
        /*0138*/ 	.short	0x0380
        /*013a*/ 	.short	0x0050


	//----- nvinfo : EIATTR_SW_WAR
	.align		4
.L_567:
        /*013c*/ 	.byte	0x04, 0x36
        /*013e*/ 	.short	(.L_569 - .L_568)
.L_568:
        /*0140*/ 	.word	0x00000008
.L_569:


//--------------------- .nv.info.ggml_matvec_f32_bs_96 --------------------------
	.section	.nv.info.ggml_matvec_f32_bs_96,"",@"SHT_CUDA_INFO"
	.sectionflags	@""
	.align	4


	//----- nvinfo : EIATTR_CUDA_API_VERSION
	.align		4
        /*0000*/ 	.byte	0x04, 0x37
        /*0002*/ 	.short	(.L_571 - .L_570)
.L_570:
        /*0004*/ 	.word	0x00000082


	//----- nvinfo : EIATTR_KPARAM_INFO
	.align		4
.L_571:
        /*0008*/ 	.byte	0x04, 0x17
        /*000a*/ 	.short	(.L_573 - .L_572)
.L_572:
        /*000c*/ 	.word	0x00000000
        /*0010*/ 	.short	0x0009
        /*0012*/ 	.short	0x0048
        /*0014*/ 	.byte	0x00, 0xf0, 0x21, 0x00


	//----- nvinfo : EIATTR_KPARAM_INFO
	.align		4
.L_573:
        /*0018*/ 	.byte	0x04, 0x17
        /*001a*/ 	.short	(.L_575 - .L_574)
.L_574:
        /*001c*/ 	.word	0x00000000
        /*0020*/ 	.short	0x0008
        /*0022*/ 	.short	0x0040
        /*0024*/ 	.byte	0x00, 0xf0, 0x21, 0x00


	//----- nvinfo : EIATTR_KPARAM_INFO
	.align		4
.L_575:
        /*0028*/ 	.byte	0x04, 0x17
        /*002a*/ 	.short	(.L_577 - .L_576)
.L_576:
        /*002c*/ 	.word	0x00000000
        /*0030*/ 	.short	0x0007
        /*0032*/ 	.short	0x0038
        /*0034*/ 	.byte	0x00, 0xf0, 0x21, 0x00


	//----- nvinfo : EIATTR_KPARAM_INFO
	.align		4
.L_577:
        /*0038*/ 	.byte	0x04, 0x17
        /*003a*/ 	.short	(.L_579 - .L_578)
.L_578:
        /*003c*/ 	.word	0x00000000
        /*0040*/ 	.short	0x0006
        /*0042*/ 	.short	0x0030
        /*0044*/ 	.byte	0x00, 0xf0, 0x21, 0x00


	//----- nvinfo : EIATTR_KPARAM_INFO
	.align		4
.L_579:
        /*0048*/ 	.byte	0x04, 0x17
        /*004a*/ 	.short	(.L_581 - .L_580)
.L_580:
        /*004c*/ 	.word	0x00000000
        /*0050*/ 	.short	0x0005
        /*0052*/ 	.short	0x0028
        /*0054*/ 	.byte	0x00, 0xf0, 0x21, 0x00


	//----- nvinfo : EIATTR_KPARAM_INFO
	.align		4
.L_581:
        /*0058*/ 	.byte	0x04, 0x17
        /*005a*/ 	.short	(.L_583 - .L_582)
.L_582:
        /*005c*/ 	.word	0x00000000
        /*0060*/ 	.short	0x0004
        /*0062*/ 	.short	0x0020
        /*0064*/ 	.byte	0x00, 0xf0, 0x21, 0x00


	//----- nvinfo : EIATTR_KPARAM_INFO
	.align		4
.L_583:
        /*0068*/ 	.byte	0x04, 0x17
        /*006a*/ 	.short	(.L_585 - .L_584)
.L_584:
        /*006c*/ 	.word	0x00000000
        /*0070*/ 	.short	0x0003
        /*0072*/ 	.short	0x0018
        /*0074*/ 	.byte	0x00, 0xf0, 0x21, 0x00


	//----- nvinfo : EIATTR_KPARAM_INFO
	.align		4
.L_585:
        /*0078*/ 	.byte	0x04, 0x17
        /*007a*/ 	.short	(.L_587 - .L_586)
.L_586:
        /*007c*/ 	.word	0x00000000
        /*0080*/ 	.short	0x0002
        /*0082*/ 	.short	0x0010
        /*0084*/ 	.byte	0x00, 0xf5, 0x21, 0x00


	//----- nvinfo : EIATTR_KPARAM_INFO
	.align		4
.L_587:
        /*0088*/ 	.byte	0x04, 0x17
        /*008a*/ 	.short	(.L_589 - .L_588)
.L_588:
        /*008c*/ 	.word	0x00000000
        /*0090*/ 	.short	0x0001
        /*0092*/ 	.short	0x0008
        /*0094*/ 	.byte	0x00, 0xf5, 0x21, 0x00


	//----- nvinfo : EIATTR_KPARAM_INFO
	.align		4
.L_589:
        /*0098*/ 	.byte	0x04, 0x17
        /*009a*/ 	.short	(.L_591 - .L_590)
.L_590:
        /*009c*/ 	.word	0x00000000
        /*00a0*/ 	.short	0x0000
        /*00a2*/ 	.short	0x0000
        /*00a4*/ 	.byte	0x00, 0xf5, 0x21, 0x00


	//----- nvinfo : EIATTR_SPARSE_MMA_MASK
	.align		4
.L_591:
        /*00a8*/ 	.byte	0x03, 0x50
        /*00aa*/ 	.short	0x0000


	//----- nvinfo : EIATTR_MAXREG_COUNT
	.align		4
        /*00ac*/ 	.byte	0x03, 0x1b
        /*00ae*/ 	.short	0x00ff


	//----- nvinfo : EIATTR_NUM_BARRIERS
	.align		4
        /*00b0*/ 	.byte	0x02, 0x4c
        /*00b2*/ 	.byte	0x01
	.zero		1


	//----- nvinfo : EIATTR_MERCURY_ISA_VERSION
	.align		4
        /*00b4*/ 	.byte	0x03, 0x5f
        /*00b6*/ 	.short	0x0101


	//----- nvinfo : EIATTR_COOP_GROUP_MASK_REGIDS
	.align		4
        /*00b8*/ 	.byte	0x04, 0x29
        /*00ba*/ 	.short	(.L_593 - .L_592)


	//   ....[0]....
.L_592:
        /*00bc*/ 	.word	0xffffffff


	//   ....[1]....
        /*00c0*/ 	.word	0xffffffff


	//   ....[2]....
        /*00c4*/ 	.word	0xffffffff


	//   ....[3]....
        /*00c8*/ 	.word	0xffffffff


	//   ....[4]....
        /*00cc*/ 	.word	0xffffffff


	//   ....[5]....
        /*00d0*/ 	.word	0xffffffff


	//   ....[6]....
        /*00d4*/ 	.word	0xffffffff


	//   ....[7]....
        /*00d8*/ 	.word	0xffffffff


	//   ....[8]....
        /*00dc*/ 	.word	0xffffffff


	//   ....[9]....
        /*00e0*/ 	.word	0xffffffff


	//----- nvinfo : EIATTR_COOP_GROUP_INSTR_OFFSETS
	.align		4
.L_593:
        /*00e4*/ 	.byte	0x04, 0x28
        /*00e6*/ 	.short	(.L_595 - .L_594)


	//   ....[0]....
.L_594:
        /*00e8*/ 	.word	0x00000d20


	//   ....[1]....
        /*00ec*/ 	.word	0x00000d70


	//   ....[2]....
        /*00f0*/ 	.word	0x00000d90


	//   ....[3]....
        /*00f4*/ 	.word	0x00000db0


	//   ....[4]....
        /*00f8*/ 	.word	0x00000dd0


	//   ....[5]....
        /*00fc*/ 	.word	0x00000e50


	//   ....[6]....
        /*0100*/ 	.word	0x00000e70


	//   ....[7]....
        /*0104*/ 	.word	0x00000e90


	//   ....[8]....
        /*0108*/ 	.word	0x00000eb0


	//   ....[9]....
        /*010c*/ 	.word	0x00000ed0


	//----- nvinfo : EIATTR_VRC_CTA_INIT_COUNT
	.align		4
.L_595:
        /*0110*/ 	.byte	0x02, 0x4a
	.zero		1
	.zero		1


	//----- nvinfo : EIATTR_EXIT_INSTR_OFFSETS
	.align		4
        /*0114*/ 	.byte	0x04, 0x1c
        /*0116*/ 	.short	(.L_597 - .L_596)


	//   ....[0]....
.L_596:
        /*0118*/ 	.word	0x00000e10


	//   ....[1]....
        /*011c*/ 	.word	0x00000ee0


	//   ....[2]....
        /*0120*/ 	.word	0x00000fb0


	//----- nvinfo : EIATTR_CRS_STACK_SIZE
	.align		4
.L_597:
        /*0124*/ 	.byte	0x04, 0x1e
        /*0126*/ 	.short	(.L_599 - .L_598)
.L_598:
        /*0128*/ 	.word	0x00000000


	//----- nvinfo : EIATTR_CBANK_PARAM_SIZE
	.align		4
.L_599:
        /*012c*/ 	.byte	0x03, 0x19
        /*012e*/ 	.short	0x0050


	//----- nvinfo : EIATTR_PARAM_CBANK
	.align		4
        /*0130*/ 	.byte	0x04, 0x0a
        /*0132*/ 	.short	(.L_601 - .L_600)
	.align		4
.L_600:
        /*0134*/ 	.word	index@(.nv.constant0.ggml_matvec_f32_bs_96)
        /*0138*/ 	.short	0x0380
        /*013a*/ 	.short	0x0050


	//----- nvinfo : EIATTR_SW_WAR
	.align		4
.L_601:
        /*013c*/ 	.byte	0x04, 0x36
        /*013e*/ 	.short	(.L_603 - .L_602)
.L_602:
        /*0140*/ 	.word	0x00000008
.L_603:


//--------------------- .nv.info.ggml_matvec_f32_bs_64 --------------------------
	.section	.nv.info.ggml_matvec_f32_bs_64,"",@"SHT_CUDA_INFO"
	.sectionflags	@""
	.align	4


	//----- nvinfo : EIATTR_CUDA_API_VERSION
	.align		4
        /*0000*/ 	.byte	0x04, 0x37
        /*0002*/ 	.short	(.L_605 - .L_604)
.L_604:
        /*0004*/ 	.word	0x00000082


	//----- nvinfo : EIATTR_KPARAM_INFO
	.align		4
.L_605:
        /*0008*/ 	.byte	0x04, 0x17
        /*000a*/ 	.short	(.L_607 - .L_606)
.L_606:
        /*000c*/ 	.word	0x00000000
        /*0010*/ 	.short	0x0009
        /*0012*/ 	.short	0x0048
        /*0014*/ 	.byte	0x00, 0xf0, 0x21, 0x00


	//----- nvinfo : EIATTR_KPARAM_INFO
	.align		4
.L_607:
        /*0018*/ 	.byte	0x04, 0x17
        /*001a*/ 	.short	(.L_609 - .L_608)
.L_608:
        /*001c*/ 	.word	0x00000000
        /*0020*/ 	.short	0x0008
        /*0022*/ 	.short	0x0040
        /*0024*/ 	.byte	0x00, 0xf0, 0x21, 0x00


	//----- nvinfo : EIATTR_KPARAM_INFO
	.align		4
.L_609:
        /*0028*/ 	.byte	0x04, 0x17
        /*002a*/ 	.short	(.L_611 - .L_610)
.L_610:
        /*002c*/ 	.word	0x00000000
        /*0030*/ 	.short	0x0007
        /*0032*/ 	.short	0x0038
        /*0034*/ 	.byte	0x00, 0xf0, 0x21, 0x00


	//----- nvinfo : EIATTR_KPARAM_INFO
	.align		4
.L_611:
        /*0038*/ 	.byte	0x04, 0x17
        /*003a*/ 	.short	(.L_613 - .L_612)
.L_612:
        /*003c*/ 	.word	0x00000000
        /*0040*/ 	.short	0x0006
        /*0042*/ 	.short	0x0030
        /*0044*/ 	.byte	0x00, 0xf0, 0x21, 0x00


	//----- nvinfo : EIATTR_KPARAM_INFO
	.align		4
.L_613:
        /*0048*/ 	.byte	0x04, 0x17
        /*004a*/ 	.short	(.L_615 - .L_614)
.L_614:
        /*004c*/ 	.word	0x00000000
        /*0050*/ 	.short	0x0005
        /*0052*/ 	.short	0x0028
        /*0054*/ 	.byte	0x00, 0xf0, 0x21, 0x00


	//----- nvinfo : EIATTR_KPARAM_INFO
	.align		4
.L_615:
        /*0058*/ 	.byte	0x04, 0x17
        /*005a*/ 	.short	(.L_617 - .L_616)
.L_616:
        /*005c*/ 	.word	0x00000000
        /*0060*/ 	.short	0x0004
        /*0062*/ 	.short	0x0020
        /*0064*/ 	.byte	0x00, 0xf0, 0x21, 0x00


	//----- nvinfo : EIATTR_KPARAM_INFO
	.align		4
.L_617:
        /*0068*/ 	.byte	0x04, 0x17
        /*006a*/ 	.short	(.L_619 - .L_618)
.L_618:
        /*006c*/ 	.word	0x00000000
        /*0070*/ 	.short	0x0003
        /*0072*/ 	.short	0x0018
        /*0074*/ 	.byte	0x00, 0xf0, 0x21, 0x00


	//----- nvinfo : EIATTR_KPARAM_INFO
	.align		4
.L_619:
        /*0078*/ 	.byte	0x04, 0x17
        /*007a*/ 	.short	(.L_621 - .L_620)
.L_620:
        /*007c*/ 	.word	0x00000000
        /*0080*/ 	.short	0x0002
        /*0082*/ 	.short	0x0010
        /*0084*/ 	.byte	0x00, 0xf5, 0x21, 0x00


	//----- nvinfo : EIATTR_KPARAM_INFO
	.align		4
.L_621:
        /*0088*/ 	.byte	0x04, 0x17
        /*008a*/ 	.short	(.L_623 - .L_622)
.L_622:
        /*008c*/ 	.word	0x00000000
        /*0090*/ 	.short	0x0001
        /*0092*/ 	.short	0x0008
        /*0094*/ 	.byte	0x00, 0xf5, 0x21, 0x00


	//----- nvinfo : EIATTR_KPARAM_INFO
	.align		4
.L_623:
        /*0098*/ 	.byte	0x04, 0x17
        /*009a*/ 	.short	(.L_625 - .L_624)
.L_624:
        /*009c*/ 	.word	0x00000000
        /*00a0*/ 	.short	0x0000
        /*00a2*/ 	.short	0x0000
        /*00a4*/ 	.byte	0x00, 0xf5, 0x21, 0x00


	//----- nvinfo : EIATTR_SPARSE_MMA_MASK
	.align		4
.L_625:
        /*00a8*/ 	.byte	0x03, 0x50
        /*00aa*/ 	.short	0x0000


	//----- nvinfo : EIATTR_MAXREG_COUNT
	.align		4
        /*00ac*/ 	.byte	0x03, 0x1b
        /*00ae*/ 	.short	0x00ff


	//----- nvinfo : EIATTR_NUM_BARRIERS
	.align		4
        /*00b0*/ 	.byte	0x02, 0x4c
        /*00b2*/ 	.byte	0x01
	.zero		1


	//----- nvinfo : EIATTR_MERCURY_ISA_VERSION
	.align		4
        /*00b4*/ 	.byte	0x03, 0x5f
        /*00b6*/ 	.short	0x0101


	//----- nvinfo : EIATTR_COOP_GROUP_MASK_REGIDS
	.align		4
        /*00b8*/ 	.byte	0x04, 0x29
        /*00ba*/ 	.short	(.L_627 - .L_626)


	//   ....[0]....
.L_626:
        /*00bc*/ 	.word	0xffffffff


	//   ....[1]....
        /*00c0*/ 	.word	0xffffffff


	//   ....[2]....
        /*00c4*/ 	.word	0xffffffff


	//   ....[3]....
        /*00c8*/ 	.word	0xffffffff


	//   ....[4]....
        /*00cc*/ 	.word	0xffffffff


	//   ....[5]....
        /*00d0*/ 	.word	0xffffffff


	//   ....[6]....
        /*00d4*/ 	.word	0xffffffff


	//   ....[7]....
        /*00d8*/ 	.word	0xffffffff


	//   ....[8]....
        /*00dc*/ 	.word	0xffffffff


	//   ....[9]....
        /*00e0*/ 	.word	0xffffffff


	//----- nvinfo : EIATTR_COOP_GROUP_INSTR_OFFSETS
	.align		4
.L_627:
        /*00e4*/ 	.byte	0x04, 0x28
        /*00e6*/ 	.short	(.L_629 - .L_628)


	//   ....[0]....
.L_628:
        /*00e8*/ 	.word	0x00000c90


	//   ....[1]....
        /*00ec*/ 	.word	0x00000ce0


	//   ....[2]....
        /*00f0*/ 	.word	0x00000d00


	//   ....[3]....
        /*00f4*/ 	.word	0x00000d20


	//   ....[4]....
        /*00f8*/ 	.word	0x00000d40


	//   ....[5]....
        /*00fc*/ 	.word	0x00000dc0


	//   ....[6]....
        /*0100*/ 	.word	0x00000de0


	//   ....[7]....
        /*0104*/ 	.word	0x00000e00


	//   ....[8]....
        /*0108*/ 	.word	0x00000e20


	//   ....[9]....
        /*010c*/ 	.word	0x00000e40


	//----- nvinfo : EIATTR_VRC_CTA_INIT_COUNT
	.align		4
.L_629:
        /*0110*/ 	.byte	0x02, 0x4a
	.zero		1
	.zero		1


	//----- nvinfo : EIATTR_EXIT_INSTR_OFFSETS
	.align		4
        /*0114*/ 	.byte	0x04, 0x1c
        /*0116*/ 	.short	(.L_631 - .L_630)


	//   ....[0]....
.L_630:
        /*0118*/ 	.word	0x00000d80


	//   ....[1]....
        /*011c*/ 	.word	0x00000e50


	//   ....[2]....
        /*0120*/ 	.word	0x00000f20


	//----- nvinfo : EIATTR_CRS_STACK_SIZE
	.align		4
.L_631:
        /*0124*/ 	.byte	0x04, 0x1e
        /*0126*/ 	.short	(.L_633 - .L_632)
.L_632:
        /*0128*/ 	.word	0x00000000


	//----- nvinfo : EIATTR_CBANK_PARAM_SIZE
	.align		4
.L_633:
        /*012c*/ 	.byte	0x03, 0x19
        /*012e*/ 	.short	0x0050


	//----- nvinfo : EIATTR_PARAM_CBANK
	.align		4
        /*0130*/ 	.byte	0x04, 0x0a
        /*0132*/ 	.short	(.L_635 - .L_634)
	.align		4
.L_634:
        /*0134*/ 	.word	index@(.nv.constant0.ggml_matvec_f32_bs_64)
        /*0138*/ 	.short	0x0380
        /*013a*/ 	.short	0x0050


	//----- nvinfo : EIATTR_SW_WAR
	.align		4
.L_635:
        /*013c*/ 	.byte	0x04, 0x36
        /*013e*/ 	.short	(.L_637 - .L_636)
.L_636:
        /*0140*/ 	.word	0x00000008
.L_637:


//--------------------- .nv.info.ggml_matvec_f32_bs_32 --------------------------
	.section	.nv.info.ggml_matvec_f32_bs_32,"",@"SHT_CUDA_INFO"
	.sectionflags	@""
	.align	4


	//----- nvinfo : EIATTR_CUDA_API_VERSION
	.align		4
        /*0000*/ 	.byte	0x04, 0x37
        /*0002*/ 	.short	(.L_639 - .L_638)
.L_638:
        /*0004*/ 	.word	0x00000082


	//----- nvinfo : EIATTR_KPARAM_INFO
	.align		4
.L_639:
        /*0008*/ 	.byte	0x04, 0x17
        /*000a*/ 	.short	(.L_641 - .L_640)
.L_640:
        /*000c*/ 	.word	0x00000000
        /*0010*/ 	.short	0x0009
        /*0012*/ 	.short	0x0048
        /*0014*/ 	.byte	0x00, 0xf0, 0x21, 0x00


	//----- nvinfo : EIATTR_KPARAM_INFO
	.align		4
.L_641:
        /*0018*/ 	.byte	0x04, 0x17
        /*001a*/ 	.short	(.L_643 - .L_642)
.L_642:
        /*001c*/ 	.word	0x00000000
        /*0020*/ 	.short	0x0008
        /*0022*/ 	.short	0x0040
        /*0024*/ 	.byte	0x00, 0xf0, 0x21, 0x00


	//----- nvinfo : EIATTR_KPARAM_INFO
	.align		4
.L_643:
        /*0028*/ 	.byte	0x04, 0x17
        /*002a*/ 	.short	(.L_645 - .L_644)
.L_644:
        /*002c*/ 	.word	0x00000000
        /*0030*/ 	.short	0x0007
        /*0032*/ 	.short	0x0038
        /*0034*/ 	.byte	0x00, 0xf0, 0x21, 0x00


	//----- nvinfo : EIATTR_KPARAM_INFO
	.align		4
.L_645:
        /*0038*/ 	.byte	0x04, 0x17
        /*003a*/ 	.short	(.L_647 - .L_646)
.L_646:
        /*003c*/ 	.word	0x00000000
        /*0040*/ 	.short	0x0006
        /*0042*/ 	.short	0x0030
        /*0044*/ 	.byte	0x00, 0xf0, 0x21, 0x00


	//----- nvinfo : EIATTR_KPARAM_INFO
	.align		4
.L_647:
        /*0048*/ 	.byte	0x04, 0x17
        /*004a*/ 	.short	(.L_649 - .L_648)
.L_648:
        /*004c*/ 	.word	0x00000000
        /*0050*/ 	.short	0x0005
        /*0052*/ 	.short	0x0028
        /*0054*/ 	.byte	0x00, 0xf0, 0x21, 0x00


	//----- nvinfo : EIATTR_KPARAM_INFO
	.align		4
.L_649:
        /*0058*/ 	.byte	0x04, 0x17
        /*005a*/ 	.short	(.L_651 - .L_650)
.L_650:
        /*005c*/ 	.word	0x00000000
        /*0060*/ 	.short	0x0004
        /*0062*/ 	.short	0x0020
        /*0064*/ 	.byte	0x00, 0xf0, 0x21, 0x00


	//----- nvinfo : EIATTR_KPARAM_INFO
	.align		4
.L_651:
        /*0068*/ 	.byte	0x04, 0x17
        /*006a*/ 	.short	(.L_653 - .L_652)
.L_652:
        /*006c*/ 	.word	0x00000000
        /*0070*/ 	.short	0x0003
        /*0072*/ 	.short	0x0018
        /*0074*/ 	.byte	0x00, 0xf0, 0x21, 0x00


	//----- nvinfo : EIATTR_KPARAM_INFO
	.align		4
.L_653:
        /*0078*/ 	.byte	0x04, 0x17
        /*007a*/ 	.short	(.L_655 - .L_654)
.L_654:
        /*007c*/ 	.word	0x00000000
        /*0080*/ 	.short	0x0002
        /*0082*/ 	.short	0x0010
        /*0084*/ 	.byte	0x00, 0xf5, 0x21, 0x00


	//----- nvinfo : EIATTR_KPARAM_INFO
	.align		4
.L_655:
        /*0088*/ 	.byte	0x04, 0x17
        /*008a*/ 	.short	(.L_657 - .L_656)
.L_656:
        /*008c*/ 	.word	0x00000000
        /*0090*/ 	.short	0x0001
        /*0092*/ 	.short	0x0008
        /*0094*/ 	.byte	0x00, 0xf5, 0x21, 0x00


	//----- nvinfo : EIATTR_KPARAM_INFO
	.align		4
.L_657:
        /*0098*/ 	.byte	0x04, 0x17
        /*009a*/ 	.short	(.L_659 - .L_658)
.L_658:
        /*009c*/ 	.word	0x00000000
        /*00a0*/ 	.short	0x0000
        /*00a2*/ 	.short	0x0000
        /*00a4*/ 	.byte	0x00, 0xf5, 0x21, 0x00


	//----- nvinfo : EIATTR_SPARSE_MMA_MASK
	.align		4
.L_659:
        /*00a8*/ 	.byte	0x03, 0x50
        /*00aa*/ 	.short	0x0000


	//----- nvinfo : EIATTR_MAXREG_COUNT
	.align		4
        /*00ac*/ 	.byte	0x03, 0x1b
        /*00ae*/ 	.short	0x00ff


	//----- nvinfo : EIATTR_MERCURY_ISA_VERSION
	.align		4
        /*00b0*/ 	.byte	0x03, 0x5f
        /*00b2*/ 	.short	0x0101


	//----- nvinfo : EIATTR_COOP_GROUP_MASK_REGIDS
	.align		4
        /*00b4*/ 	.byte	0x04, 0x29
        /*00b6*/ 	.short	(.L_661 - .L_660)


	//   ....[0]....
.L_660:
        /*00b8*/ 	.word	0xffffffff


	//   ....[1]....
        /*00bc*/ 	.word	0xffffffff


	//   ....[2]....
        /*00c0*/ 	.word	0xffffffff


	//   ....[3]....
        /*00c4*/ 	.word	0xffffffff


	//   ....[4]....
        /*00c8*/ 	.word	0xffffffff


	//----- nvinfo : EIATTR_COOP_GROUP_INSTR_OFFSETS
	.align		4
.L_661:
        /*00cc*/ 	.byte	0x04, 0x28
        /*00ce*/ 	.short	(.L_663 - .L_662)


	//   ....[0]....
.L_662:
        /*00d0*/ 	.word	0x00000c30


	//   ....[1]....
        /*00d4*/ 	.word	0x00000c60


	//   ....[2]....
        /*00d8*/ 	.word	0x00000c80


	//   ....[3]....
        /*00dc*/ 	.word	0x00000ca0


	//   ....[4]....
        /*00e0*/ 	.word	0x00000cc0


	//----- nvinfo : EIATTR_VRC_CTA_INIT_COUNT
	.align		4
.L_663:
        /*00e4*/ 	.byte	0x02, 0x4a
	.zero		1
	.zero		1


	//----- nvinfo : EIATTR_EXIT_INSTR_OFFSETS
	.align		4
        /*00e8*/ 	.byte	0x04, 0x1c
        /*00ea*/ 	.short	(.L_665 - .L_664)


	//   ....[0]....
.L_664:
        /*00ec*/ 	.word	0x00000cd0


	//   ....[1]....
        /*00f0*/ 	.word	0x00000da0


	//----- nvinfo : EIATTR_CRS_STACK_SIZE
	.align		4
.L_665:
        /*00f4*/ 	.byte	0x04, 0x1e
        /*00f6*/ 	.short	(.L_667 - .L_666)
.L_666:
        /*00f8*/ 	.word	0x00000000


	//----- nvinfo : EIATTR_CBANK_PARAM_SIZE
	.align		4
.L_667:
        /*00fc*/ 	.byte	0x03, 0x19
        /*00fe*/ 	.short	0x0050


	//----- nvinfo : EIATTR_PARAM_CBANK
	.align		4
        /*0100*/ 	.byte	0x04, 0x0a
        /*0102*/ 	.short	(.L_669 - .L_668)
	.align		4
.L_668:
        /*0104*/ 	.word	index@(.nv.constant0.ggml_matvec_f32_bs_32)
        /*0108*/ 	.short	0x0380
        /*010a*/ 	.short	0x0050


	//----- nvinfo : EIATTR_SW_WAR
	.align		4
.L_669:
        /*010c*/ 	.byte	0x04, 0x36
        /*010e*/ 	.short	(.L_671 - .L_670)
.L_670:
        /*0110*/ 	.word	0x00000008
.L_671:


//--------------------- .nv.callgraph             --------------------------
	.section	.nv.callgraph,"",@"SHT_CUDA_CALLGRAPH"
	.align	4
	.sectionentsize	8
	.align		4
        /*0000*/ 	.word	0x00000000
	.align		4
        /*0004*/ 	.word	0xffffffff
	.align		4
        /*0008*/ 	.word	0x00000000
	.align		4
        /*000c*/ 	.word	0xfffffffe
	.align		4
        /*0010*/ 	.word	0x00000000
	.align		4
        /*0014*/ 	.word	0xfffffffd
	.align		4
        /*0018*/ 	.word	0x00000000
	.align		4
        /*001c*/ 	.word	0xfffffffc


//--------------------- .text.ggml_matvec_f16_bs_256 --------------------------
	.section	.text.ggml_matvec_f16_bs_256,"ax",@progbits
	.align	128
        .global         ggml_matvec_f16_bs_256
        .type           ggml_matvec_f16_bs_256,@function
        .size           ggml_matvec_f16_bs_256,(.L_x_176 - ggml_matvec_f16_bs_256)
        .other          ggml_matvec_f16_bs_256,@"STO_CUDA_ENTRY STV_DEFAULT"
ggml_matvec_f16_bs_256:
.text.ggml_matvec_f16_bs_256:
[----:B------:R-:W-:Y:S01]  /*0000*/  LDC R1, c[0x0][0x37c] ;  /* 0x0000df00ff017b82 */ /* 0x000fe20000000800 */
[----:B------:R-:W0:Y:S07]  /*0010*/  LDCU UR4, c[0x0][0x3b4] ;  /* 0x00007680ff0477ac */ /* 0x000e2e0008000800 */
[----:B------:R-:W1:Y:S08]  /*0020*/  S2UR UR7, SR_CTAID.X ;  /* 0x00000000000779c3 */ /* 0x000e700000002500 */
[----:B------:R-:W2:Y:S01]  /*0030*/  S2UR UR12, SR_CTAID.Y ;  /* 0x00000000000c79c3 */ /* 0x000ea20000002600 */
[----:B0-----:R-:W-:-:S09]  /*0040*/  UISETP.NE.U32.AND UP0, UPT, UR4, URZ, UPT ;  /* 0x000000ff0400728c */ /* 0x001fd2000bf05070 */
[----:B------:R-:W-:Y:S05]  /*0050*/  BRA.U UP0, `(.L_x_0) ;  /* 0x0000000100547547 */ /* 0x000fea000b800000 */
[----:B------:R-:W0:Y:S02]  /*0060*/  LDC R4, c[0x0][0x3b0] ;  /* 0x0000ec00ff047b82 */ /* 0x000e240000000800 */
[----:B0-----:R-:W0:Y:S01]  /*0070*/  I2F.U32.RP R0, R4 ;  /* 0x0000000400007306 */ /* 0x001e220000209000 */
[----:B------:R-:W-:-:S07]  /*0080*/  ISETP.NE.U32.AND P2, PT, R4, RZ, PT ;  /* 0x000000ff0400720c */ /* 0x000fce0003f45070 */
[----:B0-----:R-:W0:Y:S02]  /*0090*/  MUFU.RCP R0, R0 ;  /* 0x0000000000007308 */ /* 0x001e240000001000 */
[----:B0-----:R-:W-:-:S06]  /*00a0*/  IADD3 R2, PT, PT, R0, 0xffffffe, RZ ;  /* 0x0ffffffe00027810 */ /* 0x001fcc0007ffe0ff */
[----:B------:R0:W3:Y:S02]  /*00b0*/  F2I.FTZ.U32.TRUNC.NTZ R3, R2 ;  /* 0x0000000200037305 */ /* 0x0000e4000021f000 */
[----:B0-----:R-:W-:Y:S02]  /*00c0*/  HFMA2 R2, -RZ, RZ, 0, 0 ;  /* 0x00000000ff027431 */ /* 0x001fe400000001ff */
[----:B---3--:R-:W-:-:S04]  /*00d0*/  IMAD.MOV R5, RZ, RZ, -R3 ;  /* 0x000000ffff057224 */ /* 0x008fc800078e0a03 */
[----:B------:R-:W-:-:S04]  /*00e0*/  IMAD R5, R5, R4, RZ ;  /* 0x0000000405057224 */ /* 0x000fc800078e02ff */
[----:B------:R-:W-:-:S06]  /*00f0*/  IMAD.HI.U32 R3, R3, R5, R2 ;  /* 0x0000000503037227 */ /* 0x000fcc00078e0002 */
[----:B--2---:R-:W-:-:S04]  /*0100*/  IMAD.HI.U32 R2, R3, UR12, RZ ;  /* 0x0000000c03027c27 */ /* 0x004fc8000f8e00ff */
[----:B------:R-:W-:-:S04]  /*0110*/  IMAD.MOV R3, RZ, RZ, -R2 ;  /* 0x000000ffff037224 */ /* 0x000fc800078e0a02 */
[----:B------:R-:W-:-:S05]  /*0120*/  IMAD R3, R4, R3, UR12 ;  /* 0x0000000c04037e24 */ /* 0x000fca000f8e0203 */
[----:B------:R-:W-:-:S13]  /*0130*/  ISETP.GE.U32.AND P0, PT, R3, R4, PT ;  /* 0x000000040300720c */ /* 0x000fda0003f06070 */
[----:B------:R-:W-:Y:S01]  /*0140*/  @P0 IADD3 R3, PT, PT, R3, -R4, RZ ;  /* 0x8000000403030210 */ /* 0x000fe20007ffe0ff */
[----:B------:R-:W-:-:S03]  /*0150*/  @P0 VIADD R2, R2, 0x1 ;  /* 0x0000000102020836 */ /* 0x000fc60000000000 */
[----:B------:R-:W-:Y:S01]  /*0160*/  ISETP.GE.U32.AND P1, PT, R3, R4, PT ;  /* 0x000000040300720c */ /* 0x000fe20003f26070 */
[----:B------:R-:W-:-:S12]  /*0170*/  IMAD.MOV.U32 R3, RZ, RZ, RZ ;  /* 0x000000ffff037224 */ /* 0x000fd800078e00ff */
[----:B------:R-:W-:Y:S02]  /*0180*/  @P1 IADD3 R2, PT, PT, R2, 0x1, RZ ;  /* 0x0000000102021810 */ /* 0x000fe40007ffe0ff */
[----:B------:R-:W-:Y:S01]  /*0190*/  @!P2 LOP3.LUT R2, RZ, R4, RZ, 0x33, !PT ;  /* 0x00000004ff02a212 */ /* 0x000fe200078e33ff */
[----:B------:R-:W-:Y:S06]  /*01a0*/  BRA `(.L_x_1) ;  /* 0x0000000000107947 */ /* 0x000fec0003800000 */
.L_x_0:
[----:B------:R-:W-:-:S07]  /*01b0*/  MOV R0, 0x1d0 ;  /* 0x000001d000007802 */ /* 0x000fce0000000f00 */
[----:B-12---:R-:W-:Y:S05]  /*01c0*/  CALL.REL.NOINC `($__internal_0_$__cuda_sm20_div_s64) ;  /* 0x0000001000287944 */ /* 0x006fea0003c00000 */
[----:B------:R-:W-:Y:S01]  /*01d0*/  MOV R2, R4 ;  /* 0x0000000400027202 */ /* 0x000fe20000000f00 */
[----:B------:R-:W-:-:S07]  /*01e0*/  IMAD.MOV.U32 R3, RZ, RZ, R5 ;  /* 0x000000ffff037224 */ /* 0x000fce00078e0005 */
.L_x_1:
[----:B------:R-:W0:Y:S01]  /*01f0*/  S2R R0, SR_TID.X ;  /* 0x0000000000007919 */ /* 0x000e220000002100 */
[----:B------:R-:W2:Y:S01]  /*0200*/  S2UR UR6, SR_CgaCtaId ;  /* 0x00000000000679c3 */ /* 0x000ea20000008800 */
[----:B------:R-:W3:Y:S01]  /*0210*/  LDCU.64 UR10, c[0x0][0x398] ;  /* 0x00007300ff0a77ac */ /* 0x000ee20008000a00 */
[----:B------:R-:W-:Y:S01]  /*0220*/  BSSY.RECONVERGENT B0, `(.L_x_2) ;  /* 0x00000d9000007945 */ /* 0x000fe20003800200 */
[----:B------:R-:W-:Y:S01]  /*0230*/  MOV R16, RZ ;  /* 0x000000ff00107202 */ /* 0x000fe20000000f00 */
[----:B------:R-:W-:Y:S01]  /*0240*/  UMOV UR4, 0x400 ;  /* 0x0000040000047882 */ /* 0x000fe20000000000 */
[----:B------:R-:W1:Y:S03]  /*0250*/  LDCU.64 UR8, c[0x0][0x3a8] ;  /* 0x00007500ff0877ac */ /* 0x000e660008000a00 */
[----:B------:R-:W4:Y:S01]  /*0260*/  LDC.64 R14, c[0x0][0x3b8] ;  /* 0x0000ee00ff0e7b82 */ /* 0x000f220000000a00 */
[----:B------:R-:W0:Y:S01]  /*0270*/  LDCU.64 UR14, c[0x0][0x358] ;  /* 0x00006b00ff0e77ac */ /* 0x000e220008000a00 */
[----:B--2---:R-:W-:-:S02]  /*0280*/  ULEA UR6, UR6, UR4, 0x18 ;  /* 0x0000000406067291 */ /* 0x004fc4000f8ec0ff */
[----:B-1----:R-:W-:-:S04]  /*0290*/  UIMAD.WIDE.U32 UR4, UR7, UR8, URZ ;  /* 0x00000008070472a5 */ /* 0x002fc8000f8e00ff */
[----:B------:R-:W-:Y:S01]  /*02a0*/  UIMAD UR5, UR7, UR9, UR5 ;  /* 0x00000009070572a4 */ /* 0x000fe2000f8e0205 */
[C---:B0-----:R-:W-:Y:S01]  /*02b0*/  ISETP.GT.U32.AND P0, PT, R0.reuse, 0x1f, PT ;  /* 0x0000001f0000780c */ /* 0x041fe20003f04070 */
[----:B----4-:R-:W-:Y:S01]  /*02c0*/  IMAD R3, R3, R14, RZ ;  /* 0x0000000e03037224 */ /* 0x010fe200078e02ff */
[----:B------:R-:W-:-:S03]  /*02d0*/  LEA R4, R0, UR6, 0x2 ;  /* 0x0000000600047c11 */ /* 0x000fc6000f8e10ff */
[C---:B------:R-:W-:Y:S02]  /*02e0*/  IMAD R15, R2.reuse, R15, R3 ;  /* 0x0000000f020f7224 */ /* 0x040fe400078e0203 */
[----:B------:R-:W-:-:S06]  /*02f0*/  IMAD.WIDE.U32 R2, R2, R14, UR4 ;  /* 0x0000000402027e25 */ /* 0x000fcc000f8e000e */
[----:B------:R0:W-:Y:S01]  /*0300*/  @!P0 STS [R4], RZ ;  /* 0x000000ff04008388 */ /* 0x0001e20000000800 */
[----:B------:R-:W-:Y:S01]  /*0310*/  BAR.SYNC.DEFER_BLOCKING 0x0 ;  /* 0x0000000000007b1d */ /* 0x000fe20000010000 */
[----:B---3--:R-:W-:-:S04]  /*0320*/  ISETP.GE.U32.AND P0, PT, R0, UR10, PT ;  /* 0x0000000a00007c0c */ /* 0x008fc8000bf06070 */
[----:B------:R-:W-:-:S13]  /*0330*/  ISETP.GE.AND.EX P0, PT, RZ, UR11, PT, P0 ;  /* 0x0000000bff007c0c */ /* 0x000fda000bf06300 */
[----:B0-----:R-:W-:Y:S05]  /*0340*/  @P0 BRA `(.L_x_3) ;  /* 0x0000000c00180947 */ /* 0x001fea0003800000 */
[----:B------:R-:W-:Y:S02]  /*0350*/  HFMA2 R10, -RZ, RZ, 0, 0 ;  /* 0x00000000ff0a7431 */ /* 0x000fe400000001ff */
[----:B------:R-:W-:Y:S01]  /*0360*/  IMAD.MOV.U32 R17, RZ, RZ, R0 ;  /* 0x000000ffff117224 */ /* 0x000fe200078e0000 */
[----:B------:R-:W0:Y:S01]  /*0370*/  LDC.64 R8, c[0x0][0x3c0] ;  /* 0x0000f000ff087b82 */ /* 0x000e220000000a00 */
[----:B------:R-:W-:Y:S01]  /*0380*/  BSSY.RECONVERGENT B1, `(.L_x_4) ;  /* 0x0000065000017945 */ /* 0x000fe20003800200 */
[----:B------:R-:W-:Y:S01]  /*0390*/  IADD3 R15, PT, PT, R3, R15, RZ ;  /* 0x0000000f030f7210 */ /* 0x000fe20007ffe0ff */
[----:B------:R-:W-:Y:S01]  /*03a0*/  IMAD.MOV.U32 R16, RZ, RZ, RZ ;  /* 0x000000ffff107224 */ /* 0x000fe200078e00ff */
[----:B------:R-:W-:Y:S02]  /*03b0*/  LOP3.LUT R11, RZ, R17, RZ, 0x33, !PT ;  /* 0x00000011ff0b7212 */ /* 0x000fe400078e33ff */
[----:B------:R-:W-:Y:S02]  /*03c0*/  LOP3.LUT R4, RZ, R10, RZ, 0x33, !PT ;  /* 0x0000000aff047212 */ /* 0x000fe400078e33ff */
[----:B------:R-:W-:-:S04]  /*03d0*/  IADD3 R11, P0, PT, R11, UR10, RZ ;  /* 0x0000000a0b0b7c10 */ /* 0x000fc8000ff1e0ff */
[----:B------:R-:W-:Y:S02]  /*03e0*/  IADD3.X R4, PT, PT, R4, UR11, RZ, P0, !PT ;  /* 0x0000000b04047c10 */ /* 0x000fe400087fe4ff */
[C---:B------:R-:W-:Y:S02]  /*03f0*/  ISETP.GE.U32.AND P1, PT, R11.reuse, 0x700, PT ;  /* 0x000007000b00780c */ /* 0x040fe40003f26070 */
[----:B------:R-:W-:Y:S02]  /*0400*/  SHF.R.U64 R12, R11, 0x8, R4 ;  /* 0x000000080b0c7819 */ /* 0x000fe40000001204 */
[----:B------:R-:W-:Y:S02]  /*0410*/  ISETP.GE.U32.AND.EX P1, PT, R4, RZ, PT, P1 ;  /* 0x000000ff0400720c */ /* 0x000fe40003f26110 */
[----:B------:R-:W-:Y:S01]  /*0420*/  IADD3 R12, P2, PT, R12, 0x1, RZ ;  /* 0x000000010c0c7810 */ /* 0x000fe20007f5e0ff */
[----:B0-----:R-:W-:-:S03]  /*0430*/  IMAD.WIDE.U32 R6, R8, UR12, RZ ;  /* 0x0000000c08067c25 */ /* 0x001fc6000f8e00ff */
[----:B------:R-:W-:Y:S01]  /*0440*/  LOP3.LUT R24, R12, 0x7, RZ, 0xc0, !PT ;  /* 0x000000070c187812 */ /* 0x000fe200078ec0ff */
[----:B------:R-:W-:Y:S01]  /*0450*/  IMAD R13, R9, UR12, R7 ;  /* 0x0000000c090d7c24 */ /* 0x000fe2000f8e0207 */
[----:B------:R-:W-:Y:S02]  /*0460*/  LEA.HI.X R14, R4, RZ, RZ, 0x18, P2 ;  /* 0x000000ff040e7211 */ /* 0x000fe400010fc4ff */
[----:B------:R-:W-:-:S04]  /*0470*/  ISETP.NE.U32.AND P0, PT, R24, RZ, PT ;  /* 0x000000ff1800720c */ /* 0x000fc80003f05070 */
[----:B------:R-:W-:Y:S01]  /*0480*/  ISETP.NE.AND.EX P0, PT, RZ, RZ, PT, P0 ;  /* 0x000000ffff00720c */ /* 0x000fe20003f05300 */
[----:B------:R-:W-:-:S12]  /*0490*/  @!P1 BRA `(.L_x_5) ;  /* 0x00000004004c9947 */ /* 0x000fd80003800000 */
[----:B------:R-:W0:Y:S01]  /*04a0*/  LDCU.128 UR16, c[0x0][0x380] ;  /* 0x00007000ff1077ac */ /* 0x000e220008000c00 */
[C---:B------:R-:W-:Y:S02]  /*04b0*/  SHF.L.U32 R5, R17.reuse, 0x2, RZ ;  /* 0x0000000211057819 */ /* 0x040fe400000006ff */
[----:B------:R-:W-:Y:S02]  /*04c0*/  SHF.L.U64.HI R9, R17, 0x2, R10 ;  /* 0x0000000211097819 */ /* 0x000fe4000001020a */
[-C--:B------:R-:W-:Y:S02]  /*04d0*/  LEA R4, P3, R2, R5.reuse, 0x1 ;  /* 0x0000000502047211 */ /* 0x080fe400078608ff */
[----:B------:R-:W-:Y:S02]  /*04e0*/  LEA R8, P4, R6, R5, 0x1 ;  /* 0x0000000506087211 */ /* 0x000fe400078808ff */
[-C--:B------:R-:W-:Y:S02]  /*04f0*/  LEA.HI.X R5, R2, R9.reuse, R15, 0x1, P3 ;  /* 0x0000000902057211 */ /* 0x080fe400018f0c0f */
[----:B------:R-:W-:-:S02]  /*0500*/  LEA.HI.X R9, R6, R9, R13, 0x1, P4 ;  /* 0x0000000906097211 */ /* 0x000fc400020f0c0d */
[----:B------:R-:W-:Y:S02]  /*0510*/  LOP3.LUT R14, R14, 0x1ffffff, RZ, 0xc0, !PT ;  /* 0x01ffffff0e0e7812 */ /* 0x000fe400078ec0ff */
[----:B------:R-:W-:Y:S02]  /*0520*/  LOP3.LUT R25, R12, 0xfffffff8, RZ, 0xc0, !PT ;  /* 0xfffffff80c197812 */ /* 0x000fe400078ec0ff */
[----:B------:R-:W-:Y:S02]  /*0530*/  MOV R16, RZ ;  /* 0x000000ff00107202 */ /* 0x000fe40000000f00 */
[----:B0-----:R-:W-:Y:S02]  /*0540*/  IADD3 R4, P1, PT, R4, UR16, RZ ;  /* 0x0000001004047c10 */ /* 0x001fe4000ff3e0ff */
[----:B------:R-:W-:Y:S02]  /*0550*/  IADD3 R8, P2, PT, R8, UR18, RZ ;  /* 0x0000001208087c10 */ /* 0x000fe4000ff5e0ff */
[----:B------:R-:W-:-:S02]  /*0560*/  IADD3 R4, P3, PT, R4, 0x1000, RZ ;  /* 0x0000100004047810 */ /* 0x000fc40007f7e0ff */
[----:B------:R-:W-:Y:S02]  /*0570*/  IADD3 R8, P4, PT, R8, 0x1000, RZ ;  /* 0x0000100008087810 */ /* 0x000fe40007f9e0ff */
[----:B------:R-:W-:Y:S02]  /*0580*/  IADD3.X R5, PT, PT, RZ, UR17, R5, P3, P1 ;  /* 0x00000011ff057c10 */ /* 0x000fe40009fe2405 */
[----:B------:R-:W-:-:S09]  /*0590*/  IADD3.X R9, PT, PT, RZ, UR19, R9, P4, P2 ;  /* 0x00000013ff097c10 */ /* 0x000fd2000a7e4409 */
.L_x_6:
[----:B------:R-:W2:Y:S04]  /*05a0*/  LDG.E.CONSTANT R18, desc[UR14][R4.64+-0x1000] ;  /* 0xfff0000e04127981 */ /* 0x000ea8000c1e9900 */
[----:B------:R-:W2:Y:S04]  /*05b0*/  LDG.E.CONSTANT R19, desc[UR14][R8.64+-0x1000] ;  /* 0xfff0000e08137981 */ /* 0x000ea8000c1e9900 */
[----:B------:R-:W3:Y:S04]  /*05c0*/  LDG.E.CONSTANT R20, desc[UR14][R4.64+-0xc00] ;  /* 0xfff4000e04147981 */ /* 0x000ee8000c1e9900 */
[----:B------:R-:W3:Y:S01]  /*05d0*/  LDG.E.CONSTANT R27, desc[UR14][R8.64+-0xc00] ;  /* 0xfff4000e081b7981 */ /* 0x000ee2000c1e9900 */
[----:B--2---:R-:W-:-:S03]  /*05e0*/  HMUL2 R22, R18, R19 ;  /* 0x0000001312167232 */ /* 0x004fc60000000000 */
[----:B------:R-:W2:Y:S02]  /*05f0*/  LDG.E.CONSTANT R19, desc[UR14][R4.64+-0x800] ;  /* 0xfff8000e04137981 */ /* 0x000ea4000c1e9900 */
[--C-:B------:R-:W-:Y:S02]  /*0600*/  HADD2.F32 R21, -RZ, R22.reuse.H0_H0 ;  /* 0x20000016ff157230 */ /* 0x100fe40000004100 */
[----:B------:R-:W2:Y:S03]  /*0610*/  LDG.E.CONSTANT R18, desc[UR14][R8.64+-0x800] ;  /* 0xfff8000e08127981 */ /* 0x000ea6000c1e9900 */
[----:B------:R-:W-:Y:S01]  /*0620*/  FADD R23, R21, R16 ;  /* 0x0000001015177221 */ /* 0x000fe20000000000 */
[----:B---3--:R-:W-:Y:S01]  /*0630*/  HFMA2 R16, R20, R27, -RZ ;  /* 0x0000001b14107231 */ /* 0x008fe200001000ff */
[----:B------:R-:W3:Y:S04]  /*0640*/  LDG.E.CONSTANT R21, desc[UR14][R4.64+-0x400] ;  /* 0xfffc000e04157981 */ /* 0x000ee8000c1e9900 */
[----:B------:R-:W3:Y:S01]  /*0650*/  LDG.E.CONSTANT R20, desc[UR14][R8.64+-0x400] ;  /* 0xfffc000e08147981 */ /* 0x000ee2000c1e9900 */
[----:B------:R-:W-:-:S05]  /*0660*/  HADD2.F32 R22, -RZ, R22.H1_H1 ;  /* 0x30000016ff167230 */ /* 0x000fca0000004100 */
[----:B------:R-:W-:Y:S01]  /*0670*/  FADD R22, R23, R22 ;  /* 0x0000001617167221 */ /* 0x000fe20000000000 */
[----:B------:R-:W-:-:S05]  /*0680*/  HADD2.F32 R23, -RZ, R16.H0_H0 ;  /* 0x20000010ff177230 */ /* 0x000fca0000004100 */
[----:B------:R-:W-:Y:S02]  /*0690*/  FADD R26, R22, R23 ;  /* 0x00000017161a7221 */ /* 0x000fe40000000000 */
[----:B------:R-:W4:Y:S04]  /*06a0*/  LDG.E.CONSTANT R23, desc[UR14][R4.64] ;  /* 0x0000000e04177981 */ /* 0x000f28000c1e9900 */
[----:B------:R-:W4:Y:S01]  /*06b0*/  LDG.E.CONSTANT R22, desc[UR14][R8.64] ;  /* 0x0000000e08167981 */ /* 0x000f22000c1e9900 */
[----:B--2---:R-:W-:Y:S02]  /*06c0*/  HMUL2 R18, R19, R18 ;  /* 0x0000001213127232 */ /* 0x004fe40000000000 */
[----:B------:R-:W-:-:S03]  /*06d0*/  HADD2.F32 R19, -RZ, R16.H1_H1 ;  /* 0x30000010ff137230 */ /* 0x000fc60000004100 */
[--C-:B------:R-:W-:Y:S02]  /*06e0*/  HADD2.F32 R16, -RZ, R18.reuse.H0_H0 ;  /* 0x20000012ff107230 */ /* 0x100fe40000004100 */
[----:B------:R-:W-:Y:S01]  /*06f0*/  FADD R19, R26, R19 ;  /* 0x000000131a137221 */ /* 0x000fe20000000000 */
[----:B---3--:R-:W-:Y:S02]  /*0700*/  HFMA2 R20, R21, R20, -RZ ;  /* 0x0000001415147231 */ /* 0x008fe400001000ff */
[----:B------:R-:W-:Y:S02]  /*0710*/  HADD2.F32 R21, -RZ, R18.H1_H1 ;  /* 0x30000012ff157230 */ /* 0x000fe40000004100 */
[----:B------:R-:W-:Y:S02]  /*0720*/  FADD R16, R19, R16 ;  /* 0x0000001013107221 */ /* 0x000fe40000000000 */
[----:B------:R-:W2:Y:S02]  /*0730*/  LDG.E.CONSTANT R19, desc[UR14][R8.64+0x400] ;  /* 0x0004000e08137981 */ /* 0x000ea4000c1e9900 */
[----:B------:R-:W-:-:S02]  /*0740*/  FADD R21, R16, R21 ;  /* 0x0000001510157221 */ /* 0x000fc40000000000 */
[----:B------:R-:W2:Y:S01]  /*0750*/  LDG.E.CONSTANT R16, desc[UR14][R4.64+0x400] ;  /* 0x0004000e04107981 */ /* 0x000ea2000c1e9900 */
[----:B------:R-:W-:-:S05]  /*0760*/  HADD2.F32 R18, -RZ, R20.H0_H0 ;  /* 0x20000014ff127230 */ /* 0x000fca0000004100 */
[----:B------:R-:W-:Y:S01]  /*0770*/  FADD R18, R21, R18 ;  /* 0x0000001215127221 */ /* 0x000fe20000000000 */
[----:B------:R-:W-:Y:S02]  /*0780*/  HADD2.F32 R21, -RZ, R20.H1_H1 ;  /* 0x30000014ff157230 */ /* 0x000fe40000004100 */
[----:B----4-:R-:W-:-:S03]  /*0790*/  HMUL2 R22, R23, R22 ;  /* 0x0000001617167232 */ /* 0x010fc60000000000 */
[----:B------:R-:W-:Y:S02]  /*07a0*/  FADD R20, R18, R21 ;  /* 0x0000001512147221 */ /* 0x000fe40000000000 */
[----:B------:R-:W-:Y:S01]  /*07b0*/  HADD2.F32 R23, -RZ, R22.H0_H0 ;  /* 0x20000016ff177230 */ /* 0x000fe20000004100 */
[----:B------:R-:W3:Y:S04]  /*07c0*/  LDG.E.CONSTANT R21, desc[UR14][R4.64+0x800] ;  /* 0x0008000e04157981 */ /* 0x000ee8000c1e9900 */
[----:B------:R-:W3:Y:S01]  /*07d0*/  LDG.E.CONSTANT R18, desc[UR14][R8.64+0x800] ;  /* 0x0008000e08127981 */ /* 0x000ee2000c1e9900 */
[----:B------:R-:W-:-:S03]  /*07e0*/  FADD R26, R20, R23 ;  /* 0x00000017141a7221 */ /* 0x000fc60000000000 */
[----:B------:R0:W4:Y:S04]  /*07f0*/  LDG.E.CONSTANT R23, desc[UR14][R4.64+0xc00] ;  /* 0x000c000e04177981 */ /* 0x000128000c1e9900 */
[----:B------:R1:W4:Y:S01]  /*0800*/  LDG.E.CONSTANT R20, desc[UR14][R8.64+0xc00] ;  /* 0x000c000e08147981 */ /* 0x000322000c1e9900 */
[----:B------:R-:W-:-:S04]  /*0810*/  IADD3 R25, P1, PT, R25, -0x8, RZ ;  /* 0xfffffff819197810 */ /* 0x000fc80007f3e0ff */
[----:B------:R-:W-:Y:S02]  /*0820*/  IADD3.X R14, PT, PT, R14, -0x1, RZ, P1, !PT ;  /* 0xffffffff0e0e7810 */ /* 0x000fe40000ffe4ff */
[----:B------:R-:W-:-:S04]  /*0830*/  ISETP.NE.U32.AND P1, PT, R25, RZ, PT ;  /* 0x000000ff1900720c */ /* 0x000fc80003f25070 */
[----:B------:R-:W-:Y:S02]  /*0840*/  ISETP.NE.AND.EX P1, PT, R14, RZ, PT, P1 ;  /* 0x000000ff0e00720c */ /* 0x000fe40003f25310 */
[----:B0-----:R-:W-:Y:S02]  /*0850*/  IADD3 R4, P3, PT, R4, 0x2000, RZ ;  /* 0x0000200004047810 */ /* 0x001fe40007f7e0ff */
[----:B------:R-:W-:Y:S02]  /*0860*/  IADD3 R17, P2, PT, R17, 0x800, RZ ;  /* 0x0000080011117810 */ /* 0x000fe40007f5e0ff */
[----:B-1----:R-:W-:Y:S01]  /*0870*/  IADD3 R8, P4, PT, R8, 0x2000, RZ ;  /* 0x0000200008087810 */ /* 0x002fe20007f9e0ff */
[----:B------:R-:W-:Y:S01]  /*0880*/  IMAD.X R5, RZ, RZ, R5, P3 ;  /* 0x000000ffff057224 */ /* 0x000fe200018e0605 */
[----:B------:R-:W-:Y:S02]  /*0890*/  IADD3.X R10, PT, PT, RZ, R10, RZ, P2, !PT ;  /* 0x0000000aff0a7210 */ /* 0x000fe400017fe4ff */
[----:B------:R-:W-:Y:S01]  /*08a0*/  IADD3.X R9, PT, PT, RZ, R9, RZ, P4, !PT ;  /* 0x00000009ff097210 */ /* 0x000fe200027fe4ff */
[----:B--2---:R-:W-:-:S02]  /*08b0*/  HFMA2 R16, R16, R19, -RZ ;  /* 0x0000001310107231 */ /* 0x004fc400001000ff */
[----:B------:R-:W-:-:S05]  /*08c0*/  HADD2.F32 R19, -RZ, R22.H1_H1 ;  /* 0x30000016ff137230 */ /* 0x000fca0000004100 */
[----:B------:R-:W-:Y:S01]  /*08d0*/  FADD R19, R26, R19 ;  /* 0x000000131a137221 */ /* 0x000fe20000000000 */
[--C-:B------:R-:W-:Y:S02]  /*08e0*/  HADD2.F32 R22, -RZ, R16.reuse.H0_H0 ;  /* 0x20000010ff167230 */ /* 0x100fe40000004100 */
[----:B------:R-:W-:-:S03]  /*08f0*/  HADD2.F32 R16, -RZ, R16.H1_H1 ;  /* 0x30000010ff107230 */ /* 0x000fc60000004100 */
[----:B------:R-:W-:Y:S01]  /*0900*/  FADD R19, R19, R22 ;  /* 0x0000001613137221 */ /* 0x000fe20000000000 */
[----:B---3--:R-:W-:-:S03]  /*0910*/  HMUL2 R18, R21, R18 ;  /* 0x0000001215127232 */ /* 0x008fc60000000000 */
[----:B------:R-:W-:Y:S02]  /*0920*/  FADD R16, R19, R16 ;  /* 0x0000001013107221 */ /* 0x000fe40000000000 */
[--C-:B------:R-:W-:Y:S02]  /*0930*/  HADD2.F32 R21, -RZ, R18.reuse.H0_H0 ;  /* 0x20000012ff157230 */ /* 0x100fe40000004100 */
[----:B----4-:R-:W-:Y:S02]  /*0940*/  HFMA2 R20, R23, R20, -RZ ;  /* 0x0000001417147231 */ /* 0x010fe400001000ff */
[----:B------:R-:W-:Y:S02]  /*0950*/  HADD2.F32 R19, -RZ, R18.H1_H1 ;  /* 0x30000012ff137230 */ /* 0x000fe40000004100 */
[----:B------:R-:W-:-:S04]  /*0960*/  FADD R16, R16, R21 ;  /* 0x0000001510107221 */ /* 0x000fc80000000000 */
[----:B------:R-:W-:Y:S01]  /*0970*/  FADD R16, R16, R19 ;  /* 0x0000001310107221 */ /* 0x000fe20000000000 */
[--C-:B------:R-:W-:Y:S02]  /*0980*/  HADD2.F32 R21, -RZ, R20.reuse.H0_H0 ;  /* 0x20000014ff157230 */ /* 0x100fe40000004100 */
[----:B------:R-:W-:-:S03]  /*0990*/  HADD2.F32 R19, -RZ, R20.H1_H1 ;  /* 0x30000014ff137230 */ /* 0x000fc60000004100 */
[----:B------:R-:W-:-:S04]  /*09a0*/  FADD R16, R16, R21 ;  /* 0x0000001510107221 */ /* 0x000fc80000000000 */
[----:B------:R-:W-:Y:S01]  /*09b0*/  FADD R16, R16, R19 ;  /* 0x0000001310107221 */ /* 0x000fe20000000000 */
[----:B------:R-:W-:Y:S06]  /*09c0*/  @P1 BRA `(.L_x_6) ;  /* 0xfffffff800f41947 */ /* 0x000fec000383ffff */
.L_x_5:
[----:B------:R-:W-:Y:S05]  /*09d0*/  BSYNC.RECONVERGENT B1 ;  /* 0x0000000000017941 */ /* 0x000fea0003800200 */
.L_x_4:
[----:B------:R-:W-:Y:S05]  /*09e0*/  @!P0 BRA `(.L_x_3) ;  /* 0x0000000400708947 */ /* 0x000fea0003800000 */
[----:B------:R-:W0:Y:S01]  /*09f0*/  LDCU.128 UR16, c[0x0][0x380] ;  /* 0x00007000ff1077ac */ /* 0x000e220008000c00 */
[----:B------:R-:W-:Y:S01]  /*0a00*/  ISETP.GE.U32.AND P1, PT, R24, 0x4, PT ;  /* 0x000000041800780c */ /* 0x000fe20003f26070 */
[----:B------:R-:W-:Y:S01]  /*0a10*/  BSSY.RECONVERGENT B1, `(.L_x_7) ;  /* 0x000002e000017945 */ /* 0x000fe20003800200 */
[----:B------:R-:W-:Y:S02]  /*0a20*/  LOP3.LUT R12, R12, 0x3, RZ, 0xc0, !PT ;  /* 0x000000030c0c7812 */ /* 0x000fe400078ec0ff */
[----:B------:R-:W-:Y:S02]  /*0a30*/  ISETP.GE.U32.AND.EX P1, PT, RZ, RZ, PT, P1 ;  /* 0x000000ffff00720c */ /* 0x000fe40003f26110 */
[----:B------:R-:W-:-:S04]  /*0a40*/  ISETP.NE.U32.AND P0, PT, R12, RZ, PT ;  /* 0x000000ff0c00720c */ /* 0x000fc80003f05070 */
[----:B------:R-:W-:Y:S02]  /*0a50*/  ISETP.NE.AND.EX P0, PT, RZ, RZ, PT, P0 ;  /* 0x000000ffff00720c */ /* 0x000fe40003f05300 */
[----:B0-----:R-:W-:Y:S02]  /*0a60*/  LEA R7, P2, R2, UR16, 0x1 ;  /* 0x0000001002077c11 */ /* 0x001fe4000f8408ff */
[----:B------:R-:W-:Y:S02]  /*0a70*/  LEA R3, P3, R6, UR18, 0x1 ;  /* 0x0000001206037c11 */ /* 0x000fe4000f8608ff */
[----:B------:R-:W-:Y:S02]  /*0a80*/  LEA.HI.X R2, R2, UR17, R15, 0x1, P2 ;  /* 0x0000001102027c11 */ /* 0x000fe400090f0c0f */
[----:B------:R-:W-:Y:S01]  /*0a90*/  LEA.HI.X R6, R6, UR19, R13, 0x1, P3 ;  /* 0x0000001306067c11 */ /* 0x000fe200098f0c0d */
[----:B------:R-:W-:Y:S08]  /*0aa0*/  @!P1 BRA `(.L_x_8) ;  /* 0x0000000000909947 */ /* 0x000ff00003800000 */
[C---:B------:R-:W-:Y:S01]  /*0ab0*/  IMAD.SHL.U32 R4, R17.reuse, 0x4, RZ ;  /* 0x0000000411047824 */ /* 0x040fe200078e00ff */
[----:B------:R-:W-:-:S04]  /*0ac0*/  SHF.L.U64.HI R5, R17, 0x2, R10 ;  /* 0x0000000211057819 */ /* 0x000fc8000001020a */
[-C--:B------:R-:W-:Y:S02]  /*0ad0*/  IADD3 R8, P1, PT, R7, R4.reuse, RZ ;  /* 0x0000000407087210 */ /* 0x080fe40007f3e0ff */
[----:B------:R-:W-:Y:S02]  /*0ae0*/  IADD3 R4, P2, PT, R3, R4, RZ ;  /* 0x0000000403047210 */ /* 0x000fe40007f5e0ff */
[-C--:B------:R-:W-:Y:S02]  /*0af0*/  IADD3.X R9, PT, PT, R2, R5.reuse, RZ, P1, !PT ;  /* 0x0000000502097210 */ /* 0x080fe40000ffe4ff */
[----:B------:R-:W-:-:S03]  /*0b00*/  IADD3.X R5, PT, PT, R6, R5, RZ, P2, !PT ;  /* 0x0000000506057210 */ /* 0x000fc600017fe4ff */
[----:B------:R-:W2:Y:S04]  /*0b10*/  LDG.E.CONSTANT R15, desc[UR14][R8.64] ;  /* 0x0000000e080f7981 */ /* 0x000ea8000c1e9900 */
[----:B------:R-:W2:Y:S04]  /*0b20*/  LDG.E.CONSTANT R18, desc[UR14][R4.64] ;  /* 0x0000000e04127981 */ /* 0x000ea8000c1e9900 */
[----:B------:R-:W3:Y:S04]  /*0b30*/  LDG.E.CONSTANT R20, desc[UR14][R8.64+0x400] ;  /* 0x0004000e08147981 */ /* 0x000ee8000c1e9900 */
[----:B------:R-:W3:Y:S04]  /*0b40*/  LDG.E.CONSTANT R21, desc[UR14][R4.64+0x400] ;  /* 0x0004000e04157981 */ /* 0x000ee8000c1e9900 */
[----:B------:R-:W4:Y:S04]  /*0b50*/  LDG.E.CONSTANT R22, desc[UR14][R8.64+0x800] ;  /* 0x0008000e08167981 */ /* 0x000f28000c1e9900 */
[----:B------:R-:W4:Y:S04]  /*0b60*/  LDG.E.CONSTANT R23, desc[UR14][R4.64+0x800] ;  /* 0x0008000e04177981 */ /* 0x000f28000c1e9900 */
[----:B------:R-:W5:Y:S04]  /*0b70*/  LDG.E.CONSTANT R13, desc[UR14][R8.64+0xc00] ;  /* 0x000c000e080d7981 */ /* 0x000f68000c1e9900 */
[----:B------:R0:W5:Y:S01]  /*0b80*/  LDG.E.CONSTANT R14, desc[UR14][R4.64+0xc00] ;  /* 0x000c000e040e7981 */ /* 0x000162000c1e9900 */
[----:B------:R-:W-:-:S05]  /*0b90*/  IADD3 R17, P1, PT, R17, 0x400, RZ ;  /* 0x0000040011117810 */ /* 0x000fca0007f3e0ff */
[----:B------:R-:W-:Y:S02]  /*0ba0*/  IMAD.X R10, RZ, RZ, R10, P1 ;  /* 0x000000ffff0a7224 */ /* 0x000fe400008e060a */
[----:B--2---:R-:W-:-:S05]  /*0bb0*/  HMUL2 R15, R15, R18 ;  /* 0x000000120f0f7232 */ /* 0x004fca0000000000 */
[--C-:B------:R-:W-:Y:S02]  /*0bc0*/  HADD2.F32 R19, -RZ, R15.reuse.H0_H0 ;  /* 0x2000000fff137230 */ /* 0x100fe40000004100 */
[----:B------:R-:W-:Y:S02]  /*0bd0*/  HADD2.F32 R18, -RZ, R15.H1_H1 ;  /* 0x3000000fff127230 */ /* 0x000fe40000004100 */
[----:B---3--:R-:W-:Y:S02]  /*0be0*/  HFMA2 R20, R20, R21, -RZ ;  /* 0x0000001514147231 */ /* 0x008fe400001000ff */
[----:B------:R-:W-:-:S04]  /*0bf0*/  FADD R19, R16, R19 ;  /* 0x0000001310137221 */ /* 0x000fc80000000000 */
[----:B------:R-:W-:Y:S01]  /*0c00*/  FADD R18, R19, R18 ;  /* 0x0000001213127221 */ /* 0x000fe20000000000 */
[----:B----4-:R-:W-:Y:S02]  /*0c10*/  HMUL2 R22, R22, R23 ;  /* 0x0000001716167232 */ /* 0x010fe40000000000 */
[--C-:B------:R-:W-:Y:S02]  /*0c20*/  HADD2.F32 R15, -RZ, R20.reuse.H0_H0 ;  /* 0x20000014ff0f7230 */ /* 0x100fe40000004100 */
[----:B------:R-:W-:Y:S02]  /*0c30*/  HADD2.F32 R20, -RZ, R20.H1_H1 ;  /* 0x30000014ff147230 */ /* 0x000fe40000004100 */
[----:B0-----:R-:W-:Y:S02]  /*0c40*/  HADD2.F32 R4, -RZ, R22.H0_H0 ;  /* 0x20000016ff047230 */ /* 0x001fe40000004100 */
[----:B------:R-:W-:Y:S01]  /*0c50*/  FADD R15, R18, R15 ;  /* 0x0000000f120f7221 */ /* 0x000fe20000000000 */
[----:B-----5:R-:W-:-:S02]  /*0c60*/  HFMA2 R13, R13, R14, -RZ ;  /* 0x0000000e0d0d7231 */ /* 0x020fc400001000ff */
[----:B------:R-:W-:Y:S02]  /*0c70*/  HADD2.F32 R5, -RZ, R22.H1_H1 ;  /* 0x30000016ff057230 */ /* 0x000fe40000004100 */
[----:B------:R-:W-:-:S04]  /*0c80*/  FADD R15, R15, R20 ;  /* 0x000000140f0f7221 */ /* 0x000fc80000000000 */
[----:B------:R-:W-:Y:S01]  /*0c90*/  FADD R4, R15, R4 ;  /* 0x000000040f047221 */ /* 0x000fe20000000000 */
[----:B------:R-:W-:-:S03]  /*0ca0*/  HADD2.F32 R9, -RZ, R13.H0_H0 ;  /* 0x2000000dff097230 */ /* 0x000fc60000004100 */
[----:B------:R-:W-:Y:S01]  /*0cb0*/  FADD R4, R4, R5 ;  /* 0x0000000504047221 */ /* 0x000fe20000000000 */
[----:B------:R-:W-:-:S03]  /*0cc0*/  HADD2.F32 R13, -RZ, R13.H1_H1 ;  /* 0x3000000dff0d7230 */ /* 0x000fc60000004100 */
[----:B------:R-:W-:-:S04]  /*0cd0*/  FADD R4, R4, R9 ;  /* 0x0000000904047221 */ /* 0x000fc80000000000 */
[----:B------:R-:W-:-:S07]  /*0ce0*/  FADD R16, R4, R13 ;  /* 0x0000000d04107221 */ /* 0x000fce0000000000 */
.L_x_8:
[----:B------:R-:W-:Y:S05]  /*0cf0*/  BSYNC.RECONVERGENT B1 ;  /* 0x0000000000017941 */ /* 0x000fea0003800200 */
.L_x_7:
[----:B------:R-:W-:Y:S05]  /*0d00*/  @!P0 BRA `(.L_x_3) ;  /* 0x0000000000a88947 */ /* 0x000fea0003800000 */
[----:B------:R-:W-:Y:S01]  /*0d10*/  ISETP.NE.U32.AND P0, PT, R12, 0x1, PT ;  /* 0x000000010c00780c */ /* 0x000fe20003f05070 */
[----:B------:R-:W-:Y:S01]  /*0d20*/  BSSY.RECONVERGENT B1, `(.L_x_9) ;  /* 0x000001a000017945 */ /* 0x000fe20003800200 */
[----:B------:R-:W-:Y:S02]  /*0d30*/  LOP3.LUT P1, RZ, R11, 0x100, RZ, 0xc0, !PT ;  /* 0x000001000bff7812 */ /* 0x000fe4000782c0ff */
[----:B------:R-:W-:-:S13]  /*0d40*/  ISETP.NE.AND.EX P0, PT, RZ, RZ, PT, P0 ;  /* 0x000000ffff00720c */ /* 0x000fda0003f05300 */
[----:B------:R-:W-:Y:S05]  /*0d50*/  @!P0 BRA `(.L_x_10) ;  /* 0x0000000000588947 */ /* 0x000fea0003800000 */
[C---:B------:R-:W-:Y:S02]  /*0d60*/  SHF.L.U32 R8, R17.reuse, 0x2, RZ ;  /* 0x0000000211087819 */ /* 0x040fe400000006ff */
[----:B------:R-:W-:Y:S02]  /*0d70*/  SHF.L.U64.HI R9, R17, 0x2, R10 ;  /* 0x0000000211097819 */ /* 0x000fe4000001020a */
[-C--:B------:R-:W-:Y:S02]  /*0d80*/  IADD3 R4, P0, PT, R7, R8.reuse, RZ ;  /* 0x0000000807047210 */ /* 0x080fe40007f1e0ff */
[----:B------:R-:W-:Y:S02]  /*0d90*/  IADD3 R8, P2, PT, R3, R8, RZ ;  /* 0x0000000803087210 */ /* 0x000fe40007f5e0ff */
[----:B------:R-:W-:-:S03]  /*0da0*/  IADD3.X R5, PT, PT, R2, R9, RZ, P0, !PT ;  /* 0x0000000902057210 */ /* 0x000fc600007fe4ff */
[----:B------:R-:W-:Y:S02]  /*0db0*/  IMAD.X R9, R6, 0x1, R9, P2 ;  /* 0x0000000106097824 */ /* 0x000fe400010e0609 */
[----:B------:R-:W2:Y:S04]  /*0dc0*/  LDG.E.CONSTANT R11, desc[UR14][R4.64] ;  /* 0x0000000e040b7981 */ /* 0x000ea8000c1e9900 */
[----:B------:R-:W2:Y:S04]  /*0dd0*/  LDG.E.CONSTANT R12, desc[UR14][R8.64] ;  /* 0x0000000e080c7981 */ /* 0x000ea8000c1e9900 */
[----:B------:R-:W3:Y:S04]  /*0de0*/  LDG.E.CONSTANT R14, desc[UR14][R4.64+0x400] ;  /* 0x0004000e040e7981 */ /* 0x000ee8000c1e9900 */
[----:B------:R-:W3:Y:S01]  /*0df0*/  LDG.E.CONSTANT R15, desc[UR14][R8.64+0x400] ;  /* 0x0004000e080f7981 */ /* 0x000ee2000c1e9900 */
[----:B------:R-:W-:-:S04]  /*0e00*/  IADD3 R17, P0, PT, R17, 0x200, RZ ;  /* 0x0000020011117810 */ /* 0x000fc80007f1e0ff */
[----:B------:R-:W-:Y:S01]  /*0e10*/  IADD3.X R10, PT, PT, RZ, R10, RZ, P0, !PT ;  /* 0x0000000aff0a7210 */ /* 0x000fe200007fe4ff */
[----:B--2---:R-:W-:-:S05]  /*0e20*/  HMUL2 R11, R11, R12 ;  /* 0x0000000c0b0b7232 */ /* 0x004fca0000000000 */
[--C-:B------:R-:W-:Y:S02]  /*0e30*/  HADD2.F32 R13, -RZ, R11.reuse.H0_H0 ;  /* 0x2000000bff0d7230 */ /* 0x100fe40000004100 */
[----:B------:R-:W-:Y:S02]  /*0e40*/  HADD2.F32 R12, -RZ, R11.H1_H1 ;  /* 0x3000000bff0c7230 */ /* 0x000fe40000004100 */
[----:B---3--:R-:W-:Y:S02]  /*0e50*/  HFMA2 R14, R14, R15, -RZ ;  /* 0x0000000f0e0e7231 */ /* 0x008fe400001000ff */
[----:B------:R-:W-:-:S04]  /*0e60*/  FADD R13, R16, R13 ;  /* 0x0000000d100d7221 */ /* 0x000fc80000000000 */
[----:B------:R-:W-:Y:S01]  /*0e70*/  FADD R12, R13, R12 ;  /* 0x0000000c0d0c7221 */ /* 0x000fe20000000000 */
[--C-:B------:R-:W-:Y:S02]  /*0e80*/  HADD2.F32 R11, -RZ, R14.reuse.H0_H0 ;  /* 0x2000000eff0b7230 */ /* 0x100fe40000004100 */
[----:B------:R-:W-:-:S03]  /*0e90*/  HADD2.F32 R14, -RZ, R14.H1_H1 ;  /* 0x3000000eff0e7230 */ /* 0x000fc60000004100 */
[----:B------:R-:W-:-:S04]  /*0ea0*/  FADD R11, R12, R11 ;  /* 0x0000000b0c0b7221 */ /* 0x000fc80000000000 */
[----:B------:R-:W-:-:S07]  /*0eb0*/  FADD R16, R11, R14 ;  /* 0x0000000e0b107221 */ /* 0x000fce0000000000 */
.L_x_10:
[----:B------:R-:W-:Y:S05]  /*0ec0*/  BSYNC.RECONVERGENT B1 ;  /* 0x0000000000017941 */ /* 0x000fea0003800200 */
.L_x_9:
[----:B------:R-:W-:Y:S05]  /*0ed0*/  @P1 BRA `(.L_x_3) ;  /* 0x0000000000341947 */ /* 0x000fea0003800000 */
[C---:B------:R-:W-:Y:S02]  /*0ee0*/  SHF.L.U32 R8, R17.reuse, 0x2, RZ ;  /* 0x0000000211087819 */ /* 0x040fe400000006ff */
[----:B------:R-:W-:Y:S02]  /*0ef0*/  SHF.L.U64.HI R9, R17, 0x2, R10 ;  /* 0x0000000211097819 */ /* 0x000fe4000001020a */
[C---:B------:R-:W-:Y:S02]  /*0f00*/  IADD3 R4, P0, PT, R8.reuse, R7, RZ ;  /* 0x0000000708047210 */ /* 0x040fe40007f1e0ff */
[----:B------:R-:W-:-:S03]  /*0f10*/  IADD3 R8, P1, PT, R8, R3, RZ ;  /* 0x0000000308087210 */ /* 0x000fc60007f3e0ff */
[C---:B------:R-:W-:Y:S01]  /*0f20*/  IMAD.X R5, R9.reuse, 0x1, R2, P0 ;  /* 0x0000000109057824 */ /* 0x040fe200000e0602 */
[----:B------:R-:W-:-:S04]  /*0f30*/  IADD3.X R9, PT, PT, R9, R6, RZ, P1, !PT ;  /* 0x0000000609097210 */ /* 0x000fc80000ffe4ff */
[----:B------:R-:W2:Y:S04]  /*0f40*/  LDG.E.CONSTANT R4, desc[UR14][R4.64] ;  /* 0x0000000e04047981 */ /* 0x000ea8000c1e9900 */
[----:B------:R-:W2:Y:S02]  /*0f50*/  LDG.E.CONSTANT R9, desc[UR14][R8.64] ;  /* 0x0000000e08097981 */ /* 0x000ea4000c1e9900 */
[----:B--2---:R-:W-:-:S05]  /*0f60*/  HMUL2 R9, R4, R9 ;  /* 0x0000000904097232 */ /* 0x004fca0000000000 */
[--C-:B------:R-:W-:Y:S02]  /*0f70*/  HADD2.F32 R3, -RZ, R9.reuse.H0_H0 ;  /* 0x20000009ff037230 */ /* 0x100fe40000004100 */
[----:B------:R-:W-:-:S03]  /*0f80*/  HADD2.F32 R2, -RZ, R9.H1_H1 ;  /* 0x30000009ff027230 */ /* 0x000fc60000004100 */
[----:B------:R-:W-:-:S04]  /*0f90*/  FADD R3, R16, R3 ;  /* 0x0000000310037221 */ /* 0x000fc80000000000 */
[----:B------:R-:W-:-:S07]  /*0fa0*/  FADD R16, R3, R2 ;  /* 0x0000000203107221 */ /* 0x000fce0000000000 */
.L_x_3:
[----:B------:R-:W-:Y:S05]  /*0fb0*/  BSYNC.RECONVERGENT B0 ;  /* 0x0000000000007941 */ /* 0x000fea0003800200 */
.L_x_2:
[----:B------:R-:W0:Y:S01]  /*0fc0*/  SHFL.BFLY PT, R3, R16, 0x10, 0x1f ;  /* 0x0e001f0010037f89 */ /* 0x000e2200000e0000 */
[----:B------:R-:W-:Y:S02]  /*0fd0*/  SHF.R.U32.HI R6, RZ, 0x3, R0 ;  /* 0x00000003ff067819 */ /* 0x000fe40000011600 */
[----:B------:R-:W-:Y:S02]  /*0fe0*/  ISETP.GT.U32.AND P0, PT, R0, 0x1f, PT ;  /* 0x0000001f0000780c */ /* 0x000fe40003f04070 */
[----:B------:R-:W-:Y:S01]  /*0ff0*/  LOP3.LUT R6, R6, 0x7c, RZ, 0xc0, !PT ;  /* 0x0000007c06067812 */ /* 0x000fe200078ec0ff */
[----:B0-----:R-:W-:-:S05]  /*1000*/  FADD R3, R3, R16 ;  /* 0x0000001003037221 */ /* 0x001fca0000000000 */
[----:B------:R-:W0:Y:S02]  /*1010*/  SHFL.BFLY PT, R2, R3, 0x8, 0x1f ;  /* 0x0d001f0003027f89 */ /* 0x000e2400000e0000 */
[----:B0-----:R-:W-:-:S05]  /*1020*/  FADD R2, R3, R2 ;  /* 0x0000000203027221 */ /* 0x001fca0000000000 */
[----:B------:R-:W0:Y:S02]  /*1030*/  SHFL.BFLY PT, R5, R2, 0x4, 0x1f ;  /* 0x0c801f0002057f89 */ /* 0x000e2400000e0000 */
[----:B0-----:R-:W-:-:S05]  /*1040*/  FADD R5, R2, R5 ;  /* 0x0000000502057221 */ /* 0x001fca0000000000 */
[----:B------:R-:W0:Y:S02]  /*1050*/  SHFL.BFLY PT, R4, R5, 0x2, 0x1f ;  /* 0x0c401f0005047f89 */ /* 0x000e2400000e0000 */
[----:B0-----:R-:W-:-:S05]  /*1060*/  FADD R4, R5, R4 ;  /* 0x0000000405047221 */ /* 0x001fca0000000000 */
[----:B------:R-:W0:Y:S02]  /*1070*/  SHFL.BFLY PT, R7, R4, 0x1, 0x1f ;  /* 0x0c201f0004077f89 */ /* 0x000e2400000e0000 */
[----:B0-----:R-:W-:-:S05]  /*1080*/  FADD R7, R4, R7 ;  /* 0x0000000704077221 */ /* 0x001fca0000000000 */
[----:B------:R0:W-:Y:S01]  /*1090*/  STS [R6+UR6], R7 ;  /* 0x0000000706007988 */ /* 0x0001e20008000806 */
[----:B------:R-:W-:Y:S06]  /*10a0*/  BAR.SYNC.DEFER_BLOCKING 0x0 ;  /* 0x0000000000007b1d */ /* 0x000fec0000010000 */
[----:B------:R-:W-:Y:S05]  /*10b0*/  @P0 EXIT ;  /* 0x000000000000094d */ /* 0x000fea0003800000 */
[C---:B------:R-:W-:Y:S02]  /*10c0*/  LEA R2, R0.reuse, UR6, 0x2 ;  /* 0x0000000600027c11 */ /* 0x040fe4000f8e10ff */
[----:B------:R-:W-:-:S04]  /*10d0*/  ISETP.NE.AND P0, PT, R0, RZ, PT ;  /* 0x000000ff0000720c */ /* 0x000fc80003f05270 */
[----:B------:R-:W1:Y:S04]  /*10e0*/  LDS R2, [R2] ;  /* 0x0000000002027984 */ /* 0x000e680000000800 */
[----:B-1----:R-:W1:Y:S02]  /*10f0*/  SHFL.BFLY PT, R3, R2, 0x10, 0x1f ;  /* 0x0e001f0002037f89 */ /* 0x002e6400000e0000 */
[----:B-1----:R-:W-:-:S05]  /*1100*/  FADD R3, R2, R3 ;  /* 0x0000000302037221 */ /* 0x002fca0000000000 */
[----:B------:R-:W1:Y:S02]  /*1110*/  SHFL.BFLY PT, R4, R3, 0x8, 0x1f ;  /* 0x0d001f0003047f89 */ /* 0x000e6400000e0000 */
[----:B-1----:R-:W-:-:S05]  /*1120*/  FADD R4, R3, R4 ;  /* 0x0000000403047221 */ /* 0x002fca0000000000 */
[----:B------:R-:W1:Y:S02]  /*1130*/  SHFL.BFLY PT, R5, R4, 0x4, 0x1f ;  /* 0x0c801f0004057f89 */ /* 0x000e6400000e0000 */
[----:B-1----:R-:W-:-:S05]  /*1140*/  FADD R5, R4, R5 ;  /* 0x0000000504057221 */ /* 0x002fca0000000000 */
[----:B0-----:R-:W0:Y:S02]  /*1150*/  SHFL.BFLY PT, R6, R5, 0x2, 0x1f ;  /* 0x0c401f0005067f89 */ /* 0x001e2400000e0000 */
[----:B0-----:R-:W-:-:S05]  /*1160*/  FADD R6, R5, R6 ;  /* 0x0000000605067221 */ /* 0x001fca0000000000 */
[----:B------:R0:W1:Y:S01]  /*1170*/  SHFL.BFLY PT, R7, R6, 0x1, 0x1f ;  /* 0x0c201f0006077f89 */ /* 0x00006200000e0000 */
[----:B------:R-:W-:Y:S05]  /*1180*/  @P0 EXIT ;  /* 0x000000000000094d */ /* 0x000fea0003800000 */
[----:B------:R-:W2:Y:S01]  /*1190*/  LDCU.64 UR8, c[0x0][0x3c8] ;  /* 0x00007900ff0877ac */ /* 0x000ea20008000a00 */
[----:B-1----:R-:W-:Y:S01]  /*11a0*/  FADD R7, R6, R7 ;  /* 0x0000000706077221 */ /* 0x002fe20000000000 */
[----:B------:R-:W1:Y:S04]  /*11b0*/  LDCU.64 UR10, c[0x0][0x390] ;  /* 0x00007200ff0a77ac */ /* 0x000e680008000a00 */
[----:B------:R-:W-:Y:S01]  /*11c0*/  F2FP.F16.F32.PACK_AB R7, RZ, R7 ;  /* 0x00000007ff07723e */ /* 0x000fe200000000ff */
[----:B------:R-:W-:Y:S01]  /*11d0*/  UMOV UR4, UR7 ;  /* 0x0000000700047c82 */ /* 0x000fe20008000000 */
[----:B------:R-:W-:Y:S02]  /*11e0*/  UMOV UR5, URZ ;  /* 0x000000ff00057c82 */ /* 0x000fe40008000000 */
[----:B--2---:R-:W-:-:S04]  /*11f0*/  UIMAD.WIDE.U32 UR4, UR12, UR8, UR4 ;  /* 0x000000080c0472a5 */ /* 0x004fc8000f8e0004 */
[----:B------:R-:W-:Y:S02]  /*1200*/  UIMAD UR6, UR12, UR9, UR5 ;  /* 0x000000090c0672a4 */ /* 0x000fe4000f8e0205 */
[----:B-1----:R-:W-:-:S04]  /*1210*/  ULEA UR5, UP0, UR4, UR10, 0x1 ;  /* 0x0000000a04057291 */ /* 0x002fc8000f8008ff */
[----:B------:R-:W-:Y:S02]  /*1220*/  ULEA.HI.X UR4, UR4, UR11, UR6, 0x1, UP0 ;  /* 0x0000000b04047291 */ /* 0x000fe400080f0c06 */
[----:B------:R-:W-:-:S04]  /*1230*/  MOV R2, UR5 ;  /* 0x0000000500027c02 */ /* 0x000fc80008000f00 */
[----:B------:R-:W-:-:S05]  /*1240*/  IMAD.U32 R3, RZ, RZ, UR4 ;  /* 0x00000004ff037e24 */ /* 0x000fca000f8e00ff */
[----:B------:R-:W-:Y:S01]  /*1250*/  STG.E.U16 desc[UR14][R2.64], R7 ;  /* 0x0000000702007986 */ /* 0x000fe2000c10150e */
[----:B------:R-:W-:Y:S05]  /*1260*/  EXIT ;  /* 0x000000000000794d */ /* 0x000fea0003800000 */
        .weak           $__internal_0_$__cuda_sm20_div_s64
        .type           $__internal_0_$__cuda_sm20_div_s64,@function
        .size           $__internal_0_$__cuda_sm20_div_s64,(.L_x_176 - $__internal_0_$__cuda_sm20_div_s64)
$__internal_0_$__cuda_sm20_div_s64:
[----:B------:R-:W0:Y:S02]  /*1270*/  LDC.64 R4, c[0x0][0x3b0] ;  /* 0x0000ec00ff047b82 */ /* 0x000e240000000a00 */
[-C--:B0-----:R-:W-:Y:S02]  /*1280*/  IADD3 R3, P0, PT, RZ, -R4.reuse, RZ ;  /* 0x80000004ff037210 */ /* 0x081fe40007f1e0ff */
[----:B------:R-:W-:Y:S02]  /*1290*/  ISETP.GE.AND P1, PT, R5, RZ, PT ;  /* 0x000000ff0500720c */ /* 0x000fe40003f26270 */
[-C--:B------:R-:W-:Y:S02]  /*12a0*/  IADD3.X R6, PT, PT, RZ, ~R5.reuse, RZ, P0, !PT ;  /* 0x80000005ff067210 */ /* 0x080fe400007fe4ff */
[----:B------:R-:W-:Y:S02]  /*12b0*/  SEL R2, R3, R4, !P1 ;  /* 0x0000000403027207 */ /* 0x000fe40004800000 */
[----:B------:R-:W-:-:S04]  /*12c0*/  SEL R3, R6, R5, !P1 ;  /* 0x0000000506037207 */ /* 0x000fc80004800000 */
[----:B------:R-:W0:Y:S08]  /*12d0*/  I2F.U64.RP R10, R2 ;  /* 0x00000002000a7312 */ /* 0x000e300000309000 */
[----:B0-----:R-:W0:Y:S02]  /*12e0*/  MUFU.RCP R10, R10 ;  /* 0x0000000a000a7308 */ /* 0x001e240000001000 */
[----:B0-----:R-:W-:-:S06]  /*12f0*/  IADD3 R6, PT, PT, R10, 0x1ffffffe, RZ ;  /* 0x1ffffffe0a067810 */ /* 0x001fcc0007ffe0ff */
[----:B------:R-:W0:Y:S02]  /*1300*/  F2I.U64.TRUNC R6, R6 ;  /* 0x0000000600067311 */ /* 0x000e24000020d800 */
[----:B0-----:R-:W-:-:S04]  /*1310*/  IMAD.WIDE.U32 R8, R6, R2, RZ ;  /* 0x0000000206087225 */ /* 0x001fc800078e00ff */
[----:B------:R-:W-:Y:S01]  /*1320*/  IMAD R9, R6, R3, R9 ;  /* 0x0000000306097224 */ /* 0x000fe200078e0209 */
[----:B------:R-:W-:-:S03]  /*1330*/  IADD3 R11, P0, PT, RZ, -R8, RZ ;  /* 0x80000008ff0b7210 */ /* 0x000fc60007f1e0ff */
[----:B------:R-:W-:Y:S02]  /*1340*/  IMAD R9, R7, R2, R9 ;  /* 0x0000000207097224 */ /* 0x000fe400078e0209 */
[----:B------:R-:W-:-:S04]  /*1350*/  IMAD.HI.U32 R8, R6, R11, RZ ;  /* 0x0000000b06087227 */ /* 0x000fc800078e00ff */
[----:B------:R-:W-:Y:S01]  /*1360*/  IMAD.X R13, RZ, RZ, ~R9, P0 ;  /* 0x000000ffff0d7224 */ /* 0x000fe200000e0e09 */
[----:B------:R-:W-:-:S03]  /*1370*/  MOV R9, R6 ;  /* 0x0000000600097202 */ /* 0x000fc60000000f00 */
[-C--:B------:R-:W-:Y:S02]  /*1380*/  IMAD R15, R7, R13.reuse, RZ ;  /* 0x0000000d070f7224 */ /* 0x080fe400078e02ff */
[----:B------:R-:W-:-:S04]  /*1390*/  IMAD.WIDE.U32 R8, P0, R6, R13, R8 ;  /* 0x0000000d06087225 */ /* 0x000fc80007800008 */
[----:B------:R-:W-:-:S04]  /*13a0*/  IMAD.HI.U32 R13, R7, R13, RZ ;  /* 0x0000000d070d7227 */ /* 0x000fc800078e00ff */
[----:B------:R-:W-:-:S05]  /*13b0*/  IMAD.HI.U32 R8, P2, R7, R11, R8 ;  /* 0x0000000b07087227 */ /* 0x000fca0007840008 */
[----:B------:R-:W-:Y:S02]  /*13c0*/  IADD3 R9, P3, PT, R15, R8, RZ ;  /* 0x000000080f097210 */ /* 0x000fe40007f7e0ff */
[----:B------:R-:W-:-:S03]  /*13d0*/  IADD3.X R8, PT, PT, R13, R7, RZ, P0, !PT ;  /* 0x000000070d087210 */ /* 0x000fc600007fe4ff */
[----:B------:R-:W-:Y:S01]  /*13e0*/  IMAD.WIDE.U32 R6, R9, R2, RZ ;  /* 0x0000000209067225 */ /* 0x000fe200078e00ff */
[----:B------:R-:W-:-:S03]  /*13f0*/  IADD3.X R11, PT, PT, RZ, RZ, R8, P3, P2 ;  /* 0x000000ffff0b7210 */ /* 0x000fc60001fe4408 */
[----:B------:R-:W-:Y:S01]  /*1400*/  IMAD R7, R9, R3, R7 ;  /* 0x0000000309077224 */ /* 0x000fe200078e0207 */
[----:B------:R-:W-:-:S03]  /*1410*/  IADD3 R13, P0, PT, RZ, -R6, RZ ;  /* 0x80000006ff0d7210 */ /* 0x000fc60007f1e0ff */
[----:B------:R-:W-:Y:S02]  /*1420*/  IMAD R7, R11, R2, R7 ;  /* 0x000000020b077224 */ /* 0x000fe400078e0207 */
[----:B------:R-:W-:-:S04]  /*1430*/  IMAD.HI.U32 R8, R9, R13, RZ ;  /* 0x0000000d09087227 */ /* 0x000fc800078e00ff */
[----:B------:R-:W-:Y:S02]  /*1440*/  IMAD.X R6, RZ, RZ, ~R7, P0 ;  /* 0x000000ffff067224 */ /* 0x000fe400000e0e07 */
[----:B------:R-:W-:Y:S02]  /*1450*/  HFMA2 R7, -RZ, RZ, 0, 0 ;  /* 0x00000000ff077431 */ /* 0x000fe400000001ff */
[----:B------:R-:W-:-:S04]  /*1460*/  IMAD.WIDE.U32 R8, P0, R9, R6, R8 ;  /* 0x0000000609087225 */ /* 0x000fc80007800008 */
[C---:B------:R-:W-:Y:S02]  /*1470*/  IMAD R10, R11.reuse, R6, RZ ;  /* 0x000000060b0a7224 */ /* 0x040fe400078e02ff */
[----:B------:R-:W-:-:S04]  /*1480*/  IMAD.HI.U32 R9, P2, R11, R13, R8 ;  /* 0x0000000d0b097227 */ /* 0x000fc80007840008 */
[----:B------:R-:W-:Y:S01]  /*1490*/  IMAD.HI.U32 R8, R11, R6, RZ ;  /* 0x000000060b087227 */ /* 0x000fe200078e00ff */
[----:B------:R-:W-:-:S04]  /*14a0*/  IADD3 R9, P3, PT, R10, R9, RZ ;  /* 0x000000090a097210 */ /* 0x000fc80007f7e0ff */
[----:B------:R-:W-:Y:S01]  /*14b0*/  IADD3.X R11, PT, PT, R8, R11, RZ, P0, !PT ;  /* 0x0000000b080b7210 */ /* 0x000fe200007fe4ff */
[----:B------:R-:W-:-:S03]  /*14c0*/  IMAD.HI.U32 R6, R9, UR12, RZ ;  /* 0x0000000c09067c27 */ /* 0x000fc6000f8e00ff */
[----:B------:R-:W-:Y:S01]  /*14d0*/  IADD3.X R11, PT, PT, RZ, RZ, R11, P3, P2 ;  /* 0x000000ffff0b7210 */ /* 0x000fe20001fe440b */
[----:B------:R-:W-:-:S04]  /*14e0*/  IMAD.WIDE.U32 R6, RZ, R9, R6 ;  /* 0x00000009ff067225 */ /* 0x000fc800078e0006 */
[----:B------:R-:W-:-:S04]  /*14f0*/  IMAD.HI.U32 R6, P0, R11, UR12, R6 ;  /* 0x0000000c0b067c27 */ /* 0x000fc8000f800006 */
[----:B------:R-:W-:Y:S01]  /*1500*/  IMAD.X R8, RZ, RZ, RZ, P0 ;  /* 0x000000ffff087224 */ /* 0x000fe200000e06ff */
[----:B------:R-:W-:-:S04]  /*1510*/  IADD3 R9, P2, PT, RZ, R6, RZ ;  /* 0x00000006ff097210 */ /* 0x000fc80007f5e0ff */
[----:B------:R-:W-:Y:S01]  /*1520*/  IADD3.X R11, PT, PT, RZ, R8, RZ, P2, !PT ;  /* 0x00000008ff0b7210 */ /* 0x000fe200017fe4ff */
[----:B------:R-:W-:-:S04]  /*1530*/  IMAD.WIDE.U32 R6, R9, R2, RZ ;  /* 0x0000000209067225 */ /* 0x000fc800078e00ff */
[C---:B------:R-:W-:Y:S01]  /*1540*/  IMAD R7, R9.reuse, R3, R7 ;  /* 0x0000000309077224 */ /* 0x040fe200078e0207 */
[----:B------:R-:W-:Y:S02]  /*1550*/  IADD3 R15, P2, PT, -R6, UR12, RZ ;  /* 0x0000000c060f7c10 */ /* 0x000fe4000ff5e1ff */
[----:B------:R-:W-:Y:S01]  /*1560*/  IADD3 R6, P3, PT, R9, 0x1, RZ ;  /* 0x0000000109067810 */ /* 0x000fe20007f7e0ff */
[-C--:B------:R-:W-:Y:S01]  /*1570*/  IMAD R7, R11, R2.reuse, R7 ;  /* 0x000000020b077224 */ /* 0x080fe200078e0207 */
[CC--:B------:R-:W-:Y:S02]  /*1580*/  ISETP.GE.U32.AND P0, PT, R15.reuse, R2.reuse, PT ;  /* 0x000000020f00720c */ /* 0x0c0fe40003f06070 */
[----:B------:R-:W-:Y:S02]  /*1590*/  IADD3.X R8, PT, PT, RZ, R11, RZ, P3, !PT ;  /* 0x0000000bff087210 */ /* 0x000fe40001ffe4ff */
[----:B------:R-:W-:Y:S02]  /*15a0*/  IADD3.X R17, PT, PT, RZ, ~R7, RZ, P2, !PT ;  /* 0x80000007ff117210 */ /* 0x000fe400017fe4ff */
[----:B------:R-:W-:-:S02]  /*15b0*/  IADD3 R7, P2, PT, R15, -R2, RZ ;  /* 0x800000020f077210 */ /* 0x000fc40007f5e0ff */
[----:B------:R-:W-:-:S03]  /*15c0*/  ISETP.GE.U32.AND.EX P0, PT, R17, R3, PT, P0 ;  /* 0x000000031100720c */ /* 0x000fc60003f06100 */
[----:B------:R-:W-:Y:S01]  /*15d0*/  IMAD.X R13, R17, 0x1, ~R3, P2 ;  /* 0x00000001110d7824 */ /* 0x000fe200010e0e03 */
[----:B------:R-:W-:Y:S02]  /*15e0*/  SEL R7, R7, R15, P0 ;  /* 0x0000000f07077207 */ /* 0x000fe40000000000 */
[----:B------:R-:W-:Y:S02]  /*15f0*/  SEL R9, R6, R9, P0 ;  /* 0x0000000906097207 */ /* 0x000fe40000000000 */
[----:B------:R-:W-:Y:S02]  /*1600*/  SEL R13, R13, R17, P0 ;  /* 0x000000110d0d7207 */ /* 0x000fe40000000000 */
[----:B------:R-:W-:Y:S02]  /*1610*/  ISETP.GE.U32.AND P2, PT, R7, R2, PT ;  /* 0x000000020700720c */ /* 0x000fe40003f46070 */
[----:B------:R-:W-:Y:S02]  /*1620*/  SEL R6, R8, R11, P0 ;  /* 0x0000000b08067207 */ /* 0x000fe40000000000 */
[----:B------:R-:W-:-:S02]  /*1630*/  IADD3 R2, P3, PT, R9, 0x1, RZ ;  /* 0x0000000109027810 */ /* 0x000fc40007f7e0ff */
[----:B------:R-:W-:Y:S02]  /*1640*/  ISETP.GE.U32.AND.EX P0, PT, R13, R3, PT, P2 ;  /* 0x000000030d00720c */ /* 0x000fe40003f06120 */
[-C--:B------:R-:W-:Y:S02]  /*1650*/  IADD3.X R3, PT, PT, RZ, R6.reuse, RZ, P3, !PT ;  /* 0x00000006ff037210 */ /* 0x080fe40001ffe4ff */
[----:B------:R-:W-:Y:S02]  /*1660*/  SEL R2, R2, R9, P0 ;  /* 0x0000000902027207 */ /* 0x000fe40000000000 */
[----:B------:R-:W-:Y:S02]  /*1670*/  SEL R3, R3, R6, P0 ;  /* 0x0000000603037207 */ /* 0x000fe40000000000 */
[----:B------:R-:W-:Y:S02]  /*1680*/  IADD3 R7, P2, PT, RZ, -R2, RZ ;  /* 0x80000002ff077210 */ /* 0x000fe40007f5e0ff */
[----:B------:R-:W-:-:S02]  /*1690*/  ISETP.NE.U32.AND P0, PT, R4, RZ, PT ;  /* 0x000000ff0400720c */ /* 0x000fc40003f05070 */
[----:B------:R-:W-:Y:S01]  /*16a0*/  SEL R4, R7, R2, !P1 ;  /* 0x0000000207047207 */ /* 0x000fe20004800000 */
[----:B------:R-:W-:Y:S01]  /*16b0*/  IMAD.X R6, RZ, RZ, ~R3, P2 ;  /* 0x000000ffff067224 */ /* 0x000fe200010e0e03 */
[----:B------:R-:W-:Y:S02]  /*16c0*/  ISETP.NE.AND.EX P0, PT, R5, RZ, PT, P0 ;  /* 0x000000ff0500720c */ /* 0x000fe40003f05300 */
[----:B------:R-:W-:Y:S02]  /*16d0*/  MOV R2, R0 ;  /* 0x0000000000027202 */ /* 0x000fe40000000f00 */
[----:B------:R-:W-:Y:S01]  /*16e0*/  SEL R5, R6, R3, !P1 ;  /* 0x0000000306057207 */ /* 0x000fe20004800000 */
[----:B------:R-:W-:Y:S01]  /*16f0*/  HFMA2 R3, -RZ, RZ, 0, 0 ;  /* 0x00000000ff037431 */ /* 0x000fe200000001ff */
[----:B------:R-:W-:Y:S02]  /*1700*/  SEL R4, R4, 0xffffffff, P0 ;  /* 0xffffffff04047807 */ /* 0x000fe40000000000 */
[----:B------:R-:W-:Y:S01]  /*1710*/  SEL R5, R5, 0xffffffff, P0 ;  /* 0xffffffff05057807 */ /* 0x000fe20000000000 */
[----:B------:R-:W-:Y:S06]  /*1720*/  RET.REL.NODEC R2 `(ggml_matvec_f16_bs_256) ;  /* 0xffffffe802347950 */ /* 0x000fec0003c3ffff */
.L_x_11:
[----:B------:R-:W-:-:S00]  /*1730*/  BRA `(.L_x_11) ;  /* 0xfffffffc00fc7947 */ /* 0x000fc0000383ffff */
[----:B------:R-:W-:-:S00]  /*1740*/  NOP ;  /* 0x0000000000007918 */ /* 0x000fc00000000000 */
        /* <DEDUP_REMOVED lines=11> */
.L_x_176:


//--------------------- .text.ggml_matvec_f16_bs_224 --------------------------
	.section	.text.ggml_matvec_f16_bs_224,"ax",@progbits
	.align	128
        .global         ggml_matvec_f16_bs_224
        .type           ggml_matvec_f16_bs_224,@function
        .size           ggml_matvec_f16_bs_224,(.L_x_177 - ggml_matvec_f16_bs_224)
        .other          ggml_matvec_f16_bs_224,@"STO_CUDA_ENTRY STV_DEFAULT"
ggml_matvec_f16_bs_224:
.text.ggml_matvec_f16_bs_224:
[----:B------:R-:W-:Y:S01]  /*0000*/  LDC R1, c[0x0][0x37c] ;  /* 0x0000df00ff017b82 */ /* 0x000fe20000000800 */
[----:B------:R-:W0:Y:S07]  /*0010*/  LDCU UR4, c[0x0][0x3b4] ;  /* 0x00007680ff0477ac */ /* 0x000e2e0008000800 */
[----:B------:R-:W1:Y:S08]  /*0020*/  S2UR UR7, SR_CTAID.X ;  /* 0x00000000000779c3 */ /* 0x000e700000002500 */
[----:B------:R-:W2:Y:S01]  /*0030*/  S2UR UR12, SR_CTAID.Y ;  /* 0x00000000000c79c3 */ /* 0x000ea20000002600 */
[----:B0-----:R-:W-:-:S09]  /*0040*/  UISETP.NE.U32.AND UP0, UPT, UR4, URZ, UPT ;  /* 0x000000ff0400728c */ /* 0x001fd2000bf05070 */
[----:B------:R-:W-:Y:S05]  /*0050*/  BRA.U UP0, `(.L_x_12) ;  /* 0x0000000100547547 */ /* 0x000fea000b800000 */
[----:B------:R-:W0:Y:S01]  /*0060*/  LDC R4, c[0x0][0x3b0] ;  /* 0x0000ec00ff047b82 */ /* 0x000e220000000800 */
[----:B------:R-:W-:Y:S01]  /*0070*/  IMAD.MOV.U32 R7, RZ, RZ, RZ ;  /* 0x000000ffff077224 */ /* 0x000fe200078e00ff */
        /* <DEDUP_REMOVED lines=15> */
[----:B------:R-:W-:-:S13]  /*0170*/  ISETP.GE.U32.AND P1, PT, R3, R4, PT ;  /* 0x000000040300720c */ /* 0x000fda0003f26070 */
[----:B------:R-:W-:Y:S02]  /*0180*/  @P1 IADD3 R6, PT, PT, R6, 0x1, RZ ;  /* 0x0000000106061810 */ /* 0x000fe40007ffe0ff */
[----:B------:R-:W-:Y:S01]  /*0190*/  @!P2 LOP3.LUT R6, RZ, R4, RZ, 0x33, !PT ;  /* 0x00000004ff06a212 */ /* 0x000fe200078e33ff */
[----:B------:R-:W-:Y:S06]  /*01a0*/  BRA `(.L_x_13) ;  /* 0x0000000000087947 */ /* 0x000fec0003800000 */
.L_x_12:
[----:B------:R-:W-:-:S07]  /*01b0*/  MOV R0, 0x1d0 ;  /* 0x000001d000007802 */ /* 0x000fce0000000f00 */
[----:B-12---:R-:W-:Y:S05]  /*01c0*/  CALL.REL.NOINC `($__internal_1_$__cuda_sm20_div_s64) ;  /* 0x0000001000487944 */ /* 0x006fea0003c00000 */
.L_x_13:
        /* <DEDUP_REMOVED lines=22> */
[----:B------:R-:W-:Y:S01]  /*0330*/  IMAD.MOV.U32 R13, RZ, RZ, R0 ;  /* 0x000000ffff0d7224 */ /* 0x000fe200078e0000 */
[----:B------:R-:W-:Y:S01]  /*0340*/  MOV R12, RZ ;  /* 0x000000ff000c7202 */ /* 0x000fe20000000f00 */
[----:B------:R-:W0:Y:S01]  /*0350*/  LDC.64 R14, c[0x0][0x3c0] ;  /* 0x0000f000ff0e7b82 */ /* 0x000e220000000a00 */
[----:B------:R-:W-:Y:S01]  /*0360*/  BSSY.RECONVERGENT B1, `(.L_x_16) ;  /* 0x000006a000017945 */ /* 0x000fe20003800200 */
[----:B------:R-:W-:Y:S01]  /*0370*/  HFMA2 R18, -RZ, RZ, 0, 0 ;  /* 0x00000000ff127431 */ /* 0x000fe200000001ff */
[----:B------:R-:W-:Y:S02]  /*0380*/  LOP3.LUT R8, RZ, R13, RZ, 0x33, !PT ;  /* 0x0000000dff087212 */ /* 0x000fe400078e33ff */
[----:B------:R-:W-:Y:S02]  /*0390*/  LOP3.LUT R19, RZ, R12, RZ, 0x33, !PT ;  /* 0x0000000cff137212 */ /* 0x000fe400078e33ff */
[----:B------:R-:W-:Y:S02]  /*03a0*/  IADD3 R8, P0, PT, R8, UR10, RZ ;  /* 0x0000000a08087c10 */ /* 0x000fe4000ff1e0ff */
[----:B------:R-:W-:-:S02]  /*03b0*/  IADD3 R17, PT, PT, R7, R17, RZ ;  /* 0x0000001107117210 */ /* 0x000fc40007ffe0ff */
[----:B------:R-:W-:-:S04]  /*03c0*/  IADD3.X R19, PT, PT, R19, UR11, RZ, P0, !PT ;  /* 0x0000000b13137c10 */ /* 0x000fc800087fe4ff */
[--C-:B------:R-:W-:Y:S02]  /*03d0*/  SHF.R.U32.HI R11, RZ, 0x5, R19.reuse ;  /* 0x00000005ff0b7819 */ /* 0x100fe40000011613 */
[----:B------:R-:W-:-:S03]  /*03e0*/  SHF.R.U64 R9, R8, 0x5, R19 ;  /* 0x0000000508097819 */ /* 0x000fc60000001213 */
[----:B------:R-:W-:-:S04]  /*03f0*/  IMAD.WIDE.U32 R2, R11, -0x6db6db6d, RZ ;  /* 0x924924930b027825 */ /* 0x000fc800078e00ff */
[----:B------:R-:W-:-:S04]  /*0400*/  IMAD.WIDE.U32 R4, P0, R9, 0x24924924, R2 ;  /* 0x2492492409047825 */ /* 0x000fc80007800002 */
[----:B------:R-:W-:Y:S01]  /*0410*/  IMAD.WIDE.U32 R2, R9, -0x6db6db6d, RZ ;  /* 0x9249249309027825 */ /* 0x000fe200078e00ff */
[----:B------:R-:W-:Y:S02]  /*0420*/  IADD3.X R9, PT, PT, RZ, RZ, RZ, P0, !PT ;  /* 0x000000ffff097210 */ /* 0x000fe400007fe4ff */
[----:B------:R-:W-:Y:S01]  /*0430*/  ISETP.GE.U32.AND P0, PT, R8, 0x620, PT ;  /* 0x000006200800780c */ /* 0x000fe20003f06070 */
[----:B------:R-:W-:Y:S01]  /*0440*/  IMAD.MOV.U32 R8, RZ, RZ, R5 ;  /* 0x000000ffff087224 */ /* 0x000fe200078e0005 */
[----:B------:R-:W-:Y:S01]  /*0450*/  IADD3 RZ, P1, PT, R3, R4, RZ ;  /* 0x0000000403ff7210 */ /* 0x000fe20007f3e0ff */
[----:B0-----:R-:W-:Y:S01]  /*0460*/  IMAD.WIDE.U32 R4, R14, UR12, RZ ;  /* 0x0000000c0e047c25 */ /* 0x001fe2000f8e00ff */
[----:B------:R-:W-:-:S03]  /*0470*/  ISETP.GE.U32.AND.EX P0, PT, R19, RZ, PT, P0 ;  /* 0x000000ff1300720c */ /* 0x000fc60003f06100 */
[----:B------:R-:W-:-:S04]  /*0480*/  IMAD.WIDE.U32.X R2, R11, 0x24924924, R8, P1 ;  /* 0x249249240b027825 */ /* 0x000fc800008e0408 */
[----:B------:R-:W-:Y:S01]  /*0490*/  IMAD R15, R15, UR12, R5 ;  /* 0x0000000c0f0f7c24 */ /* 0x000fe2000f8e0205 */
[----:B------:R-:W-:-:S05]  /*04a0*/  IADD3 R14, P1, PT, R2, 0x1, RZ ;  /* 0x00000001020e7810 */ /* 0x000fca0007f3e0ff */
[----:B------:R-:W-:Y:S01]  /*04b0*/  IMAD.X R16, RZ, RZ, R3, P1 ;  /* 0x000000ffff107224 */ /* 0x000fe200008e0603 */
[----:B------:R-:W-:Y:S07]  /*04c0*/  @!P0 BRA `(.L_x_17) ;  /* 0x00000004004c8947 */ /* 0x000fee0003800000 */
        /* <DEDUP_REMOVED lines=16> */
.L_x_18:
        /* <DEDUP_REMOVED lines=10> */
[----:B------:R-:W3:Y:S01]  /*0670*/  LDG.E.CONSTANT R21, desc[UR14][R10.64+-0x380] ;  /* 0xfffc800e0a157981 */ /* 0x000ee2000c1e9900 */
[----:B------:R-:W-:-:S03]  /*0680*/  HADD2.F32 R23, -RZ, R23.H1_H1 ;  /* 0x30000017ff177230 */ /* 0x000fc60000004100 */
[----:B------:R-:W3:Y:S02]  /*0690*/  LDG.E.CONSTANT R22, desc[UR14][R8.64+-0x380] ;  /* 0xfffc800e08167981 */ /* 0x000ee4000c1e9900 */
        /* <DEDUP_REMOVED lines=9> */
[----:B------:R-:W-:Y:S02]  /*0730*/  HADD2.F32 R27, -RZ, R20.H1_H1 ;  /* 0x30000014ff1b7230 */ /* 0x000fe40000004100 */
[----:B---3--:R-:W-:Y:S02]  /*0740*/  HFMA2 R21, R22, R21, -RZ ;  /* 0x0000001516157231 */ /* 0x008fe400001000ff */
[----:B------:R-:W-:Y:S02]  /*0750*/  FADD R18, R19, R18 ;  /* 0x0000001213127221 */ /* 0x000fe40000000000 */
[----:B------:R-:W2:Y:S02]  /*0760*/  LDG.E.CONSTANT R19, desc[UR14][R10.64+0x380] ;  /* 0x0003800e0a137981 */ /* 0x000ea4000c1e9900 */
[----:B------:R-:W-:-:S02]  /*0770*/  FADD R27, R18, R27 ;  /* 0x0000001b121b7221 */ /* 0x000fc40000000000 */
[----:B------:R-:W2:Y:S01]  /*0780*/  LDG.E.CONSTANT R18, desc[UR14][R8.64+0x380] ;  /* 0x0003800e08127981 */ /* 0x000ea2000c1e9900 */
[--C-:B------:R-:W-:Y:S02]  /*0790*/  HADD2.F32 R20, -RZ, R21.reuse.H0_H0 ;  /* 0x20000015ff147230 */ /* 0x100fe40000004100 */
[----:B------:R-:W-:-:S03]  /*07a0*/  HADD2.F32 R21, -RZ, R21.H1_H1 ;  /* 0x30000015ff157230 */ /* 0x000fc60000004100 */
[----:B------:R-:W-:Y:S01]  /*07b0*/  FADD R20, R27, R20 ;  /* 0x000000141b147221 */ /* 0x000fe20000000000 */
        /* <DEDUP_REMOVED lines=8> */
[----:B------:R-:W-:Y:S01]  /*0840*/  HADD2.F32 R23, -RZ, R23.H1_H1 ;  /* 0x30000017ff177230 */ /* 0x000fe20000004100 */
[----:B------:R-:W-:-:S04]  /*0850*/  IADD3 R25, P0, PT, R25, -0x8, RZ ;  /* 0xfffffff819197810 */ /* 0x000fc80007f1e0ff */
[----:B------:R-:W-:Y:S01]  /*0860*/  FADD R23, R24, R23 ;  /* 0x0000001718177221 */ /* 0x000fe20000000000 */
        /* <DEDUP_REMOVED lines=9> */
[----:B--2---:R-:W-:-:S05]  /*0900*/  HFMA2 R18, R18, R19, -RZ ;  /* 0x0000001312127231 */ /* 0x004fca00001000ff */
        /* <DEDUP_REMOVED lines=15> */
.L_x_17:
[----:B------:R-:W-:Y:S05]  /*0a00*/  BSYNC.RECONVERGENT B1 ;  /* 0x0000000000017941 */ /* 0x000fea0003800200 */
.L_x_16:
[----:B------:R-:W-:-:S04]  /*0a10*/  LOP3.LUT R8, R14, 0x7, RZ, 0xc0, !PT ;  /* 0x000000070e087812 */ /* 0x000fc800078ec0ff */
[----:B------:R-:W-:-:S04]  /*0a20*/  ISETP.NE.U32.AND P0, PT, R8, RZ, PT ;  /* 0x000000ff0800720c */ /* 0x000fc80003f05070 */
[----:B------:R-:W-:-:S13]  /*0a30*/  ISETP.NE.AND.EX P0, PT, RZ, RZ, PT, P0 ;  /* 0x000000ffff00720c */ /* 0x000fda0003f05300 */
        /* <DEDUP_REMOVED lines=49> */
.L_x_20:
[----:B------:R-:W-:Y:S05]  /*0d50*/  BSYNC.RECONVERGENT B1 ;  /* 0x0000000000017941 */ /* 0x000fea0003800200 */
.L_x_19:
[----:B------:R-:W-:Y:S05]  /*0d60*/  @!P1 BRA `(.L_x_15) ;  /* 0x0000000000b09947 */ /* 0x000fea0003800000 */
[----:B------:R-:W-:Y:S01]  /*0d70*/  ISETP.NE.U32.AND P1, PT, R14, 0x1, PT ;  /* 0x000000010e00780c */ /* 0x000fe20003f25070 */
[----:B------:R-:W-:Y:S01]  /*0d80*/  BSSY.RECONVERGENT B1, `(.L_x_21) ;  /* 0x000001c000017945 */ /* 0x000fe20003800200 */
[----:B------:R-:W-:Y:S02]  /*0d90*/  LOP3.LUT R2, R2, 0x1, RZ, 0xc0, !PT ;  /* 0x0000000102027812 */ /* 0x000fe400078ec0ff */
[----:B------:R-:W-:Y:S02]  /*0da0*/  ISETP.NE.AND.EX P1, PT, RZ, RZ, PT, P1 ;  /* 0x000000ffff00720c */ /* 0x000fe40003f25310 */
[----:B------:R-:W-:-:S04]  /*0db0*/  ISETP.NE.U32.AND P0, PT, R2, 0x1, PT ;  /* 0x000000010200780c */ /* 0x000fc80003f05070 */
[----:B------:R-:W-:-:S07]  /*0dc0*/  ISETP.NE.U32.AND.EX P0, PT, RZ, RZ, PT, P0 ;  /* 0x000000ffff00720c */ /* 0x000fce0003f05100 */
[----:B------:R-:W-:Y:S06]  /*0dd0*/  @!P1 BRA `(.L_x_22) ;  /* 0x0000000000589947 */ /* 0x000fec0003800000 */
        /* <DEDUP_REMOVED lines=22> */
.L_x_22:
[----:B------:R-:W-:Y:S05]  /*0f40*/  BSYNC.RECONVERGENT B1 ;  /* 0x0000000000017941 */ /* 0x000fea0003800200 */
.L_x_21:
[----:B------:R-:W-:Y:S05]  /*0f50*/  @!P0 BRA `(.L_x_15) ;  /* 0x0000000000348947 */ /* 0x000fea0003800000 */
        /* <DEDUP_REMOVED lines=13> */
.L_x_15:
[----:B------:R-:W-:Y:S05]  /*1030*/  BSYNC.RECONVERGENT B0 ;  /* 0x0000000000007941 */ /* 0x000fea0003800200 */
.L_x_14:
        /* <DEDUP_REMOVED lines=43> */
        .weak           $__internal_1_$__cuda_sm20_div_s64
        .type           $__internal_1_$__cuda_sm20_div_s64,@function
        .size           $__internal_1_$__cuda_sm20_div_s64,(.L_x_177 - $__internal_1_$__cuda_sm20_div_s64)
$__internal_1_$__cuda_sm20_div_s64:
        /* <DEDUP_REMOVED lines=68> */
[----:B------:R-:W-:Y:S02]  /*1730*/  IMAD.X R2, RZ, RZ, ~R7, P2 ;  /* 0x000000ffff027224 */ /* 0x000fe400010e0e07 */
[----:B------:R-:W-:Y:S01]  /*1740*/  HFMA2 R3, -RZ, RZ, 0, 0 ;  /* 0x00000000ff037431 */ /* 0x000fe200000001ff */
[----:B------:R-:W-:Y:S02]  /*1750*/  ISETP.NE.AND.EX P0, PT, R5, RZ, PT, P0 ;  /* 0x000000ff0500720c */ /* 0x000fe40003f05300 */
[----:B------:R-:W-:Y:S02]  /*1760*/  SEL R7, R2, R7, !P1 ;  /* 0x0000000702077207 */ /* 0x000fe40004800000 */
[----:B------:R-:W-:Y:S02]  /*1770*/  MOV R2, R0 ;  /* 0x0000000000027202 */ /* 0x000fe40000000f00 */
[----:B------:R-:W-:-:S02]  /*1780*/  SEL R6, R6, 0xffffffff, P0 ;  /* 0xffffffff06067807 */ /* 0x000fc40000000000 */
[----:B------:R-:W-:Y:S01]  /*1790*/  SEL R7, R7, 0xffffffff, P0 ;  /* 0xffffffff07077807 */ /* 0x000fe20000000000 */
[----:B------:R-:W-:Y:S06]  /*17a0*/  RET.REL.NODEC R2 `(ggml_matvec_f16_bs_224) ;  /* 0xffffffe802147950 */ /* 0x000fec0003c3ffff */
.L_x_23:
        /* <DEDUP_REMOVED lines=13> */
.L_x_177:


//--------------------- .text.ggml_matvec_f16_bs_196 --------------------------
	.section	.text.ggml_matvec_f16_bs_196,"ax",@progbits
	.align	128
        .global         ggml_matvec_f16_bs_196
        .type           ggml_matvec_f16_bs_196,@function
        .size           ggml_matvec_f16_bs_196,(.L_x_178 - ggml_matvec_f16_bs_196)
        .other          ggml_matvec_f16_bs_196,@"STO_CUDA_ENTRY STV_DEFAULT"
ggml_matvec_f16_bs_196:
.text.ggml_matvec_f16_bs_196:
        /* <DEDUP_REMOVED lines=27> */
.L_x_24:
[----:B------:R-:W-:-:S07]  /*01b0*/  MOV R0, 0x1d0 ;  /* 0x000001d000007802 */ /* 0x000fce0000000f00 */
[----:B-12---:R-:W-:Y:S05]  /*01c0*/  CALL.REL.NOINC `($__internal_2_$__cuda_sm20_div_s64) ;  /* 0x0000001000547944 */ /* 0x006fea0003c00000 */
[----:B------:R-:W-:Y:S01]  /*01d0*/  MOV R2, R4 ;  /* 0x0000000400027202 */ /* 0x000fe20000000f00 */
[----:B------:R-:W-:-:S07]  /*01e0*/  IMAD.MOV.U32 R3, RZ, RZ, R5 ;  /* 0x000000ffff037224 */ /* 0x000fce00078e0005 */
.L_x_25:
        /* <DEDUP_REMOVED lines=24> */
[----:B------:R-:W-:Y:S01]  /*0370*/  BSSY.RECONVERGENT B1, `(.L_x_28) ;  /* 0x000006f000017945 */ /* 0x000fe20003800200 */
[----:B------:R-:W-:Y:S01]  /*0380*/  IADD3 R15, PT, PT, R3, R15, RZ ;  /* 0x0000000f030f7210 */ /* 0x000fe20007ffe0ff */
[----:B------:R-:W-:Y:S02]  /*0390*/  IMAD.MOV.U32 R16, RZ, RZ, RZ ;  /* 0x000000ffff107224 */ /* 0x000fe400078e00ff */
[----:B------:R-:W-:Y:S02]  /*03a0*/  LOP3.LUT R13, RZ, R17, RZ, 0x33, !PT ;  /* 0x00000011ff0d7212 */ /* 0x000fe400078e33ff */
[----:B------:R-:W-:Y:S02]  /*03b0*/  LOP3.LUT R14, RZ, R10, RZ, 0x33, !PT ;  /* 0x0000000aff0e7212 */ /* 0x000fe400078e33ff */
[----:B------:R-:W-:-:S04]  /*03c0*/  IADD3 R13, P0, PT, R13, UR10, RZ ;  /* 0x0000000a0d0d7c10 */ /* 0x000fc8000ff1e0ff */
[----:B------:R-:W-:Y:S02]  /*03d0*/  IADD3.X R14, PT, PT, R14, UR11, RZ, P0, !PT ;  /* 0x0000000b0e0e7c10 */ /* 0x000fe400087fe4ff */
[C---:B------:R-:W-:Y:S02]  /*03e0*/  ISETP.GE.U32.AND P1, PT, R13.reuse, 0x55c, PT ;  /* 0x0000055c0d00780c */ /* 0x040fe40003f26070 */
[--C-:B------:R-:W-:Y:S02]  /*03f0*/  SHF.R.U32.HI R11, RZ, 0x2, R14.reuse ;  /* 0x00000002ff0b7819 */ /* 0x100fe4000001160e */
[----:B------:R-:W-:Y:S02]  /*0400*/  SHF.R.U64 R9, R13, 0x2, R14 ;  /* 0x000000020d097819 */ /* 0x000fe4000000120e */
[----:B------:R-:W-:Y:S01]  /*0410*/  ISETP.GE.U32.AND.EX P1, PT, R14, RZ, PT, P1 ;  /* 0x000000ff0e00720c */ /* 0x000fe20003f26110 */
[----:B------:R-:W-:-:S04]  /*0420*/  IMAD.WIDE.U32 R4, R11, -0x43eb1a1f, RZ ;  /* 0xbc14e5e10b047825 */ /* 0x000fc800078e00ff */
[----:B------:R-:W-:-:S04]  /*0430*/  IMAD.WIDE.U32 R6, P0, R9, 0x5397829c, R4 ;  /* 0x5397829c09067825 */ /* 0x000fc80007800004 */
[----:B------:R-:W-:Y:S01]  /*0440*/  IMAD.WIDE.U32 R4, R9, -0x43eb1a1f, RZ ;  /* 0xbc14e5e109047825 */ /* 0x000fe200078e00ff */
[----:B------:R-:W-:-:S03]  /*0450*/  MOV R8, R7 ;  /* 0x0000000700087202 */ /* 0x000fc60000000f00 */
[----:B------:R-:W-:Y:S01]  /*0460*/  IMAD.X R9, RZ, RZ, RZ, P0 ;  /* 0x000000ffff097224 */ /* 0x000fe200000e06ff */
[----:B------:R-:W-:Y:S02]  /*0470*/  IADD3 RZ, P0, PT, R5, R6, RZ ;  /* 0x0000000605ff7210 */ /* 0x000fe40007f1e0ff */
[----:B------:R-:W0:Y:S03]  /*0480*/  LDC.64 R4, c[0x0][0x3c0] ;  /* 0x0000f000ff047b82 */ /* 0x000e260000000a00 */
[----:B------:R-:W-:-:S05]  /*0490*/  IMAD.WIDE.U32.X R8, R11, 0x5397829c, R8, P0 ;  /* 0x5397829c0b087825 */ /* 0x000fca00000e0408 */
[----:B------:R-:W-:-:S04]  /*04a0*/  SHF.R.U64 R11, R8, 0x4, R9 ;  /* 0x00000004080b7819 */ /* 0x000fc80000001209 */
[----:B------:R-:W-:-:S04]  /*04b0*/  IADD3 R12, P2, PT, R11, 0x1, RZ ;  /* 0x000000010b0c7810 */ /* 0x000fc80007f5e0ff */
[----:B------:R-:W-:Y:S02]  /*04c0*/  LOP3.LUT R24, R12, 0x7, RZ, 0xc0, !PT ;  /* 0x000000070c187812 */ /* 0x000fe400078ec0ff */
[----:B------:R-:W-:Y:S02]  /*04d0*/  LEA.HI.X R14, R9, RZ, RZ, 0x1c, P2 ;  /* 0x000000ff090e7211 */ /* 0x000fe400010fe4ff */
[----:B------:R-:W-:Y:S01]  /*04e0*/  ISETP.NE.U32.AND P0, PT, R24, RZ, PT ;  /* 0x000000ff1800720c */ /* 0x000fe20003f05070 */
[----:B0-----:R-:W-:-:S03]  /*04f0*/  IMAD.WIDE.U32 R6, R4, UR12, RZ ;  /* 0x0000000c04067c25 */ /* 0x001fc6000f8e00ff */
[----:B------:R-:W-:Y:S01]  /*0500*/  ISETP.NE.AND.EX P0, PT, RZ, RZ, PT, P0 ;  /* 0x000000ffff00720c */ /* 0x000fe20003f05300 */
[----:B------:R-:W-:Y:S01]  /*0510*/  IMAD R13, R5, UR12, R7 ;  /* 0x0000000c050d7c24 */ /* 0x000fe2000f8e0207 */
[----:B------:R-:W-:Y:S11]  /*0520*/  @!P1 BRA `(.L_x_29) ;  /* 0x00000004004c9947 */ /* 0x000ff60003800000 */
        /* <DEDUP_REMOVED lines=16> */
.L_x_30:
        /* <DEDUP_REMOVED lines=67> */
.L_x_29:
[----:B------:R-:W-:Y:S05]  /*0a60*/  BSYNC.RECONVERGENT B1 ;  /* 0x0000000000017941 */ /* 0x000fea0003800200 */
.L_x_28:
        /* <DEDUP_REMOVED lines=49> */
.L_x_32:
[----:B------:R-:W-:Y:S05]  /*0d80*/  BSYNC.RECONVERGENT B1 ;  /* 0x0000000000017941 */ /* 0x000fea0003800200 */
.L_x_31:
        /* <DEDUP_REMOVED lines=30> */
.L_x_34:
[----:B------:R-:W-:Y:S05]  /*0f70*/  BSYNC.RECONVERGENT B1 ;  /* 0x0000000000017941 */ /* 0x000fea0003800200 */
.L_x_33:
        /* <DEDUP_REMOVED lines=14> */
.L_x_27:
[----:B------:R-:W-:Y:S05]  /*1060*/  BSYNC.RECONVERGENT B0 ;  /* 0x0000000000007941 */ /* 0x000fea0003800200 */
.L_x_26:
        /* <DEDUP_REMOVED lines=43> */
        .weak           $__internal_2_$__cuda_sm20_div_s64
        .type           $__internal_2_$__cuda_sm20_div_s64,@function
        .size           $__internal_2_$__cuda_sm20_div_s64,(.L_x_178 - $__internal_2_$__cuda_sm20_div_s64)
$__internal_2_$__cuda_sm20_div_s64:
        /* <DEDUP_REMOVED lines=75> */
[----:B------:R-:W-:Y:S06]  /*17d0*/  RET.REL.NODEC R2 `(ggml_matvec_f16_bs_196) ;  /* 0xffffffe802087950 */ /* 0x000fec0003c3ffff */
.L_x_35:
        /* <DEDUP_REMOVED lines=10> */
.L_x_178:


//--------------------- .text.ggml_matvec_f16_bs_160 --------------------------
	.section	.text.ggml_matvec_f16_bs_160,"ax",@progbits
	.align	128
        .global         ggml_matvec_f16_bs_160
        .type           ggml_matvec_f16_bs_160,@function
        .size           ggml_matvec_f16_bs_160,(.L_x_179 - ggml_matvec_f16_bs_160)
        .other          ggml_matvec_f16_bs_160,@"STO_CUDA_ENTRY STV_DEFAULT"
ggml_matvec_f16_bs_160:
.text.ggml_matvec_f16_bs_160:
        /* <DEDUP_REMOVED lines=27> */
.L_x_36:
[----:B------:R-:W-:-:S07]  /*01b0*/  MOV R0, 0x1d0 ;  /* 0x000001d000007802 */ /* 0x000fce0000000f00 */
[----:B-12---:R-:W-:Y:S05]  /*01c0*/  CALL.REL.NOINC `($__internal_3_$__cuda_sm20_div_s64) ;  /* 0x00000010004c7944 */ /* 0x006fea0003c00000 */
[----:B------:R-:W-:Y:S02]  /*01d0*/  MOV R2, R4 ;  /* 0x0000000400027202 */ /* 0x000fe40000000f00 */
[----:B------:R-:W-:-:S07]  /*01e0*/  MOV R3, R5 ;  /* 0x0000000500037202 */ /* 0x000fce0000000f00 */
.L_x_37:
[----:B------:R-:W0:Y:S01]  /*01f0*/  S2R R0, SR_TID.X ;  /* 0x0000000000007919 */ /* 0x000e220000002100 */
[----:B------:R-:W2:Y:S01]  /*0200*/  S2UR UR6, SR_CgaCtaId ;  /* 0x00000000000679c3 */ /* 0x000ea20000008800 */
[----:B------:R-:W3:Y:S01]  /*0210*/  LDCU.64 UR10, c[0x0][0x398] ;  /* 0x00007300ff0a77ac */ /* 0x000ee20008000a00 */
[----:B------:R-:W-:Y:S01]  /*0220*/  BSSY.RECONVERGENT B0, `(.L_x_38) ;  /* 0x00000e2000007945 */ /* 0x000fe20003800200 */
[----:B------:R-:W-:Y:S01]  /*0230*/  IMAD.MOV.U32 R16, RZ, RZ, RZ ;  /* 0x000000ffff107224 */ /* 0x000fe200078e00ff */
        /* <DEDUP_REMOVED lines=17> */
[----:B------:R-:W-:Y:S01]  /*0350*/  HFMA2 R10, -RZ, RZ, 0, 0 ;  /* 0x00000000ff0a7431 */ /* 0x000fe200000001ff */
[----:B------:R-:W-:Y:S01]  /*0360*/  MOV R17, R0 ;  /* 0x0000000000117202 */ /* 0x000fe20000000f00 */
[----:B------:R-:W-:Y:S01]  /*0370*/  BSSY.RECONVERGENT B1, `(.L_x_40) ;  /* 0x000006d000017945 */ /* 0x000fe20003800200 */
[----:B------:R-:W-:Y:S01]  /*0380*/  IADD3 R15, PT, PT, R3, R15, RZ ;  /* 0x0000000f030f7210 */ /* 0x000fe20007ffe0ff */
[----:B------:R-:W-:Y:S01]  /*0390*/  IMAD.MOV.U32 R16, RZ, RZ, RZ ;  /* 0x000000ffff107224 */ /* 0x000fe200078e00ff */
[----:B------:R-:W-:-:S04]  /*03a0*/  LOP3.LUT R13, RZ, R17, RZ, 0x33, !PT ;  /* 0x00000011ff0d7212 */ /* 0x000fc800078e33ff */
[----:B------:R-:W-:Y:S02]  /*03b0*/  IADD3 R13, P0, PT, R13, UR10, RZ ;  /* 0x0000000a0d0d7c10 */ /* 0x000fe4000ff1e0ff */
[----:B------:R-:W-:Y:S02]  /*03c0*/  LOP3.LUT R19, RZ, R10, RZ, 0x33, !PT ;  /* 0x0000000aff137212 */ /* 0x000fe400078e33ff */
[----:B------:R-:W-:Y:S02]  /*03d0*/  ISETP.GE.U32.AND P1, PT, R13, 0x460, PT ;  /* 0x000004600d00780c */ /* 0x000fe40003f26070 */
[----:B------:R-:W-:-:S04]  /*03e0*/  IADD3.X R19, PT, PT, R19, UR11, RZ, P0, !PT ;  /* 0x0000000b13137c10 */ /* 0x000fc800087fe4ff */
[C---:B------:R-:W-:Y:S01]  /*03f0*/  ISETP.GE.U32.AND.EX P1, PT, R19.reuse, RZ, PT, P1 ;  /* 0x000000ff1300720c */ /* 0x040fe20003f26110 */
[----:B------:R-:W-:-:S04]  /*0400*/  IMAD.WIDE.U32 R4, R19, -0x33333333, RZ ;  /* 0xcccccccd13047825 */ /* 0x000fc800078e00ff */
[----:B------:R-:W-:-:S04]  /*0410*/  IMAD.WIDE.U32 R6, P0, R13, -0x33333334, R4 ;  /* 0xcccccccc0d067825 */ /* 0x000fc80007800004 */
[----:B------:R-:W-:Y:S01]  /*0420*/  IMAD.WIDE.U32 R4, R13, -0x33333333, RZ ;  /* 0xcccccccd0d047825 */ /* 0x000fe200078e00ff */
[----:B------:R-:W-:-:S03]  /*0430*/  MOV R8, R7 ;  /* 0x0000000700087202 */ /* 0x000fc60000000f00 */
[----:B------:R-:W-:Y:S01]  /*0440*/  IMAD.X R9, RZ, RZ, RZ, P0 ;  /* 0x000000ffff097224 */ /* 0x000fe200000e06ff */
[----:B------:R-:W-:Y:S02]  /*0450*/  IADD3 RZ, P0, PT, R5, R6, RZ ;  /* 0x0000000605ff7210 */ /* 0x000fe40007f1e0ff */
[----:B------:R-:W0:Y:S03]  /*0460*/  LDC.64 R4, c[0x0][0x3c0] ;  /* 0x0000f000ff047b82 */ /* 0x000e260000000a00 */
[----:B------:R-:W-:-:S05]  /*0470*/  IMAD.WIDE.U32.X R8, R19, -0x33333334, R8, P0 ;  /* 0xcccccccc13087825 */ /* 0x000fca00000e0408 */
        /* <DEDUP_REMOVED lines=25> */
.L_x_42:
        /* <DEDUP_REMOVED lines=67> */
.L_x_41:
[----:B------:R-:W-:Y:S05]  /*0a40*/  BSYNC.RECONVERGENT B1 ;  /* 0x0000000000017941 */ /* 0x000fea0003800200 */
.L_x_40:
        /* <DEDUP_REMOVED lines=49> */
.L_x_44:
[----:B------:R-:W-:Y:S05]  /*0d60*/  BSYNC.RECONVERGENT B1 ;  /* 0x0000000000017941 */ /* 0x000fea0003800200 */
.L_x_43:
        /* <DEDUP_REMOVED lines=30> */
.L_x_46:
[----:B------:R-:W-:Y:S05]  /*0f50*/  BSYNC.RECONVERGENT B1 ;  /* 0x0000000000017941 */ /* 0x000fea0003800200 */
.L_x_45:
        /* <DEDUP_REMOVED lines=14> */
.L_x_39:
[----:B------:R-:W-:Y:S05]  /*1040*/  BSYNC.RECONVERGENT B0 ;  /* 0x0000000000007941 */ /* 0x000fea0003800200 */
.L_x_38:
        /* <DEDUP_REMOVED lines=43> */
        .weak           $__internal_3_$__cuda_sm20_div_s64
        .type           $__internal_3_$__cuda_sm20_div_s64,@function
        .size           $__internal_3_$__cuda_sm20_div_s64,(.L_x_179 - $__internal_3_$__cuda_sm20_div_s64)
$__internal_3_$__cuda_sm20_div_s64:
        /* <DEDUP_REMOVED lines=75> */
[----:B------:R-:W-:Y:S06]  /*17b0*/  RET.REL.NODEC R2 `(ggml_matvec_f16_bs_160) ;  /* 0xffffffe802107950 */ /* 0x000fec0003c3ffff */
.L_x_47:
        /* <DEDUP_REMOVED lines=12> */
.L_x_179:


//--------------------- .text.ggml_matvec_f16_bs_128 --------------------------
	.section	.text.ggml_matvec_f16_bs_128,"ax",@progbits
	.align	128
        .global         ggml_matvec_f16_bs_128
        .type           ggml_matvec_f16_bs_128,@function
        .size           ggml_matvec_f16_bs_128,(.L_x_180 - ggml_matvec_f16_bs_128)
        .other          ggml_matvec_f16_bs_128,@"STO_CUDA_ENTRY STV_DEFAULT"
ggml_matvec_f16_bs_128:
.text.ggml_matvec_f16_bs_128:
        /* <DEDUP_REMOVED lines=27> */
.L_x_48:
[----:B------:R-:W-:-:S07]  /*01b0*/  MOV R0, 0x1d0 ;  /* 0x000001d000007802 */ /* 0x000fce0000000f00 */
[----:B-12---:R-:W-:Y:S05]  /*01c0*/  CALL.REL.NOINC `($__internal_4_$__cuda_sm20_div_s64) ;  /* 0x0000001000287944 */ /* 0x006fea0003c00000 */
[----:B------:R-:W-:Y:S01]  /*01d0*/  MOV R2, R4 ;  /* 0x0000000400027202 */ /* 0x000fe20000000f00 */
[----:B------:R-:W-:-:S07]  /*01e0*/  IMAD.MOV.U32 R3, RZ, RZ, R5 ;  /* 0x000000ffff037224 */ /* 0x000fce00078e0005 */
.L_x_49:
        /* <DEDUP_REMOVED lines=59> */
.L_x_54:
        /* <DEDUP_REMOVED lines=67> */
.L_x_53:
[----:B------:R-:W-:Y:S05]  /*09d0*/  BSYNC.RECONVERGENT B1 ;  /* 0x0000000000017941 */ /* 0x000fea0003800200 */
.L_x_52:
        /* <DEDUP_REMOVED lines=49> */
.L_x_56:
[----:B------:R-:W-:Y:S05]  /*0cf0*/  BSYNC.RECONVERGENT B1 ;  /* 0x0000000000017941 */ /* 0x000fea0003800200 */
.L_x_55:
        /* <DEDUP_REMOVED lines=28> */
.L_x_58:
[----:B------:R-:W-:Y:S05]  /*0ec0*/  BSYNC.RECONVERGENT B1 ;  /* 0x0000000000017941 */ /* 0x000fea0003800200 */
.L_x_57:
        /* <DEDUP_REMOVED lines=14> */
.L_x_51:
[----:B------:R-:W-:Y:S05]  /*0fb0*/  BSYNC.RECONVERGENT B0 ;  /* 0x0000000000007941 */ /* 0x000fea0003800200 */
.L_x_50:
        /* <DEDUP_REMOVED lines=43> */
        .weak           $__internal_4_$__cuda_sm20_div_s64
        .type           $__internal_4_$__cuda_sm20_div_s64,@function
        .size           $__internal_4_$__cuda_sm20_div_s64,(.L_x_180 - $__internal_4_$__cuda_sm20_div_s64)
$__internal_4_$__cuda_sm20_div_s64:
        /* <DEDUP_REMOVED lines=75> */
[----:B------:R-:W-:Y:S06]  /*1720*/  RET.REL.NODEC R2 `(ggml_matvec_f16_bs_128) ;  /* 0xffffffe802347950 */ /* 0x000fec0003c3ffff */
.L_x_59:
        /* <DEDUP_REMOVED lines=13> */
.L_x_180:


//--------------------- .text.ggml_matvec_f16_bs_96 --------------------------
	.section	.text.ggml_matvec_f16_bs_96,"ax",@progbits
	.align	128
        .global         ggml_matvec_f16_bs_96
        .type           ggml_matvec_f16_bs_96,@function
        .size           ggml_matvec_f16_bs_96,(.L_x_181 - ggml_matvec_f16_bs_96)
        .other          ggml_matvec_f16_bs_96,@"STO_CUDA_ENTRY STV_DEFAULT"
ggml_matvec_f16_bs_96:
.text.ggml_matvec_f16_bs_96:
        /* <DEDUP_REMOVED lines=27> */
.L_x_60:
[----:B------:R-:W-:-:S07]  /*01b0*/  MOV R0, 0x1d0 ;  /* 0x000001d000007802 */ /* 0x000fce0000000f00 */
[----:B-12---:R-:W-:Y:S05]  /*01c0*/  CALL.REL.NOINC `($__internal_5_$__cuda_sm20_div_s64) ;  /* 0x00000010004c7944 */ /* 0x006fea0003c00000 */
[----:B------:R-:W-:Y:S02]  /*01d0*/  MOV R2, R4 ;  /* 0x0000000400027202 */ /* 0x000fe40000000f00 */
[----:B------:R-:W-:-:S07]  /*01e0*/  MOV R3, R5 ;  /* 0x0000000500037202 */ /* 0x000fce0000000f00 */
.L_x_61:
        /* <DEDUP_REMOVED lines=66> */
.L_x_66:
        /* <DEDUP_REMOVED lines=67> */
.L_x_65:
[----:B------:R-:W-:Y:S05]  /*0a40*/  BSYNC.RECONVERGENT B1 ;  /* 0x0000000000017941 */ /* 0x000fea0003800200 */
.L_x_64:
        /* <DEDUP_REMOVED lines=49> */
.L_x_68:
[----:B------:R-:W-:Y:S05]  /*0d60*/  BSYNC.RECONVERGENT B1 ;  /* 0x0000000000017941 */ /* 0x000fea0003800200 */
.L_x_67:
        /* <DEDUP_REMOVED lines=30> */
.L_x_70:
[----:B------:R-:W-:Y:S05]  /*0f50*/  BSYNC.RECONVERGENT B1 ;  /* 0x0000000000017941 */ /* 0x000fea0003800200 */
.L_x_69:
        /* <DEDUP_REMOVED lines=14> */
.L_x_63:
[----:B------:R-:W-:Y:S05]  /*1040*/  BSYNC.RECONVERGENT B0 ;  /* 0x0000000000007941 */ /* 0x000fea0003800200 */
.L_x_62:
        /* <DEDUP_REMOVED lines=43> */
        .weak           $__internal_5_$__cuda_sm20_div_s64
        .type           $__internal_5_$__cuda_sm20_div_s64,@function
        .size           $__internal_5_$__cuda_sm20_div_s64,(.L_x_181 - $__internal_5_$__cuda_sm20_div_s64)
$__internal_5_$__cuda_sm20_div_s64:
        /* <DEDUP_REMOVED lines=75> */
[----:B------:R-:W-:Y:S06]  /*17b0*/  RET.REL.NODEC R2 `(ggml_matvec_f16_bs_96) ;  /* 0xffffffe802107950 */ /* 0x000fec0003c3ffff */
.L_x_71:
        /* <DEDUP_REMOVED lines=12> */
.L_x_181:


//--------------------- .text.ggml_matvec_f16_bs_64 --------------------------
	.section	.text.ggml_matvec_f16_bs_64,"ax",@progbits
	.align	128
        .global         ggml_matvec_f16_bs_64
        .type           ggml_matvec_f16_bs_64,@function
        .size           ggml_matvec_f16_bs_64,(.L_x_182 - ggml_matvec_f16_bs_64)
        .other          ggml_matvec_f16_bs_64,@"STO_CUDA_ENTRY STV_DEFAULT"
ggml_matvec_f16_bs_64:
.text.ggml_matvec_f16_bs_64:
        /* <DEDUP_REMOVED lines=27> */
.L_x_72:
[----:B------:R-:W-:-:S07]  /*01b0*/  MOV R0, 0x1d0 ;  /* 0x000001d000007802 */ /* 0x000fce0000000f00 */
[----:B-12---:R-:W-:Y:S05]  /*01c0*/  CALL.REL.NOINC `($__internal_6_$__cuda_sm20_div_s64) ;  /* 0x0000001000287944 */ /* 0x006fea0003c00000 */
[----:B------:R-:W-:Y:S01]  /*01d0*/  MOV R2, R4 ;  /* 0x0000000400027202 */ /* 0x000fe20000000f00 */
[----:B------:R-:W-:-:S07]  /*01e0*/  IMAD.MOV.U32 R3, RZ, RZ, R5 ;  /* 0x000000ffff037224 */ /* 0x000fce00078e0005 */
.L_x_73:
        /* <DEDUP_REMOVED lines=59> */
.L_x_78:
        /* <DEDUP_REMOVED lines=67> */
.L_x_77:
[----:B------:R-:W-:Y:S05]  /*09d0*/  BSYNC.RECONVERGENT B1 ;  /* 0x0000000000017941 */ /* 0x000fea0003800200 */
.L_x_76:
        /* <DEDUP_REMOVED lines=49> */
.L_x_80:
[----:B------:R-:W-:Y:S05]  /*0cf0*/  BSYNC.RECONVERGENT B1 ;  /* 0x0000000000017941 */ /* 0x000fea0003800200 */
.L_x_79:
        /* <DEDUP_REMOVED lines=28> */
.L_x_82:
[----:B------:R-:W-:Y:S05]  /*0ec0*/  BSYNC.RECONVERGENT B1 ;  /* 0x0000000000017941 */ /* 0x000fea0003800200 */
.L_x_81:
        /* <DEDUP_REMOVED lines=14> */
.L_x_75:
[----:B------:R-:W-:Y:S05]  /*0fb0*/  BSYNC.RECONVERGENT B0 ;  /* 0x0000000000007941 */ /* 0x000fea0003800200 */
.L_x_74:
        /* <DEDUP_REMOVED lines=43> */
        .weak           $__internal_6_$__cuda_sm20_div_s64
        .type           $__internal_6_$__cuda_sm20_div_s64,@function
        .size           $__internal_6_$__cuda_sm20_div_s64,(.L_x_182 - $__internal_6_$__cuda_sm20_div_s64)
$__internal_6_$__cuda_sm20_div_s64:
        /* <DEDUP_REMOVED lines=75> */
[----:B------:R-:W-:Y:S06]  /*1720*/  RET.REL.NODEC R2 `(ggml_matvec_f16_bs_64) ;  /* 0xffffffe802347950 */ /* 0x000fec0003c3ffff */
.L_x_83:
        /* <DEDUP_REMOVED lines=13> */
.L_x_182:


//--------------------- .text.ggml_matvec_f16_bs_32 --------------------------
	.section	.text.ggml_matvec_f16_bs_32,"ax",@progbits
	.align	128
        .global         ggml_matvec_f16_bs_32
        .type           ggml_matvec_f16_bs_32,@function
        .size           ggml_matvec_f16_bs_32,(.L_x_183 - ggml_matvec_f16_bs_32)
        .other          ggml_matvec_f16_bs_32,@"STO_CUDA_ENTRY STV_DEFAULT"
ggml_matvec_f16_bs_32:
.text.ggml_matvec_f16_bs_32:
        /* <DEDUP_REMOVED lines=27> */
.L_x_84:
[----:B------:R-:W-:-:S07]  /*01b0*/  MOV R0, 0x1d0 ;  /* 0x000001d000007802 */ /* 0x000fce0000000f00 */
[----:B-12---:R-:W-:Y:S05]  /*01c0*/  CALL.REL.NOINC `($__internal_7_$__cuda_sm20_div_s64) ;  /* 0x0000000c00c87944 */ /* 0x006fea0003c00000 */
[----:B------:R-:W-:Y:S02]  /*01d0*/  MOV R2, R4 ;  /* 0x0000000400027202 */ /* 0x000fe40000000f00 */
[----:B------:R-:W-:-:S07]  /*01e0*/  MOV R3, R5 ;  /* 0x0000000500037202 */ /* 0x000fce0000000f00 */
.L_x_85:
[----:B------:R-:W0:Y:S01]  /*01f0*/  S2R R11, SR_TID.X ;  /* 0x00000000000b7919 */ /* 0x000e220000002100 */
[----:B------:R-:W0:Y:S01]  /*0200*/  LDC.64 R6, c[0x0][0x398] ;  /* 0x0000e600ff067b82 */ /* 0x000e220000000a00 */
[----:B------:R-:W1:Y:S01]  /*0210*/  LDCU.64 UR8, c[0x0][0x3a8] ;  /* 0x00007500ff0877ac */ /* 0x000e620008000a00 */
[----:B------:R-:W-:Y:S01]  /*0220*/  BSSY.RECONVERGENT B0, `(.L_x_86) ;  /* 0x00000d3000007945 */ /* 0x000fe20003800200 */
[----:B------:R-:W-:Y:S01]  /*0230*/  IMAD.MOV.U32 R16, RZ, RZ, RZ ;  /* 0x000000ffff107224 */ /* 0x000fe200078e00ff */
[----:B------:R-:W2:Y:S04]  /*0240*/  LDCU.64 UR14, c[0x0][0x358] ;  /* 0x00006b00ff0e77ac */ /* 0x000ea80008000a00 */
[----:B------:R-:W3:Y:S01]  /*0250*/  LDC.64 R14, c[0x0][0x3b8] ;  /* 0x0000ee00ff0e7b82 */ /* 0x000ee20000000a00 */
[----:B-1----:R-:W-:-:S04]  /*0260*/  UIMAD.WIDE.U32 UR4, UR6, UR8, URZ ;  /* 0x00000008060472a5 */ /* 0x002fc8000f8e00ff */
[----:B------:R-:W-:Y:S01]  /*0270*/  UIMAD UR5, UR6, UR9, UR5 ;  /* 0x00000009060572a4 */ /* 0x000fe2000f8e0205 */
[----:B0-----:R-:W-:Y:S01]  /*0280*/  ISETP.GE.U32.AND P0, PT, R11, R6, PT ;  /* 0x000000060b00720c */ /* 0x001fe20003f06070 */
[----:B---3--:R-:W-:-:S03]  /*0290*/  IMAD R0, R3, R14, RZ ;  /* 0x0000000e03007224 */ /* 0x008fc600078e02ff */
[----:B------:R-:W-:Y:S01]  /*02a0*/  ISETP.GE.AND.EX P0, PT, RZ, R7, PT, P0 ;  /* 0x00000007ff00720c */ /* 0x000fe20003f06300 */
[C---:B------:R-:W-:Y:S02]  /*02b0*/  IMAD R15, R2.reuse, R15, R0 ;  /* 0x0000000f020f7224 */ /* 0x040fe400078e0200 */
[----:B------:R-:W-:-:S10]  /*02c0*/  IMAD.WIDE.U32 R2, R2, R14, UR4 ;  /* 0x0000000402027e25 */ /* 0x000fd4000f8e000e */
[----:B--2---:R-:W-:Y:S05]  /*02d0*/  @P0 BRA `(.L_x_87) ;  /* 0x0000000c001c0947 */ /* 0x004fea0003800000 */
[----:B------:R-:W-:Y:S01]  /*02e0*/  LOP3.LUT R5, RZ, R11, RZ, 0x33, !PT ;  /* 0x0000000bff057212 */ /* 0x000fe200078e33ff */
[----:B------:R-:W0:Y:S01]  /*02f0*/  LDC.64 R8, c[0x0][0x3c0] ;  /* 0x0000f000ff087b82 */ /* 0x000e220000000a00 */
[----:B------:R-:W-:Y:S01]  /*0300*/  BSSY.RECONVERGENT B1, `(.L_x_88) ;  /* 0x0000067000017945 */ /* 0x000fe20003800200 */
[----:B------:R-:W-:Y:S01]  /*0310*/  HFMA2 R16, -RZ, RZ, 0, 0 ;  /* 0x00000000ff107431 */ /* 0x000fe200000001ff */
[----:B------:R-:W-:Y:S01]  /*0320*/  IADD3 R10, P0, PT, R5, R6, RZ ;  /* 0x00000006050a7210 */ /* 0x000fe20007f1e0ff */
[----:B------:R-:W-:Y:S01]  /*0330*/  IMAD.MOV.U32 R17, RZ, RZ, R11 ;  /* 0x000000ffff117224 */ /* 0x000fe200078e000b */
[----:B------:R-:W-:Y:S02]  /*0340*/  IADD3 R15, PT, PT, R3, R15, RZ ;  /* 0x0000000f030f7210 */ /* 0x000fe40007ffe0ff */
[----:B------:R-:W-:Y:S02]  /*0350*/  IADD3.X R7, PT, PT, R7, -0x1, RZ, P0, !PT ;  /* 0xffffffff07077810 */ /* 0x000fe400007fe4ff */
[----:B------:R-:W-:-:S02]  /*0360*/  ISETP.GE.U32.AND P1, PT, R10, 0xe0, PT ;  /* 0x000000e00a00780c */ /* 0x000fc40003f26070 */
[----:B------:R-:W-:Y:S02]  /*0370*/  SHF.R.U64 R12, R10, 0x5, R7 ;  /* 0x000000050a0c7819 */ /* 0x000fe40000001207 */
[C---:B------:R-:W-:Y:S02]  /*0380*/  ISETP.GE.U32.AND.EX P1, PT, R7.reuse, RZ, PT, P1 ;  /* 0x000000ff0700720c */ /* 0x040fe40003f26110 */
[----:B------:R-:W-:Y:S02]  /*0390*/  IADD3 R12, P2, PT, R12, 0x1, RZ ;  /* 0x000000010c0c7810 */ /* 0x000fe40007f5e0ff */
[----:B------:R-:W-:Y:S02]  /*03a0*/  MOV R0, RZ ;  /* 0x000000ff00007202 */ /* 0x000fe40000000f00 */
[----:B------:R-:W-:Y:S02]  /*03b0*/  LOP3.LUT R24, R12, 0x7, RZ, 0xc0, !PT ;  /* 0x000000070c187812 */ /* 0x000fe400078ec0ff */
[----:B------:R-:W-:-:S02]  /*03c0*/  LEA.HI.X R14, R7, RZ, RZ, 0x1b, P2 ;  /* 0x000000ff070e7211 */ /* 0x000fc400010fdcff */
[----:B------:R-:W-:Y:S01]  /*03d0*/  ISETP.NE.U32.AND P0, PT, R24, RZ, PT ;  /* 0x000000ff1800720c */ /* 0x000fe20003f05070 */
[----:B0-----:R-:W-:-:S03]  /*03e0*/  IMAD.WIDE.U32 R4, R8, UR12, RZ ;  /* 0x0000000c08047c25 */ /* 0x001fc6000f8e00ff */
[----:B------:R-:W-:Y:S01]  /*03f0*/  ISETP.NE.AND.EX P0, PT, RZ, RZ, PT, P0 ;  /* 0x000000ffff00720c */ /* 0x000fe20003f05300 */
[----:B------:R-:W-:Y:S01]  /*0400*/  IMAD R13, R9, UR12, R5 ;  /* 0x0000000c090d7c24 */ /* 0x000fe2000f8e0205 */
[----:B------:R-:W-:Y:S11]  /*0410*/  @!P1 BRA `(.L_x_89) ;  /* 0x0000000400549947 */ /* 0x000ff60003800000 */
[----:B------:R-:W0:Y:S01]  /*0420*/  LDCU.128 UR8, c[0x0][0x380] ;  /* 0x00007000ff0877ac */ /* 0x000e220008000c00 */
[----:B------:R-:W-:Y:S01]  /*0430*/  SHF.L.U32 R7, R11, 0x2, RZ ;  /* 0x000000020b077819 */ /* 0x000fe200000006ff */
[----:B------:R-:W-:Y:S01]  /*0440*/  IMAD.MOV.U32 R16, RZ, RZ, RZ ;  /* 0x000000ffff107224 */ /* 0x000fe200078e00ff */
[----:B------:R-:W-:Y:S02]  /*0450*/  SHF.R.U32.HI R0, RZ, 0x1e, R11 ;  /* 0x0000001eff007819 */ /* 0x000fe4000001160b */
[-C--:B------:R-:W-:Y:S02]  /*0460*/  LEA R8, P4, R4, R7.reuse, 0x1 ;  /* 0x0000000704087211 */ /* 0x080fe400078808ff */
[----:B------:R-:W-:Y:S02]  /*0470*/  LEA R6, P3, R2, R7, 0x1 ;  /* 0x0000000702067211 */ /* 0x000fe400078608ff */
[----:B------:R-:W-:Y:S02]  /*0480*/  LOP3.LUT R14, R14, 0xfffffff, RZ, 0xc0, !PT ;  /* 0x0fffffff0e0e7812 */ /* 0x000fe400078ec0ff */
[----:B------:R-:W-:-:S02]  /*0490*/  LEA.HI.X R7, R2, R0, R15, 0x1, P3 ;  /* 0x0000000002077211 */ /* 0x000fc400018f0c0f */
[----:B------:R-:W-:Y:S02]  /*04a0*/  LEA.HI.X R0, R4, R0, R13, 0x1, P4 ;  /* 0x0000000004007211 */ /* 0x000fe400020f0c0d */
[----:B------:R-:W-:Y:S02]  /*04b0*/  LOP3.LUT R25, R12, 0xfffffff8, RZ, 0xc0, !PT ;  /* 0xfffffff80c197812 */ /* 0x000fe400078ec0ff */
[----:B------:R-:W-:Y:S02]  /*04c0*/  MOV R17, R11 ;  /* 0x0000000b00117202 */ /* 0x000fe40000000f00 */
[----:B0-----:R-:W-:Y:S02]  /*04d0*/  IADD3 R8, P2, PT, R8, UR10, RZ ;  /* 0x0000000a08087c10 */ /* 0x001fe4000ff5e0ff */
[----:B------:R-:W-:Y:S02]  /*04e0*/  IADD3 R6, P1, PT, R6, UR8, RZ ;  /* 0x0000000806067c10 */ /* 0x000fe4000ff3e0ff */
[----:B------:R-:W-:-:S02]  /*04f0*/  IADD3 R8, P4, PT, R8, 0x200, RZ ;  /* 0x0000020008087810 */ /* 0x000fc40007f9e0ff */
[----:B------:R-:W-:Y:S02]  /*0500*/  IADD3 R6, P3, PT, R6, 0x200, RZ ;  /* 0x0000020006067810 */ /* 0x000fe40007f7e0ff */
[----:B------:R-:W-:Y:S02]  /*0510*/  IADD3.X R9, PT, PT, RZ, UR11, R0, P4, P2 ;  /* 0x0000000bff097c10 */ /* 0x000fe4000a7e4400 */
[----:B------:R-:W-:Y:S02]  /*0520*/  IADD3.X R7, PT, PT, RZ, UR9, R7, P3, P1 ;  /* 0x00000009ff077c10 */ /* 0x000fe40009fe2407 */
[----:B------:R-:W-:-:S07]  /*0530*/  MOV R0, RZ ;  /* 0x000000ff00007202 */ /* 0x000fce0000000f00 */
.L_x_90:
        /* <DEDUP_REMOVED lines=67> */
.L_x_89:
[----:B------:R-:W-:Y:S05]  /*0970*/  BSYNC.RECONVERGENT B1 ;  /* 0x0000000000017941 */ /* 0x000fea0003800200 */
.L_x_88:
        /* <DEDUP_REMOVED lines=15> */
[C---:B------:R-:W-:Y:S02]  /*0a70*/  IADD3 R8, P1, PT, R4.reuse, R6, RZ ;  /* 0x0000000604087210 */ /* 0x040fe40007f3e0ff */
[----:B------:R-:W-:Y:S02]  /*0a80*/  IADD3 R4, P2, PT, R4, R3, RZ ;  /* 0x0000000304047210 */ /* 0x000fe40007f5e0ff */
[C---:B------:R-:W-:Y:S02]  /*0a90*/  IADD3.X R9, PT, PT, R5.reuse, R2, RZ, P1, !PT ;  /* 0x0000000205097210 */ /* 0x040fe40000ffe4ff */
        /* <DEDUP_REMOVED lines=31> */
.L_x_92:
[----:B------:R-:W-:Y:S05]  /*0c90*/  BSYNC.RECONVERGENT B1 ;  /* 0x0000000000017941 */ /* 0x000fea0003800200 */
.L_x_91:
        /* <DEDUP_REMOVED lines=8> */
[C---:B------:R-:W-:Y:S02]  /*0d20*/  IADD3 R4, P0, PT, R8.reuse, R6, RZ ;  /* 0x0000000608047210 */ /* 0x040fe40007f1e0ff */
        /* <DEDUP_REMOVED lines=19> */
.L_x_94:
[----:B------:R-:W-:Y:S05]  /*0e60*/  BSYNC.RECONVERGENT B1 ;  /* 0x0000000000017941 */ /* 0x000fea0003800200 */
.L_x_93:
        /* <DEDUP_REMOVED lines=14> */
.L_x_87:
[----:B------:R-:W-:Y:S05]  /*0f50*/  BSYNC.RECONVERGENT B0 ;  /* 0x0000000000007941 */ /* 0x000fea0003800200 */
.L_x_86:
[----:B------:R-:W0:Y:S01]  /*0f60*/  SHFL.BFLY PT, R3, R16, 0x10, 0x1f ;  /* 0x0e001f0010037f89 */ /* 0x000e2200000e0000 */
[----:B------:R-:W-:Y:S01]  /*0f70*/  ISETP.NE.AND P0, PT, R11, RZ, PT ;  /* 0x000000ff0b00720c */ /* 0x000fe20003f05270 */
[----:B0-----:R-:W-:-:S05]  /*0f80*/  FADD R3, R3, R16 ;  /* 0x0000001003037221 */ /* 0x001fca0000000000 */
[----:B------:R-:W0:Y:S02]  /*0f90*/  SHFL.BFLY PT, R0, R3, 0x8, 0x1f ;  /* 0x0d001f0003007f89 */ /* 0x000e2400000e0000 */
[----:B0-----:R-:W-:-:S05]  /*0fa0*/  FADD R0, R3, R0 ;  /* 0x0000000003007221 */ /* 0x001fca0000000000 */
[----:B------:R-:W0:Y:S02]  /*0fb0*/  SHFL.BFLY PT, R5, R0, 0x4, 0x1f ;  /* 0x0c801f0000057f89 */ /* 0x000e2400000e0000 */
[----:B0-----:R-:W-:-:S05]  /*0fc0*/  FADD R5, R0, R5 ;  /* 0x0000000500057221 */ /* 0x001fca0000000000 */
[----:B------:R-:W0:Y:S02]  /*0fd0*/  SHFL.BFLY PT, R2, R5, 0x2, 0x1f ;  /* 0x0c401f0005027f89 */ /* 0x000e2400000e0000 */
        /* <DEDUP_REMOVED lines=13> */
[----:B0-----:R-:W-:-:S04]  /*10b0*/  MOV R2, UR5 ;  /* 0x0000000500027c02 */ /* 0x001fc80008000f00 */
[----:B------:R-:W-:-:S05]  /*10c0*/  IMAD.U32 R3, RZ, RZ, UR4 ;  /* 0x00000004ff037e24 */ /* 0x000fca000f8e00ff */
[----:B------:R-:W-:Y:S01]  /*10d0*/  STG.E.U16 desc[UR14][R2.64], R0 ;  /* 0x0000000002007986 */ /* 0x000fe2000c10150e */
[----:B------:R-:W-:Y:S05]  /*10e0*/  EXIT ;  /* 0x000000000000794d */ /* 0x000fea0003800000 */
        .weak           $__internal_7_$__cuda_sm20_div_s64
        .type           $__internal_7_$__cuda_sm20_div_s64,@function
        .size           $__internal_7_$__cuda_sm20_div_s64,(.L_x_183 - $__internal_7_$__cuda_sm20_div_s64)
$__internal_7_$__cuda_sm20_div_s64:
        /* <DEDUP_REMOVED lines=75> */
[----:B------:R-:W-:Y:S06]  /*15a0*/  RET.REL.NODEC R2 `(ggml_matvec_f16_bs_32) ;  /* 0xffffffe802947950 */ /* 0x000fec0003c3ffff */
.L_x_95:
        /* <DEDUP_REMOVED lines=13> */
.L_x_183:


//--------------------- .text.ggml_matvec_f32_bs_256 --------------------------
	.section	.text.ggml_matvec_f32_bs_256,"ax",@progbits
	.align	128
        .global         ggml_matvec_f32_bs_256
        .type           ggml_matvec_f32_bs_256,@function
        .size           ggml_matvec_f32_bs_256,(.L_x_184 - ggml_matvec_f32_bs_256)
        .other          ggml_matvec_f32_bs_256,@"STO_CUDA_ENTRY STV_DEFAULT"
ggml_matvec_f32_bs_256:
.text.ggml_matvec_f32_bs_256:
        /* <DEDUP_REMOVED lines=11> */
[----:B0-----:R-:W-:-:S06]  /*00b0*/  VIADD R2, R0, 0xffffffe ;  /* 0x0ffffffe00027836 */ /* 0x001fcc0000000000 */
[----:B------:R0:W3:Y:S02]  /*00c0*/  F2I.FTZ.U32.TRUNC.NTZ R3, R2 ;  /* 0x0000000200037305 */ /* 0x0000e4000021f000 */
[----:B0-----:R-:W-:Y:S02]  /*00d0*/  IMAD.MOV.U32 R2, RZ, RZ, RZ ;  /* 0x000000ffff027224 */ /* 0x001fe400078e00ff */
        /* <DEDUP_REMOVED lines=10> */
[----:B------:R-:W-:Y:S01]  /*0180*/  @P1 VIADD R10, R10, 0x1 ;  /* 0x000000010a0a1836 */ /* 0x000fe20000000000 */
[----:B------:R-:W-:Y:S01]  /*0190*/  @!P2 LOP3.LUT R10, RZ, R4, RZ, 0x33, !PT ;  /* 0x00000004ff0aa212 */ /* 0x000fe200078e33ff */
[----:B------:R-:W-:Y:S06]  /*01a0*/  BRA `(.L_x_97) ;  /* 0x0000000000087947 */ /* 0x000fec0003800000 */
.L_x_96:
[----:B------:R-:W-:-:S07]  /*01b0*/  MOV R0, 0x1d0 ;  /* 0x000001d000007802 */ /* 0x000fce0000000f00 */
[----:B-12---:R-:W-:Y:S05]  /*01c0*/  CALL.REL.NOINC `($__internal_8_$__cuda_sm20_div_s64) ;  /* 0x0000000c00587944 */ /* 0x006fea0003c00000 */
.L_x_97:
        /* <DEDUP_REMOVED lines=22> */
[----:B------:R-:W-:Y:S01]  /*0330*/  MOV R9, R0 ;  /* 0x0000000000097202 */ /* 0x000fe20000000f00 */
[----:B------:R-:W0:Y:S01]  /*0340*/  LDC.64 R12, c[0x0][0x3c0] ;  /* 0x0000f000ff0c7b82 */ /* 0x000e220000000a00 */
[----:B------:R-:W-:Y:S01]  /*0350*/  IMAD.MOV.U32 R2, RZ, RZ, RZ ;  /* 0x000000ffff027224 */ /* 0x000fe200078e00ff */
[----:B------:R-:W-:Y:S01]  /*0360*/  BSSY.RECONVERGENT B1, `(.L_x_100) ;  /* 0x000004a000017945 */ /* 0x000fe20003800200 */
[----:B------:R-:W-:Y:S01]  /*0370*/  LOP3.LUT R4, RZ, R9, RZ, 0x33, !PT ;  /* 0x00000009ff047212 */ /* 0x000fe200078e33ff */
[----:B------:R-:W-:Y:S02]  /*0380*/  IMAD.IADD R7, R11, 0x1, R7 ;  /* 0x000000010b077824 */ /* 0x000fe400078e0207 */
[----:B------:R-:W-:Y:S01]  /*0390*/  LOP3.LUT R3, RZ, R2, RZ, 0x33, !PT ;  /* 0x00000002ff037212 */ /* 0x000fe200078e33ff */
[----:B------:R-:W-:Y:S01]  /*03a0*/  IMAD.MOV.U32 R27, RZ, RZ, RZ ;  /* 0x000000ffff1b7224 */ /* 0x000fe200078e00ff */
[----:B------:R-:W-:-:S04]  /*03b0*/  IADD3 R4, P1, PT, R4, UR10, RZ ;  /* 0x0000000a04047c10 */ /* 0x000fc8000ff3e0ff */
[----:B------:R-:W-:Y:S02]  /*03c0*/  ISETP.GE.U32.AND P0, PT, R4, 0x700, PT ;  /* 0x000007000400780c */ /* 0x000fe40003f06070 */
[----:B------:R-:W-:-:S04]  /*03d0*/  IADD3.X R3, PT, PT, R3, UR11, RZ, P1, !PT ;  /* 0x0000000b03037c10 */ /* 0x000fc80008ffe4ff */
[----:B------:R-:W-:Y:S02]  /*03e0*/  ISETP.GE.U32.AND.EX P0, PT, R3, RZ, PT, P0 ;  /* 0x000000ff0300720c */ /* 0x000fe40003f06100 */
[----:B------:R-:W-:Y:S01]  /*03f0*/  SHF.R.U64 R5, R4, 0x8, R3 ;  /* 0x0000000804057819 */ /* 0x000fe20000001203 */
[----:B0-----:R-:W-:-:S03]  /*0400*/  IMAD.WIDE.U32 R24, R12, UR12, RZ ;  /* 0x0000000c0c187c25 */ /* 0x001fc6000f8e00ff */
[----:B------:R-:W-:Y:S01]  /*0410*/  IADD3 R5, P1, PT, R5, 0x1, RZ ;  /* 0x0000000105057810 */ /* 0x000fe20007f3e0ff */
[----:B------:R-:W-:-:S03]  /*0420*/  IMAD R6, R13, UR12, R25 ;  /* 0x0000000c0d067c24 */ /* 0x000fc6000f8e0219 */
[----:B------:R-:W-:-:S03]  /*0430*/  LEA.HI.X R8, R3, RZ, RZ, 0x18, P1 ;  /* 0x000000ff03087211 */ /* 0x000fc600008fc4ff */
[----:B------:R-:W-:Y:S06]  /*0440*/  @!P0 BRA `(.L_x_101) ;  /* 0x0000000000ec8947 */ /* 0x000fec0003800000 */
[----:B------:R-:W0:Y:S01]  /*0450*/  LDCU.128 UR16, c[0x0][0x380] ;  /* 0x00007000ff1077ac */ /* 0x000e220008000c00 */
[C---:B------:R-:W-:Y:S01]  /*0460*/  IMAD.SHL.U32 R3, R9.reuse, 0x8, RZ ;  /* 0x0000000809037824 */ /* 0x040fe200078e00ff */
[----:B------:R-:W-:Y:S01]  /*0470*/  SHF.L.U64.HI R21, R9, 0x3, R2 ;  /* 0x0000000309157819 */ /* 0x000fe20000010202 */
[----:B------:R-:W-:Y:S01]  /*0480*/  HFMA2 R27, -RZ, RZ, 0, 0 ;  /* 0x00000000ff1b7431 */ /* 0x000fe200000001ff */
[----:B------:R-:W-:Y:S02]  /*0490*/  LOP3.LUT R8, R8, 0x1ffffff, RZ, 0xc0, !PT ;  /* 0x01ffffff08087812 */ /* 0x000fe400078ec0ff */
[-C--:B------:R-:W-:Y:S02]  /*04a0*/  LEA R22, P2, R10, R3.reuse, 0x2 ;  /* 0x000000030a167211 */ /* 0x080fe400078410ff */
[----:B------:R-:W-:Y:S02]  /*04b0*/  LEA R20, P3, R24, R3, 0x2 ;  /* 0x0000000318147211 */ /* 0x000fe400078610ff */
[----:B------:R-:W-:-:S02]  /*04c0*/  LEA.HI.X R23, R10, R21, R7, 0x2, P2 ;  /* 0x000000150a177211 */ /* 0x000fc400010f1407 */
[----:B------:R-:W-:Y:S02]  /*04d0*/  LEA.HI.X R21, R24, R21, R6, 0x2, P3 ;  /* 0x0000001518157211 */ /* 0x000fe400018f1406 */
[----:B------:R-:W-:Y:S02]  /*04e0*/  LOP3.LUT R3, R5, 0xfffffff8, RZ, 0xc0, !PT ;  /* 0xfffffff805037812 */ /* 0x000fe400078ec0ff */
[----:B0-----:R-:W-:Y:S02]  /*04f0*/  IADD3 R22, P1, PT, R22, UR16, RZ ;  /* 0x0000001016167c10 */ /* 0x001fe4000ff3e0ff */
[----:B------:R-:W-:Y:S02]  /*0500*/  IADD3 R20, P0, PT, R20, UR18, RZ ;  /* 0x0000001214147c10 */ /* 0x000fe4000ff1e0ff */
[----:B------:R-:W-:Y:S02]  /*0510*/  IADD3 R22, P2, PT, R22, 0x2000, RZ ;  /* 0x0000200016167810 */ /* 0x000fe40007f5e0ff */
[----:B------:R-:W-:-:S02]  /*0520*/  IADD3 R20, P3, PT, R20, 0x2000, RZ ;  /* 0x0000200014147810 */ /* 0x000fc40007f7e0ff */
[----:B------:R-:W-:Y:S02]  /*0530*/  IADD3.X R23, PT, PT, RZ, UR17, R23, P2, P1 ;  /* 0x00000011ff177c10 */ /* 0x000fe400097e2417 */
[----:B------:R-:W-:-:S09]  /*0540*/  IADD3.X R21, PT, PT, RZ, UR19, R21, P3, P0 ;  /* 0x00000013ff157c10 */ /* 0x000fd20009fe0415 */
.L_x_102:
[----:B------:R-:W2:Y:S04]  /*0550*/  LDG.E.64.CONSTANT R16, desc[UR14][R22.64+-0x2000] ;  /* 0xffe0000e16107981 */ /* 0x000ea8000c1e9b00 */
[----:B------:R-:W2:Y:S04]  /*0560*/  LDG.E.64.CONSTANT R18, desc[UR14][R20.64+-0x2000] ;  /* 0xffe0000e14127981 */ /* 0x000ea8000c1e9b00 */
[----:B------:R-:W3:Y:S04]  /*0570*/  LDG.E.64.CONSTANT R12, desc[UR14][R22.64+-0x1800] ;  /* 0xffe8000e160c7981 */ /* 0x000ee8000c1e9b00 */
[----:B------:R-:W3:Y:S01]  /*0580*/  LDG.E.64.CONSTANT R14, desc[UR14][R20.64+-0x1800] ;  /* 0xffe8000e140e7981 */ /* 0x000ee2000c1e9b00 */
[----:B--2---:R-:W-:-:S04]  /*0590*/  FFMA R16, R16, R18, R27 ;  /* 0x0000001210107223 */ /* 0x004fc8000000001b */
[----:B------:R-:W-:Y:S02]  /*05a0*/  FFMA R27, R17, R19, R16 ;  /* 0x00000013111b7223 */ /* 0x000fe40000000010 */
[----:B------:R-:W2:Y:S02]  /*05b0*/  LDG.E.64.CONSTANT R16, desc[UR14][R22.64+-0x1000] ;  /* 0xfff0000e16107981 */ /* 0x000ea4000c1e9b00 */
[----:B---3--:R-:W-:Y:S02]  /*05c0*/  FFMA R12, R12, R14, R27 ;  /* 0x0000000e0c0c7223 */ /* 0x008fe4000000001b */
[----:B------:R-:W2:Y:S02]  /*05d0*/  LDG.E.64.CONSTANT R18, desc[UR14][R20.64+-0x1000] ;  /* 0xfff0000e14127981 */ /* 0x000ea4000c1e9b00 */
[----:B------:R-:W-:Y:S02]  /*05e0*/  FFMA R27, R13, R15, R12 ;  /* 0x0000000f0d1b7223 */ /* 0x000fe4000000000c */
        /* <DEDUP_REMOVED lines=16> */
[----:B------:R0:W3:Y:S04]  /*06f0*/  LDG.E.64.CONSTANT R12, desc[UR14][R22.64+0x1800] ;  /* 0x0018000e160c7981 */ /* 0x0000e8000c1e9b00 */
[----:B------:R1:W3:Y:S01]  /*0700*/  LDG.E.64.CONSTANT R14, desc[UR14][R20.64+0x1800] ;  /* 0x0018000e140e7981 */ /* 0x0002e2000c1e9b00 */
[----:B------:R-:W-:-:S02]  /*0710*/  IADD3 R3, P0, PT, R3, -0x8, RZ ;  /* 0xfffffff803037810 */ /* 0x000fc40007f1e0ff */
[----:B------:R-:W-:Y:S02]  /*0720*/  IADD3 R9, P1, PT, R9, 0x800, RZ ;  /* 0x0000080009097810 */ /* 0x000fe40007f3e0ff */
[----:B------:R-:W-:Y:S02]  /*0730*/  IADD3.X R8, PT, PT, R8, -0x1, RZ, P0, !PT ;  /* 0xffffffff08087810 */ /* 0x000fe400007fe4ff */
[----:B------:R-:W-:Y:S01]  /*0740*/  ISETP.NE.U32.AND P0, PT, R3, RZ, PT ;  /* 0x000000ff0300720c */ /* 0x000fe20003f05070 */
[----:B------:R-:W-:Y:S01]  /*0750*/  IMAD.X R2, RZ, RZ, R2, P1 ;  /* 0x000000ffff027224 */ /* 0x000fe200008e0602 */
[----:B0-----:R-:W-:Y:S02]  /*0760*/  IADD3 R22, P2, PT, R22, 0x4000, RZ ;  /* 0x0000400016167810 */ /* 0x001fe40007f5e0ff */
[----:B------:R-:W-:Y:S02]  /*0770*/  ISETP.NE.AND.EX P0, PT, R8, RZ, PT, P0 ;  /* 0x000000ff0800720c */ /* 0x000fe40003f05300 */
[----:B-1----:R-:W-:Y:S01]  /*0780*/  IADD3 R20, P3, PT, R20, 0x4000, RZ ;  /* 0x0000400014147810 */ /* 0x002fe20007f7e0ff */
[----:B------:R-:W-:-:S04]  /*0790*/  IMAD.X R23, RZ, RZ, R23, P2 ;  /* 0x000000ffff177224 */ /* 0x000fc800010e0617 */
[----:B------:R-:W-:Y:S02]  /*07a0*/  IMAD.X R21, RZ, RZ, R21, P3 ;  /* 0x000000ffff157224 */ /* 0x000fe400018e0615 */
[----:B--2---:R-:W-:-:S04]  /*07b0*/  FFMA R16, R18, R16, R27 ;  /* 0x0000001012107223 */ /* 0x004fc8000000001b */
[----:B------:R-:W-:-:S04]  /*07c0*/  FFMA R17, R19, R17, R16 ;  /* 0x0000001113117223 */ /* 0x000fc80000000010 */
[----:B---3--:R-:W-:-:S04]  /*07d0*/  FFMA R12, R12, R14, R17 ;  /* 0x0000000e0c0c7223 */ /* 0x008fc80000000011 */
[----:B------:R-:W-:Y:S01]  /*07e0*/  FFMA R27, R13, R15, R12 ;  /* 0x0000000f0d1b7223 */ /* 0x000fe2000000000c */
[----:B------:R-:W-:Y:S06]  /*07f0*/  @P0 BRA `(.L_x_102) ;  /* 0xfffffffc00540947 */ /* 0x000fec000383ffff */
.L_x_101:
[----:B------:R-:W-:Y:S05]  /*0800*/  BSYNC.RECONVERGENT B1 ;  /* 0x0000000000017941 */ /* 0x000fea0003800200 */
.L_x_100:
        /* <DEDUP_REMOVED lines=20> */
[----:B------:R-:W-:-:S03]  /*0950*/  IADD3.X R21, PT, PT, R25, R6, RZ, P1, !PT ;  /* 0x0000000619157210 */ /* 0x000fc60000ffe4ff */
[----:B------:R-:W-:Y:S02]  /*0960*/  IMAD.X R29, R24, 0x1, R6, P2 ;  /* 0x00000001181d7824 */ /* 0x000fe400010e0606 */
[----:B------:R-:W2:Y:S04]  /*0970*/  LDG.E.64.CONSTANT R6, desc[UR14][R20.64] ;  /* 0x0000000e14067981 */ /* 0x000ea8000c1e9b00 */
[----:B------:R-:W2:Y:S04]  /*0980*/  LDG.E.64.CONSTANT R10, desc[UR14][R28.64] ;  /* 0x0000000e1c0a7981 */ /* 0x000ea8000c1e9b00 */
[----:B------:R-:W3:Y:S04]  /*0990*/  LDG.E.64.CONSTANT R12, desc[UR14][R20.64+0x800] ;  /* 0x0008000e140c7981 */ /* 0x000ee8000c1e9b00 */
[----:B------:R-:W3:Y:S04]  /*09a0*/  LDG.E.64.CONSTANT R14, desc[UR14][R28.64+0x800] ;  /* 0x0008000e1c0e7981 */ /* 0x000ee8000c1e9b00 */
[----:B------:R-:W4:Y:S04]  /*09b0*/  LDG.E.64.CONSTANT R16, desc[UR14][R20.64+0x1000] ;  /* 0x0010000e14107981 */ /* 0x000f28000c1e9b00 */
[----:B------:R-:W4:Y:S04]  /*09c0*/  LDG.E.64.CONSTANT R18, desc[UR14][R28.64+0x1000] ;  /* 0x0010000e1c127981 */ /* 0x000f28000c1e9b00 */
[----:B------:R-:W5:Y:S04]  /*09d0*/  LDG.E.64.CONSTANT R22, desc[UR14][R28.64+0x1800] ;  /* 0x0018000e1c167981 */ /* 0x000f68000c1e9b00 */
[----:B------:R-:W5:Y:S01]  /*09e0*/  LDG.E.64.CONSTANT R20, desc[UR14][R20.64+0x1800] ;  /* 0x0018000e14147981 */ /* 0x000f62000c1e9b00 */
[----:B------:R-:W-:-:S05]  /*09f0*/  IADD3 R9, P1, PT, R9, 0x400, RZ ;  /* 0x0000040009097810 */ /* 0x000fca0007f3e0ff */
[----:B------:R-:W-:Y:S02]  /*0a00*/  IMAD.X R2, RZ, RZ, R2, P1 ;  /* 0x000000ffff027224 */ /* 0x000fe400008e0602 */
[----:B--2---:R-:W-:-:S04]  /*0a10*/  FFMA R6, R6, R10, R27 ;  /* 0x0000000a06067223 */ /* 0x004fc8000000001b */
[----:B------:R-:W-:-:S04]  /*0a20*/  FFMA R7, R7, R11, R6 ;  /* 0x0000000b07077223 */ /* 0x000fc80000000006 */
[----:B---3--:R-:W-:-:S04]  /*0a30*/  FFMA R12, R12, R14, R7 ;  /* 0x0000000e0c0c7223 */ /* 0x008fc80000000007 */
[----:B------:R-:W-:-:S04]  /*0a40*/  FFMA R13, R13, R15, R12 ;  /* 0x0000000f0d0d7223 */ /* 0x000fc8000000000c */
[----:B----4-:R-:W-:-:S04]  /*0a50*/  FFMA R16, R16, R18, R13 ;  /* 0x0000001210107223 */ /* 0x010fc8000000000d */
[----:B------:R-:W-:-:S04]  /*0a60*/  FFMA R17, R17, R19, R16 ;  /* 0x0000001311117223 */ /* 0x000fc80000000010 */
[----:B-----5:R-:W-:-:S04]  /*0a70*/  FFMA R22, R20, R22, R17 ;  /* 0x0000001614167223 */ /* 0x020fc80000000011 */
[----:B------:R-:W-:-:S07]  /*0a80*/  FFMA R27, R21, R23, R22 ;  /* 0x00000017151b7223 */ /* 0x000fce0000000016 */
.L_x_104:
[----:B------:R-:W-:Y:S05]  /*0a90*/  BSYNC.RECONVERGENT B1 ;  /* 0x0000000000017941 */ /* 0x000fea0003800200 */
.L_x_103:
[----:B------:R-:W-:Y:S05]  /*0aa0*/  @!P0 BRA `(.L_x_99) ;  /* 0x0000000000748947 */ /* 0x000fea0003800000 */
[----:B------:R-:W-:Y:S02]  /*0ab0*/  ISETP.NE.U32.AND P0, PT, R5, 0x1, PT ;  /* 0x000000010500780c */ /* 0x000fe40003f05070 */
[----:B------:R-:W-:Y:S02]  /*0ac0*/  LOP3.LUT P1, RZ, R4, 0x100, RZ, 0xc0, !PT ;  /* 0x0000010004ff7812 */ /* 0x000fe4000782c0ff */
[----:B------:R-:W-:-:S13]  /*0ad0*/  ISETP.NE.AND.EX P0, PT, RZ, RZ, PT, P0 ;  /* 0x000000ffff00720c */ /* 0x000fda0003f05300 */
[C---:B------:R-:W-:Y:S01]  /*0ae0*/  @P0 IMAD.SHL.U32 R10, R9.reuse, 0x8, RZ ;  /* 0x00000008090a0824 */ /* 0x040fe200078e00ff */
[C-C-:B------:R-:W-:Y:S02]  /*0af0*/  @P0 SHF.L.U64.HI R4, R9.reuse, 0x3, R2.reuse ;  /* 0x0000000309040819 */ /* 0x140fe40000010202 */
[----:B------:R-:W-:Y:S02]  /*0b00*/  @P0 IADD3 R9, P2, PT, R9, 0x200, RZ ;  /* 0x0000020009090810 */ /* 0x000fe40007f5e0ff */
[-C--:B------:R-:W-:Y:S02]  /*0b10*/  @P0 IADD3 R12, P3, PT, R3, R10.reuse, RZ ;  /* 0x0000000a030c0210 */ /* 0x080fe40007f7e0ff */
[----:B------:R-:W-:Y:S01]  /*0b20*/  @P0 IADD3 R10, P4, PT, R8, R10, RZ ;  /* 0x0000000a080a0210 */ /* 0x000fe20007f9e0ff */
[----:B------:R-:W-:Y:S02]  /*0b30*/  @P0 IMAD.X R2, RZ, RZ, R2, P2 ;  /* 0x000000ffff020224 */ /* 0x000fe400010e0602 */
[----:B------:R-:W-:Y:S01]  /*0b40*/  @P0 IMAD.X R13, R25, 0x1, R4, P3 ;  /* 0x00000001190d0824 */ /* 0x000fe200018e0604 */
[----:B------:R-:W-:Y:S01]  /*0b50*/  @P0 IADD3.X R11, PT, PT, R24, R4, RZ, P4, !PT ;  /* 0x00000004180b0210 */ /* 0x000fe200027fe4ff */
[----:B------:R-:W-:-:S03]  /*0b60*/  @!P1 IMAD.SHL.U32 R16, R9, 0x8, RZ ;  /* 0x0000000809109824 */ /* 0x000fc600078e00ff */
[----:B------:R-:W2:Y:S01]  /*0b70*/  @P0 LDG.E.64.CONSTANT R4, desc[UR14][R12.64] ;  /* 0x0000000e0c040981 */ /* 0x000ea2000c1e9b00 */
[----:B------:R-:W-:-:S03]  /*0b80*/  @!P1 SHF.L.U64.HI R17, R9, 0x3, R2 ;  /* 0x0000000309119819 */ /* 0x000fc60000010202 */
[----:B------:R-:W2:Y:S01]  /*0b90*/  @P0 LDG.E.64.CONSTANT R6, desc[UR14][R10.64] ;  /* 0x0000000e0a060981 */ /* 0x000ea2000c1e9b00 */
[C---:B------:R-:W-:Y:S02]  /*0ba0*/  @!P1 IADD3 R2, P2, PT, R16.reuse, R3, RZ ;  /* 0x0000000310029210 */ /* 0x040fe40007f5e0ff */
[----:B------:R-:W-:Y:S01]  /*0bb0*/  @!P1 IADD3 R16, P3, PT, R16, R8, RZ ;  /* 0x0000000810109210 */ /* 0x000fe20007f7e0ff */
[----:B------:R-:W3:Y:S02]  /*0bc0*/  @P0 LDG.E.64.CONSTANT R14, desc[UR14][R10.64+0x800] ;  /* 0x0008000e0a0e0981 */ /* 0x000ee4000c1e9b00 */
[C---:B------:R-:W-:Y:S02]  /*0bd0*/  @!P1 IMAD.X R3, R17.reuse, 0x1, R25, P2 ;  /* 0x0000000111039824 */ /* 0x040fe400010e0619 */
[----:B------:R-:W3:Y:S01]  /*0be0*/  @P0 LDG.E.64.CONSTANT R8, desc[UR14][R12.64+0x800] ;  /* 0x0008000e0c080981 */ /* 0x000ee2000c1e9b00 */
[----:B------:R-:W-:-:S03]  /*0bf0*/  @!P1 IMAD.X R17, R17, 0x1, R24, P3 ;  /* 0x0000000111119824 */ /* 0x000fc600018e0618 */
[----:B------:R-:W4:Y:S04]  /*0c00*/  @!P1 LDG.E.64.CONSTANT R2, desc[UR14][R2.64] ;  /* 0x0000000e02029981 */ /* 0x000f28000c1e9b00 */
[----:B------:R-:W4:Y:S01]  /*0c10*/  @!P1 LDG.E.64.CONSTANT R16, desc[UR14][R16.64] ;  /* 0x0000000e10109981 */ /* 0x000f22000c1e9b00 */
[----:B--2---:R-:W-:-:S04]  /*0c20*/  @P0 FFMA R4, R4, R6, R27 ;  /* 0x0000000604040223 */ /* 0x004fc8000000001b */
[----:B------:R-:W-:-:S04]  /*0c30*/  @P0 FFMA R5, R5, R7, R4 ;  /* 0x0000000705050223 */ /* 0x000fc80000000004 */
[----:B---3--:R-:W-:-:S04]  /*0c40*/  @P0 FFMA R8, R8, R14, R5 ;  /* 0x0000000e08080223 */ /* 0x008fc80000000005 */
[----:B------:R-:W-:-:S04]  /*0c50*/  @P0 FFMA R27, R9, R15, R8 ;  /* 0x0000000f091b0223 */ /* 0x000fc80000000008 */
[----:B----4-:R-:W-:-:S04]  /*0c60*/  @!P1 FFMA R4, R2, R16, R27 ;  /* 0x0000001002049223 */ /* 0x010fc8000000001b */
[----:B------:R-:W-:-:S07]  /*0c70*/  @!P1 FFMA R27, R3, R17, R4 ;  /* 0x00000011031b9223 */ /* 0x000fce0000000004 */
.L_x_99:
[----:B------:R-:W-:Y:S05]  /*0c80*/  BSYNC.RECONVERGENT B0 ;  /* 0x0000000000007941 */ /* 0x000fea0003800200 */
.L_x_98:
        /* <DEDUP_REMOVED lines=31> */
[----:B------:R-:W1:Y:S01]  /*0e80*/  LDCU.64 UR10, c[0x0][0x390] ;  /* 0x00007200ff0a77ac */ /* 0x000e620008000a00 */
        /* <DEDUP_REMOVED lines=8> */
[----:B------:R-:W-:Y:S01]  /*0f10*/  STG.E desc[UR14][R2.64], R7 ;  /* 0x0000000702007986 */ /* 0x000fe2000c10190e */
[----:B------:R-:W-:Y:S05]  /*0f20*/  EXIT ;  /* 0x000000000000794d */ /* 0x000fea0003800000 */
        .weak           $__internal_8_$__cuda_sm20_div_s64
        .type           $__internal_8_$__cuda_sm20_div_s64,@function
        .size           $__internal_8_$__cuda_sm20_div_s64,(.L_x_184 - $__internal_8_$__cuda_sm20_div_s64)
$__internal_8_$__cuda_sm20_div_s64:
[----:B------:R-:W0:Y:S02]  /*0f30*/  LDC.64 R4, c[0x0][0x3b0] ;  /* 0x0000ec00ff047b82 */ /* 0x000e240000000a00 */
[----:B0-----:R-:W-:Y:S02]  /*0f40*/  IADD3 R3, P0, PT, RZ, -R4, RZ ;  /* 0x80000004ff037210 */ /* 0x001fe40007f1e0ff */
[----:B------:R-:W-:-:S03]  /*0f50*/  ISETP.GE.AND P1, PT, R5, RZ, PT ;  /* 0x000000ff0500720c */ /* 0x000fc60003f26270 */
[----:B------:R-:W-:Y:S01]  /*0f60*/  IMAD.X R6, RZ, RZ, ~R5, P0 ;  /* 0x000000ffff067224 */ /* 0x000fe200000e0e05 */
[----:B------:R-:W-:-:S04]  /*0f70*/  SEL R2, R3, R4, !P1 ;  /* 0x0000000403027207 */ /* 0x000fc80004800000 */
[----:B------:R-:W-:-:S04]  /*0f80*/  SEL R3, R6, R5, !P1 ;  /* 0x0000000506037207 */ /* 0x000fc80004800000 */
[----:B------:R-:W0:Y:S08]  /*0f90*/  I2F.U64.RP R10, R2 ;  /* 0x00000002000a7312 */ /* 0x000e300000309000 */
[----:B0-----:R-:W0:Y:S02]  /*0fa0*/  MUFU.RCP R10, R10 ;  /* 0x0000000a000a7308 */ /* 0x001e240000001000 */
[----:B0-----:R-:W-:-:S06]  /*0fb0*/  VIADD R6, R10, 0x1ffffffe ;  /* 0x1ffffffe0a067836 */ /* 0x001fcc0000000000 */
[----:B------:R-:W0:Y:S02]  /*0fc0*/  F2I.U64.TRUNC R6, R6 ;  /* 0x0000000600067311 */ /* 0x000e24000020d800 */
[----:B0-----:R-:W-:-:S04]  /*0fd0*/  IMAD.WIDE.U32 R8, R6, R2, RZ ;  /* 0x0000000206087225 */ /* 0x001fc800078e00ff */
[----:B------:R-:W-:Y:S01]  /*0fe0*/  IMAD R9, R6, R3, R9 ;  /* 0x0000000306097224 */ /* 0x000fe200078e0209 */
[----:B------:R-:W-:-:S03]  /*0ff0*/  IADD3 R11, P0, PT, RZ, -R8, RZ ;  /* 0x80000008ff0b7210 */ /* 0x000fc60007f1e0ff */
[----:B------:R-:W-:Y:S02]  /*1000*/  IMAD R9, R7, R2, R9 ;  /* 0x0000000207097224 */ /* 0x000fe400078e0209 */
[----:B------:R-:W-:-:S03]  /*1010*/  IMAD.HI.U32 R8, R6, R11, RZ ;  /* 0x0000000b06087227 */ /* 0x000fc600078e00ff */
[----:B------:R-:W-:Y:S01]  /*1020*/  IADD3.X R13, PT, PT, RZ, ~R9, RZ, P0, !PT ;  /* 0x80000009ff0d7210 */ /* 0x000fe200007fe4ff */
[----:B------:R-:W-:-:S04]  /*1030*/  IMAD.MOV.U32 R9, RZ, RZ, R6 ;  /* 0x000000ffff097224 */ /* 0x000fc800078e0006 */
[----:B------:R-:W-:-:S04]  /*1040*/  IMAD.WIDE.U32 R8, P0, R6, R13, R8 ;  /* 0x0000000d06087225 */ /* 0x000fc80007800008 */
[C---:B------:R-:W-:Y:S02]  /*1050*/  IMAD R15, R7.reuse, R13, RZ ;  /* 0x0000000d070f7224 */ /* 0x040fe400078e02ff */
[----:B------:R-:W-:-:S04]  /*1060*/  IMAD.HI.U32 R8, P2, R7, R11, R8 ;  /* 0x0000000b07087227 */ /* 0x000fc80007840008 */
[----:B------:R-:W-:Y:S01]  /*1070*/  IMAD.HI.U32 R13, R7, R13, RZ ;  /* 0x0000000d070d7227 */ /* 0x000fe200078e00ff */
[----:B------:R-:W-:-:S03]  /*1080*/  IADD3 R9, P3, PT, R15, R8, RZ ;  /* 0x000000080f097210 */ /* 0x000fc60007f7e0ff */
[----:B------:R-:W-:Y:S02]  /*1090*/  IMAD.X R8, R13, 0x1, R7, P0 ;  /* 0x000000010d087824 */ /* 0x000fe400000e0607 */
[----:B------:R-:W-:-:S03]  /*10a0*/  IMAD.WIDE.U32 R6, R9, R2, RZ ;  /* 0x0000000209067225 */ /* 0x000fc600078e00ff */
[----:B------:R-:W-:Y:S01]  /*10b0*/  IADD3.X R11, PT, PT, RZ, RZ, R8, P3, P2 ;  /* 0x000000ffff0b7210 */ /* 0x000fe20001fe4408 */
[----:B------:R-:W-:Y:S01]  /*10c0*/  IMAD R7, R9, R3, R7 ;  /* 0x0000000309077224 */ /* 0x000fe200078e0207 */
[----:B------:R-:W-:-:S03]  /*10d0*/  IADD3 R13, P0, PT, RZ, -R6, RZ ;  /* 0x80000006ff0d7210 */ /* 0x000fc60007f1e0ff */
[----:B------:R-:W-:Y:S02]  /*10e0*/  IMAD R7, R11, R2, R7 ;  /* 0x000000020b077224 */ /* 0x000fe400078e0207 */
[----:B------:R-:W-:-:S04]  /*10f0*/  IMAD.HI.U32 R8, R9, R13, RZ ;  /* 0x0000000d09087227 */ /* 0x000fc800078e00ff */
[----:B------:R-:W-:Y:S02]  /*1100*/  IMAD.X R6, RZ, RZ, ~R7, P0 ;  /* 0x000000ffff067224 */ /* 0x000fe400000e0e07 */
[----:B------:R-:W-:Y:S02]  /*1110*/  IMAD.MOV.U32 R7, RZ, RZ, RZ ;  /* 0x000000ffff077224 */ /* 0x000fe400078e00ff */
        /* <DEDUP_REMOVED lines=11> */
[----:B------:R-:W-:-:S05]  /*11d0*/  IADD3 R9, P2, PT, RZ, R6, RZ ;  /* 0x00000006ff097210 */ /* 0x000fca0007f5e0ff */
[----:B------:R-:W-:-:S04]  /*11e0*/  IMAD.WIDE.U32 R6, R9, R2, RZ ;  /* 0x0000000209067225 */ /* 0x000fc800078e00ff */
[----:B------:R-:W-:Y:S01]  /*11f0*/  IMAD.X R11, RZ, RZ, R8, P2 ;  /* 0x000000ffff0b7224 */ /* 0x000fe200010e0608 */
[----:B------:R-:W-:Y:S01]  /*1200*/  IADD3 R15, P2, PT, -R6, UR12, RZ ;  /* 0x0000000c060f7c10 */ /* 0x000fe2000ff5e1ff */
[C---:B------:R-:W-:Y:S01]  /*1210*/  IMAD R7, R9.reuse, R3, R7 ;  /* 0x0000000309077224 */ /* 0x040fe200078e0207 */
[----:B------:R-:W-:Y:S02]  /*1220*/  IADD3 R6, P3, PT, R9, 0x1, RZ ;  /* 0x0000000109067810 */ /* 0x000fe40007f7e0ff */
[-C--:B------:R-:W-:Y:S01]  /*1230*/  ISETP.GE.U32.AND P0, PT, R15, R2.reuse, PT ;  /* 0x000000020f00720c */ /* 0x080fe20003f06070 */
[----:B------:R-:W-:Y:S02]  /*1240*/  IMAD R7, R11, R2, R7 ;  /* 0x000000020b077224 */ /* 0x000fe400078e0207 */
[----:B------:R-:W-:-:S03]  /*1250*/  IMAD.X R8, RZ, RZ, R11, P3 ;  /* 0x000000ffff087224 */ /* 0x000fc600018e060b */
[----:B------:R-:W-:Y:S02]  /*1260*/  IADD3.X R17, PT, PT, RZ, ~R7, RZ, P2, !PT ;  /* 0x80000007ff117210 */ /* 0x000fe400017fe4ff */
[----:B------:R-:W-:Y:S02]  /*1270*/  IADD3 R7, P2, PT, R15, -R2, RZ ;  /* 0x800000020f077210 */ /* 0x000fe40007f5e0ff */
        /* <DEDUP_REMOVED lines=8> */
[----:B------:R-:W-:-:S03]  /*1300*/  ISETP.GE.U32.AND.EX P0, PT, R13, R3, PT, P2 ;  /* 0x000000030d00720c */ /* 0x000fc60003f06120 */
[----:B------:R-:W-:Y:S01]  /*1310*/  IMAD.X R11, RZ, RZ, R2, P3 ;  /* 0x000000ffff0b7224 */ /* 0x000fe200018e0602 */
[----:B------:R-:W-:-:S04]  /*1320*/  SEL R10, R10, R9, P0 ;  /* 0x000000090a0a7207 */ /* 0x000fc80000000000 */
[----:B------:R-:W-:Y:S02]  /*1330*/  SEL R11, R11, R2, P0 ;  /* 0x000000020b0b7207 */ /* 0x000fe40000000000 */
[-C--:B------:R-:W-:Y:S02]  /*1340*/  IADD3 R3, P2, PT, RZ, -R10.reuse, RZ ;  /* 0x8000000aff037210 */ /* 0x080fe40007f5e0ff */
[----:B------:R-:W-:Y:S02]  /*1350*/  ISETP.NE.U32.AND P0, PT, R4, RZ, PT ;  /* 0x000000ff0400720c */ /* 0x000fe40003f05070 */
[-C--:B------:R-:W-:Y:S02]  /*1360*/  IADD3.X R2, PT, PT, RZ, ~R11.reuse, RZ, P2, !PT ;  /* 0x8000000bff027210 */ /* 0x080fe400017fe4ff */
[----:B------:R-:W-:Y:S01]  /*1370*/  SEL R10, R3, R10, !P1 ;  /* 0x0000000a030a7207 */ /* 0x000fe20004800000 */
[----:B------:R-:W-:Y:S01]  /*1380*/  IMAD.MOV.U32 R3, RZ, RZ, 0x0 ;  /* 0x00000000ff037424 */ /* 0x000fe200078e00ff */
[----:B------:R-:W-:Y:S01]  /*1390*/  SEL R11, R2, R11, !P1 ;  /* 0x0000000b020b7207 */ /* 0x000fe20004800000 */
[----:B------:R-:W-:Y:S01]  /*13a0*/  IMAD.MOV.U32 R2, RZ, RZ, R0 ;  /* 0x000000ffff027224 */ /* 0x000fe200078e0000 */
[----:B------:R-:W-:-:S04]  /*13b0*/  ISETP.NE.AND.EX P0, PT, R5, RZ, PT, P0 ;  /* 0x000000ff0500720c */ /* 0x000fc80003f05300 */
[----:B------:R-:W-:Y:S02]  /*13c0*/  SEL R10, R10, 0xffffffff, P0 ;  /* 0xffffffff0a0a7807 */ /* 0x000fe40000000000 */
[----:B------:R-:W-:Y:S01]  /*13d0*/  SEL R11, R11, 0xffffffff, P0 ;  /* 0xffffffff0b0b7807 */ /* 0x000fe20000000000 */
[----:B------:R-:W-:Y:S06]  /*13e0*/  RET.REL.NODEC R2 `(ggml_matvec_f32_bs_256) ;  /* 0xffffffec02047950 */ /* 0x000fec0003c3ffff */
.L_x_105:
        /* <DEDUP_REMOVED lines=9> */
.L_x_184:


//--------------------- .text.ggml_matvec_f32_bs_224 --------------------------
	.section	.text.ggml_matvec_f32_bs_224,"ax",@progbits
	.align	128
        .global         ggml_matvec_f32_bs_224
        .type           ggml_matvec_f32_bs_224,@function
        .size           ggml_matvec_f32_bs_224,(.L_x_185 - ggml_matvec_f32_bs_224)
        .other          ggml_matvec_f32_bs_224,@"STO_CUDA_ENTRY STV_DEFAULT"
ggml_matvec_f32_bs_224:
.text.ggml_matvec_f32_bs_224:
        /* <DEDUP_REMOVED lines=27> */
.L_x_106:
[----:B------:R-:W-:-:S07]  /*01b0*/  MOV R0, 0x1d0 ;  /* 0x000001d000007802 */ /* 0x000fce0000000f00 */
[----:B-12---:R-:W-:Y:S05]  /*01c0*/  CALL.REL.NOINC `($__internal_9_$__cuda_sm20_div_s64) ;  /* 0x0000000c00807944 */ /* 0x006fea0003c00000 */
.L_x_107:
[----:B------:R-:W0:Y:S01]  /*01d0*/  S2R R0, SR_TID.X ;  /* 0x0000000000007919 */ /* 0x000e220000002100 */
[----:B------:R-:W2:Y:S01]  /*01e0*/  S2UR UR6, SR_CgaCtaId ;  /* 0x00000000000679c3 */ /* 0x000ea20000008800 */
[----:B------:R-:W3:Y:S01]  /*01f0*/  LDCU.64 UR10, c[0x0][0x398] ;  /* 0x00007300ff0a77ac */ /* 0x000ee20008000a00 */
[----:B------:R-:W-:Y:S01]  /*0200*/  BSSY.RECONVERGENT B0, `(.L_x_108) ;  /* 0x00000b2000007945 */ /* 0x000fe20003800200 */
[----:B------:R-:W-:Y:S01]  /*0210*/  HFMA2 R25, -RZ, RZ, 0, 0 ;  /* 0x00000000ff197431 */ /* 0x000fe200000001ff */
        /* <DEDUP_REMOVED lines=18> */
[----:B------:R-:W0:Y:S01]  /*0340*/  LDC.64 R4, c[0x0][0x3c0] ;  /* 0x0000f000ff047b82 */ /* 0x000e220000000a00 */
[----:B------:R-:W-:Y:S01]  /*0350*/  IMAD.MOV.U32 R2, RZ, RZ, RZ ;  /* 0x000000ffff027224 */ /* 0x000fe200078e00ff */
[----:B------:R-:W-:Y:S01]  /*0360*/  BSSY.RECONVERGENT B1, `(.L_x_110) ;  /* 0x0000052000017945 */ /* 0x000fe20003800200 */
[----:B------:R-:W-:Y:S01]  /*0370*/  IMAD.MOV.U32 R25, RZ, RZ, RZ ;  /* 0x000000ffff197224 */ /* 0x000fe200078e00ff */
[----:B------:R-:W-:Y:S02]  /*0380*/  LOP3.LUT R8, RZ, R9, RZ, 0x33, !PT ;  /* 0x00000009ff087212 */ /* 0x000fe400078e33ff */
[----:B------:R-:W-:Y:S02]  /*0390*/  LOP3.LUT R19, RZ, R2, RZ, 0x33, !PT ;  /* 0x00000002ff137212 */ /* 0x000fe400078e33ff */
[----:B------:R-:W-:-:S04]  /*03a0*/  IADD3 R8, P0, PT, R8, UR10, RZ ;  /* 0x0000000a08087c10 */ /* 0x000fc8000ff1e0ff */
[----:B------:R-:W-:-:S04]  /*03b0*/  IADD3.X R19, PT, PT, R19, UR11, RZ, P0, !PT ;  /* 0x0000000b13137c10 */ /* 0x000fc800087fe4ff */
[--C-:B------:R-:W-:Y:S02]  /*03c0*/  SHF.R.U32.HI R17, RZ, 0x5, R19.reuse ;  /* 0x00000005ff117819 */ /* 0x100fe40000011613 */
[----:B------:R-:W-:-:S03]  /*03d0*/  SHF.R.U64 R15, R8, 0x5, R19 ;  /* 0x00000005080f7819 */ /* 0x000fc60000001213 */
[----:B------:R-:W-:-:S04]  /*03e0*/  IMAD.WIDE.U32 R6, R17, -0x6db6db6d, RZ ;  /* 0x9249249311067825 */ /* 0x000fc800078e00ff */
[----:B0-----:R-:W-:-:S04]  /*03f0*/  IMAD.WIDE.U32 R22, R4, UR12, RZ ;  /* 0x0000000c04167c25 */ /* 0x001fc8000f8e00ff */
[----:B------:R-:W-:-:S04]  /*0400*/  IMAD.WIDE.U32 R12, P0, R15, 0x24924924, R6 ;  /* 0x249249240f0c7825 */ /* 0x000fc80007800006 */
[----:B------:R-:W-:Y:S01]  /*0410*/  IMAD.WIDE.U32 R6, R15, -0x6db6db6d, RZ ;  /* 0x924924930f067825 */ /* 0x000fe200078e00ff */
[----:B------:R-:W-:-:S03]  /*0420*/  MOV R14, R13 ;  /* 0x0000000d000e7202 */ /* 0x000fc60000000f00 */
[----:B------:R-:W-:Y:S01]  /*0430*/  IMAD.X R15, RZ, RZ, RZ, P0 ;  /* 0x000000ffff0f7224 */ /* 0x000fe200000e06ff */
[----:B------:R-:W-:Y:S01]  /*0440*/  ISETP.GE.U32.AND P0, PT, R8, 0x620, PT ;  /* 0x000006200800780c */ /* 0x000fe20003f06070 */
[----:B------:R-:W-:Y:S01]  /*0450*/  IMAD R5, R5, UR12, R23 ;  /* 0x0000000c05057c24 */ /* 0x000fe2000f8e0217 */
[----:B------:R-:W-:Y:S01]  /*0460*/  IADD3 RZ, P1, PT, R7, R12, RZ ;  /* 0x0000000c07ff7210 */ /* 0x000fe20007f3e0ff */
[----:B------:R-:W-:Y:S01]  /*0470*/  IMAD.IADD R6, R11, 0x1, R3 ;  /* 0x000000010b067824 */ /* 0x000fe200078e0203 */
[----:B------:R-:W-:-:S03]  /*0480*/  ISETP.GE.U32.AND.EX P0, PT, R19, RZ, PT, P0 ;  /* 0x000000ff1300720c */ /* 0x000fc60003f06100 */
[----:B------:R-:W-:-:S03]  /*0490*/  IMAD.WIDE.U32.X R12, R17, 0x24924924, R14, P1 ;  /* 0x24924924110c7825 */ /* 0x000fc600008e040e */
[----:B------:R-:W-:-:S05]  /*04a0*/  IADD3 R4, P1, PT, R12, 0x1, RZ ;  /* 0x000000010c047810 */ /* 0x000fca0007f3e0ff */
[----:B------:R-:W-:Y:S02]  /*04b0*/  IMAD.X R7, RZ, RZ, R13, P1 ;  /* 0x000000ffff077224 */ /* 0x000fe400008e060d */
[----:B------:R-:W-:Y:S06]  /*04c0*/  @!P0 BRA `(.L_x_111) ;  /* 0x0000000000ec8947 */ /* 0x000fec0003800000 */
[----:B------:R-:W0:Y:S01]  /*04d0*/  LDCU.128 UR16, c[0x0][0x380] ;  /* 0x00007000ff1077ac */ /* 0x000e220008000c00 */
[C---:B------:R-:W-:Y:S01]  /*04e0*/  SHF.L.U32 R3, R9.reuse, 0x3, RZ ;  /* 0x0000000309037819 */ /* 0x040fe200000006ff */
[----:B------:R-:W-:Y:S01]  /*04f0*/  IMAD.MOV.U32 R25, RZ, RZ, RZ ;  /* 0x000000ffff197224 */ /* 0x000fe200078e00ff */
[----:B------:R-:W-:Y:S02]  /*0500*/  SHF.L.U64.HI R27, R9, 0x3, R2 ;  /* 0x00000003091b7819 */ /* 0x000fe40000010202 */
[-C--:B------:R-:W-:Y:S02]  /*0510*/  LEA R28, P2, R10, R3.reuse, 0x2 ;  /* 0x000000030a1c7211 */ /* 0x080fe400078410ff */
[----:B------:R-:W-:Y:S02]  /*0520*/  LEA R26, P3, R22, R3, 0x2 ;  /* 0x00000003161a7211 */ /* 0x000fe400078610ff */
[-C--:B------:R-:W-:Y:S02]  /*0530*/  LEA.HI.X R29, R10, R27.reuse, R6, 0x2, P2 ;  /* 0x0000001b0a1d7211 */ /* 0x080fe400010f1406 */
[----:B------:R-:W-:-:S02]  /*0540*/  LEA.HI.X R27, R22, R27, R5, 0x2, P3 ;  /* 0x0000001b161b7211 */ /* 0x000fc400018f1405 */
[----:B------:R-:W-:Y:S02]  /*0550*/  LOP3.LUT R7, R7, 0x3ffffff, RZ, 0xc0, !PT ;  /* 0x03ffffff07077812 */ /* 0x000fe400078ec0ff */
[----:B------:R-:W-:Y:S02]  /*0560*/  LOP3.LUT R3, R4, 0xfffffff8, RZ, 0xc0, !PT ;  /* 0xfffffff804037812 */ /* 0x000fe400078ec0ff */
[----:B0-----:R-:W-:Y:S02]  /*0570*/  IADD3 R28, P1, PT, R28, UR16, RZ ;  /* 0x000000101c1c7c10 */ /* 0x001fe4000ff3e0ff */
[----:B------:R-:W-:Y:S02]  /*0580*/  IADD3 R26, P0, PT, R26, UR18, RZ ;  /* 0x000000121a1a7c10 */ /* 0x000fe4000ff1e0ff */
[----:B------:R-:W-:Y:S02]  /*0590*/  IADD3 R28, P2, PT, R28, 0x1c00, RZ ;  /* 0x00001c001c1c7810 */ /* 0x000fe40007f5e0ff */
[----:B------:R-:W-:-:S02]  /*05a0*/  IADD3 R26, P3, PT, R26, 0x1c00, RZ ;  /* 0x00001c001a1a7810 */ /* 0x000fc40007f7e0ff */
[----:B------:R-:W-:Y:S02]  /*05b0*/  IADD3.X R29, PT, PT, RZ, UR17, R29, P2, P1 ;  /* 0x00000011ff1d7c10 */ /* 0x000fe400097e241d */
[----:B------:R-:W-:-:S09]  /*05c0*/  IADD3.X R27, PT, PT, RZ, UR19, R27, P3, P0 ;  /* 0x00000013ff1b7c10 */ /* 0x000fd20009fe041b */
.L_x_112:
        /* <DEDUP_REMOVED lines=28> */
[----:B------:R-:W-:-:S04]  /*0790*/  IADD3 R3, P0, PT, R3, -0x8, RZ ;  /* 0xfffffff803037810 */ /* 0x000fc80007f1e0ff */
[----:B------:R-:W-:Y:S02]  /*07a0*/  IADD3.X R7, PT, PT, R7, -0x1, RZ, P0, !PT ;  /* 0xffffffff07077810 */ /* 0x000fe400007fe4ff */
[----:B------:R-:W-:-:S04]  /*07b0*/  ISETP.NE.U32.AND P0, PT, R3, RZ, PT ;  /* 0x000000ff0300720c */ /* 0x000fc80003f05070 */
[----:B------:R-:W-:Y:S02]  /*07c0*/  ISETP.NE.AND.EX P0, PT, R7, RZ, PT, P0 ;  /* 0x000000ff0700720c */ /* 0x000fe40003f05300 */
[----:B0-----:R-:W-:Y:S02]  /*07d0*/  IADD3 R28, P2, PT, R28, 0x3800, RZ ;  /* 0x000038001c1c7810 */ /* 0x001fe40007f5e0ff */
[----:B-1----:R-:W-:Y:S02]  /*07e0*/  IADD3 R26, P3, PT, R26, 0x3800, RZ ;  /* 0x000038001a1a7810 */ /* 0x002fe40007f7e0ff */
[----:B------:R-:W-:Y:S01]  /*07f0*/  IADD3 R9, P1, PT, R9, 0x700, RZ ;  /* 0x0000070009097810 */ /* 0x000fe20007f3e0ff */
[----:B------:R-:W-:Y:S02]  /*0800*/  IMAD.X R29, RZ, RZ, R29, P2 ;  /* 0x000000ffff1d7224 */ /* 0x000fe400010e061d */
[----:B------:R-:W-:Y:S01]  /*0810*/  IMAD.X R27, RZ, RZ, R27, P3 ;  /* 0x000000ffff1b7224 */ /* 0x000fe200018e061b */
[----:B------:R-:W-:Y:S01]  /*0820*/  IADD3.X R2, PT, PT, RZ, R2, RZ, P1, !PT ;  /* 0x00000002ff027210 */ /* 0x000fe20000ffe4ff */
[----:B--2---:R-:W-:-:S04]  /*0830*/  FFMA R18, R20, R18, R25 ;  /* 0x0000001214127223 */ /* 0x004fc80000000019 */
[----:B------:R-:W-:-:S04]  /*0840*/  FFMA R19, R21, R19, R18 ;  /* 0x0000001315137223 */ /* 0x000fc80000000012 */
[----:B---3--:R-:W-:-:S04]  /*0850*/  FFMA R14, R14, R16, R19 ;  /* 0x000000100e0e7223 */ /* 0x008fc80000000013 */
[----:B------:R-:W-:Y:S01]  /*0860*/  FFMA R25, R15, R17, R14 ;  /* 0x000000110f197223 */ /* 0x000fe2000000000e */
[----:B------:R-:W-:Y:S06]  /*0870*/  @P0 BRA `(.L_x_112) ;  /* 0xfffffffc00540947 */ /* 0x000fec000383ffff */
.L_x_111:
[----:B------:R-:W-:Y:S05]  /*0880*/  BSYNC.RECONVERGENT B1 ;  /* 0x0000000000017941 */ /* 0x000fea0003800200 */
.L_x_110:
        /* <DEDUP_REMOVED lines=19> */
[----:B------:R-:W-:-:S03]  /*09c0*/  IADD3 R28, P2, PT, R8, R28, RZ ;  /* 0x0000001c081c7210 */ /* 0x000fc60007f5e0ff */
[--C-:B------:R-:W-:Y:S02]  /*09d0*/  IMAD.X R23, R26, 0x1, R6.reuse, P1 ;  /* 0x000000011a177824 */ /* 0x100fe400008e0606 */
[----:B------:R-:W-:-:S03]  /*09e0*/  IMAD.X R29, R5, 0x1, R6, P2 ;  /* 0x00000001051d7824 */ /* 0x000fc600010e0606 */
[----:B------:R-:W2:Y:S04]  /*09f0*/  LDG.E.64.CONSTANT R6, desc[UR14][R22.64] ;  /* 0x0000000e16067981 */ /* 0x000ea8000c1e9b00 */
[----:B------:R-:W2:Y:S04]  /*0a00*/  LDG.E.64.CONSTANT R10, desc[UR14][R28.64] ;  /* 0x0000000e1c0a7981 */ /* 0x000ea8000c1e9b00 */
[----:B------:R-:W3:Y:S04]  /*0a10*/  LDG.E.64.CONSTANT R14, desc[UR14][R22.64+0x700] ;  /* 0x0007000e160e7981 */ /* 0x000ee8000c1e9b00 */
[----:B------:R-:W3:Y:S04]  /*0a20*/  LDG.E.64.CONSTANT R16, desc[UR14][R28.64+0x700] ;  /* 0x0007000e1c107981 */ /* 0x000ee8000c1e9b00 */
[----:B------:R-:W4:Y:S04]  /*0a30*/  LDG.E.64.CONSTANT R18, desc[UR14][R22.64+0xe00] ;  /* 0x000e000e16127981 */ /* 0x000f28000c1e9b00 */
[----:B------:R-:W4:Y:S01]  /*0a40*/  LDG.E.64.CONSTANT R20, desc[UR14][R28.64+0xe00] ;  /* 0x000e000e1c147981 */ /* 0x000f22000c1e9b00 */
[----:B--2---:R-:W-:-:S03]  /*0a50*/  FFMA R6, R6, R10, R25 ;  /* 0x0000000a06067223 */ /* 0x004fc60000000019 */
[----:B------:R-:W2:Y:S04]  /*0a60*/  LDG.E.64.CONSTANT R24, desc[UR14][R22.64+0x1500] ;  /* 0x0015000e16187981 */ /* 0x000ea8000c1e9b00 */
[----:B------:R-:W2:Y:S01]  /*0a70*/  LDG.E.64.CONSTANT R22, desc[UR14][R28.64+0x1500] ;  /* 0x0015000e1c167981 */ /* 0x000ea2000c1e9b00 */
[----:B------:R-:W-:-:S04]  /*0a80*/  FFMA R7, R7, R11, R6 ;  /* 0x0000000b07077223 */ /* 0x000fc80000000006 */
[----:B---3--:R-:W-:-:S04]  /*0a90*/  FFMA R14, R14, R16, R7 ;  /* 0x000000100e0e7223 */ /* 0x008fc80000000007 */
[----:B------:R-:W-:-:S04]  /*0aa0*/  FFMA R15, R15, R17, R14 ;  /* 0x000000110f0f7223 */ /* 0x000fc8000000000e */
[----:B----4-:R-:W-:-:S04]  /*0ab0*/  FFMA R18, R18, R20, R15 ;  /* 0x0000001412127223 */ /* 0x010fc8000000000f */
[----:B------:R-:W-:Y:S01]  /*0ac0*/  FFMA R19, R19, R21, R18 ;  /* 0x0000001513137223 */ /* 0x000fe20000000012 */
[----:B------:R-:W-:-:S04]  /*0ad0*/  IADD3 R9, P1, PT, R9, 0x380, RZ ;  /* 0x0000038009097810 */ /* 0x000fc80007f3e0ff */
[----:B------:R-:W-:Y:S01]  /*0ae0*/  IADD3.X R2, PT, PT, RZ, R2, RZ, P1, !PT ;  /* 0x00000002ff027210 */ /* 0x000fe20000ffe4ff */
[----:B--2---:R-:W-:-:S04]  /*0af0*/  FFMA R24, R24, R22, R19 ;  /* 0x0000001618187223 */ /* 0x004fc80000000013 */
[----:B------:R-:W-:-:S07]  /*0b00*/  FFMA R25, R25, R23, R24 ;  /* 0x0000001719197223 */ /* 0x000fce0000000018 */
.L_x_114:
[----:B------:R-:W-:Y:S05]  /*0b10*/  BSYNC.RECONVERGENT B1 ;  /* 0x0000000000017941 */ /* 0x000fea0003800200 */
.L_x_113:
[----:B------:R-:W-:Y:S05]  /*0b20*/  @!P0 BRA `(.L_x_109) ;  /* 0x00000000007c8947 */ /* 0x000fea0003800000 */
[----:B------:R-:W-:Y:S02]  /*0b30*/  ISETP.NE.U32.AND P0, PT, R4, 0x1, PT ;  /* 0x000000010400780c */ /* 0x000fe40003f05070 */
[----:B------:R-:W-:Y:S02]  /*0b40*/  LOP3.LUT R12, R12, 0x1, RZ, 0xc0, !PT ;  /* 0x000000010c0c7812 */ /* 0x000fe400078ec0ff */
[----:B------:R-:W-:Y:S02]  /*0b50*/  ISETP.NE.AND.EX P0, PT, RZ, RZ, PT, P0 ;  /* 0x000000ffff00720c */ /* 0x000fe40003f05300 */
[----:B------:R-:W-:-:S04]  /*0b60*/  ISETP.NE.U32.AND P1, PT, R12, 0x1, PT ;  /* 0x000000010c00780c */ /* 0x000fc80003f25070 */
[----:B------:R-:W-:-:S07]  /*0b70*/  ISETP.NE.U32.AND.EX P1, PT, RZ, RZ, PT, P1 ;  /* 0x000000ffff00720c */ /* 0x000fce0003f25110 */
[C---:B------:R-:W-:Y:S01]  /*0b80*/  @P0 IMAD.SHL.U32 R12, R9.reuse, 0x8, RZ ;  /* 0x00000008090c0824 */ /* 0x040fe200078e00ff */
[C---:B------:R-:W-:Y:S02]  /*0b90*/  @P0 SHF.L.U64.HI R4, R9.reuse, 0x3, R2 ;  /* 0x0000000309040819 */ /* 0x040fe40000010202 */
[----:B------:R-:W-:Y:S02]  /*0ba0*/  @P0 IADD3 R9, P2, PT, R9, 0x1c0, RZ ;  /* 0x000001c009090810 */ /* 0x000fe40007f5e0ff */
[-C--:B------:R-:W-:Y:S02]  /*0bb0*/  @P0 IADD3 R14, P3, PT, R3, R12.reuse, RZ ;  /* 0x0000000c030e0210 */ /* 0x080fe40007f7e0ff */
[----:B------:R-:W-:Y:S02]  /*0bc0*/  @P0 IADD3 R12, P4, PT, R8, R12, RZ ;  /* 0x0000000c080c0210 */ /* 0x000fe40007f9e0ff */
[----:B------:R-:W-:Y:S01]  /*0bd0*/  @P0 IADD3.X R2, PT, PT, RZ, R2, RZ, P2, !PT ;  /* 0x00000002ff020210 */ /* 0x000fe200017fe4ff */
[----:B------:R-:W-:-:S02]  /*0be0*/  @P0 IMAD.X R15, R26, 0x1, R4, P3 ;  /* 0x000000011a0f0824 */ /* 0x000fc400018e0604 */
[----:B------:R-:W-:Y:S02]  /*0bf0*/  @P0 IMAD.X R13, R5, 0x1, R4, P4 ;  /* 0x00000001050d0824 */ /* 0x000fe400020e0604 */
[C---:B------:R-:W-:Y:S01]  /*0c00*/  @P1 IMAD.SHL.U32 R4, R9.reuse, 0x8, RZ ;  /* 0x0000000809041824 */ /* 0x040fe200078e00ff */
[----:B------:R-:W2:Y:S01]  /*0c10*/  @P0 LDG.E.64.CONSTANT R6, desc[UR14][R14.64] ;  /* 0x0000000e0e060981 */ /* 0x000ea2000c1e9b00 */
[----:B------:R-:W-:-:S03]  /*0c20*/  @P1 SHF.L.U64.HI R18, R9, 0x3, R2 ;  /* 0x0000000309121819 */ /* 0x000fc60000010202 */
[----:B------:R-:W2:Y:S01]  /*0c30*/  @P0 LDG.E.64.CONSTANT R10, desc[UR14][R12.64] ;  /* 0x0000000e0c0a0981 */ /* 0x000ea2000c1e9b00 */
[C---:B------:R-:W-:Y:S02]  /*0c40*/  @P1 IADD3 R2, P2, PT, R4.reuse, R3, RZ ;  /* 0x0000000304021210 */ /* 0x040fe40007f5e0ff */
[----:B------:R-:W-:Y:S01]  /*0c50*/  @P1 IADD3 R4, P3, PT, R4, R8, RZ ;  /* 0x0000000804041210 */ /* 0x000fe20007f7e0ff */
[----:B------:R-:W3:Y:S02]  /*0c60*/  @P0 LDG.E.64.CONSTANT R16, desc[UR14][R12.64+0x700] ;  /* 0x0007000e0c100981 */ /* 0x000ee4000c1e9b00 */
[C---:B------:R-:W-:Y:S02]  /*0c70*/  @P1 IMAD.X R3, R18.reuse, 0x1, R26, P2 ;  /* 0x0000000112031824 */ /* 0x040fe400010e061a */
[----:B------:R-:W3:Y:S01]  /*0c80*/  @P0 LDG.E.64.CONSTANT R8, desc[UR14][R14.64+0x700] ;  /* 0x0007000e0e080981 */ /* 0x000ee2000c1e9b00 */
[----:B------:R-:W-:-:S03]  /*0c90*/  @P1 IMAD.X R5, R18, 0x1, R5, P3 ;  /* 0x0000000112051824 */ /* 0x000fc600018e0605 */
[----:B------:R-:W4:Y:S04]  /*0ca0*/  @P1 LDG.E.64.CONSTANT R2, desc[UR14][R2.64] ;  /* 0x0000000e02021981 */ /* 0x000f28000c1e9b00 */
[----:B------:R-:W4:Y:S01]  /*0cb0*/  @P1 LDG.E.64.CONSTANT R4, desc[UR14][R4.64] ;  /* 0x0000000e04041981 */ /* 0x000f22000c1e9b00 */
[----:B--2---:R-:W-:-:S04]  /*0cc0*/  @P0 FFMA R6, R6, R10, R25 ;  /* 0x0000000a06060223 */ /* 0x004fc80000000019 */
[----:B------:R-:W-:-:S04]  /*0cd0*/  @P0 FFMA R7, R7, R11, R6 ;  /* 0x0000000b07070223 */ /* 0x000fc80000000006 */
[----:B---3--:R-:W-:-:S04]  /*0ce0*/  @P0 FFMA R8, R8, R16, R7 ;  /* 0x0000001008080223 */ /* 0x008fc80000000007 */
[----:B------:R-:W-:-:S04]  /*0cf0*/  @P0 FFMA R25, R9, R17, R8 ;  /* 0x0000001109190223 */ /* 0x000fc80000000008 */
[----:B----4-:R-:W-:-:S04]  /*0d00*/  @P1 FFMA R6, R2, R4, R25 ;  /* 0x0000000402061223 */ /* 0x010fc80000000019 */
[----:B------:R-:W-:-:S07]  /*0d10*/  @P1 FFMA R25, R3, R5, R6 ;  /* 0x0000000503191223 */ /* 0x000fce0000000006 */
.L_x_109:
[----:B------:R-:W-:Y:S05]  /*0d20*/  BSYNC.RECONVERGENT B0 ;  /* 0x0000000000007941 */ /* 0x000fea0003800200 */
.L_x_108:
        /* <DEDUP_REMOVED lines=42> */
        .weak           $__internal_9_$__cuda_sm20_div_s64
        .type           $__internal_9_$__cuda_sm20_div_s64,@function
        .size           $__internal_9_$__cuda_sm20_div_s64,(.L_x_185 - $__internal_9_$__cuda_sm20_div_s64)
$__internal_9_$__cuda_sm20_div_s64:
        /* <DEDUP_REMOVED lines=75> */
[----:B------:R-:W-:Y:S06]  /*1480*/  RET.REL.NODEC R2 `(ggml_matvec_f32_bs_224) ;  /* 0xffffffe802dc7950 */ /* 0x000fec0003c3ffff */
.L_x_115:
        /* <DEDUP_REMOVED lines=15> */
.L_x_185:


//--------------------- .text.ggml_matvec_f32_bs_196 --------------------------
	.section	.text.ggml_matvec_f32_bs_196,"ax",@progbits
	.align	128
        .global         ggml_matvec_f32_bs_196
        .type           ggml_matvec_f32_bs_196,@function
        .size           ggml_matvec_f32_bs_196,(.L_x_186 - ggml_matvec_f32_bs_196)
        .other          ggml_matvec_f32_bs_196,@"STO_CUDA_ENTRY STV_DEFAULT"
ggml_matvec_f32_bs_196:
.text.ggml_matvec_f32_bs_196:
        /* <DEDUP_REMOVED lines=27> */
.L_x_116:
[----:B------:R-:W-:-:S07]  /*01b0*/  MOV R0, 0x1d0 ;  /* 0x000001d000007802 */ /* 0x000fce0000000f00 */
[----:B-12---:R-:W-:Y:S05]  /*01c0*/  CALL.REL.NOINC `($__internal_10_$__cuda_sm20_div_s64) ;  /* 0x0000000c00847944 */ /* 0x006fea0003c00000 */
.L_x_117:
        /* <DEDUP_REMOVED lines=23> */
[----:B------:R-:W-:Y:S01]  /*0340*/  IMAD.MOV.U32 R2, RZ, RZ, RZ ;  /* 0x000000ffff027224 */ /* 0x000fe200078e00ff */
[----:B------:R-:W0:Y:S01]  /*0350*/  LDC.64 R6, c[0x0][0x3c0] ;  /* 0x0000f000ff067b82 */ /* 0x000e220000000a00 */
[----:B------:R-:W-:Y:S01]  /*0360*/  BSSY.RECONVERGENT B1, `(.L_x_120) ;  /* 0x0000053000017945 */ /* 0x000fe20003800200 */
[----:B------:R-:W-:Y:S01]  /*0370*/  LOP3.LUT R8, RZ, R9, RZ, 0x33, !PT ;  /* 0x00000009ff087212 */ /* 0x000fe200078e33ff */
[----:B------:R-:W-:Y:S01]  /*0380*/  HFMA2 R27, -RZ, RZ, 0, 0 ;  /* 0x00000000ff1b7431 */ /* 0x000fe200000001ff */
        /* <DEDUP_REMOVED lines=8> */
[----:B------:R-:W-:-:S04]  /*0410*/  IMAD.WIDE.U32 R4, R15, -0x43eb1a1f, RZ ;  /* 0xbc14e5e10f047825 */ /* 0x000fc800078e00ff */
[----:B------:R-:W-:Y:S01]  /*0420*/  IMAD.X R15, RZ, RZ, RZ, P0 ;  /* 0x000000ffff0f7224 */ /* 0x000fe200000e06ff */
[----:B------:R-:W-:Y:S01]  /*0430*/  IADD3 RZ, P0, PT, R5, R12, RZ ;  /* 0x0000000c05ff7210 */ /* 0x000fe20007f1e0ff */
[----:B------:R-:W-:Y:S02]  /*0440*/  IMAD.MOV.U32 R14, RZ, RZ, R13 ;  /* 0x000000ffff0e7224 */ /* 0x000fe400078e000d */
[----:B------:R-:W-:Y:S02]  /*0450*/  IMAD R6, R7, UR12, R25 ;  /* 0x0000000c07067c24 */ /* 0x000fe4000f8e0219 */
[----:B------:R-:W-:Y:S01]  /*0460*/  IMAD.WIDE.U32.X R12, R17, 0x5397829c, R14, P0 ;  /* 0x5397829c110c7825 */ /* 0x000fe200000e040e */
[----:B------:R-:W-:-:S03]  /*0470*/  ISETP.GE.U32.AND P0, PT, R8, 0x55c, PT ;  /* 0x0000055c0800780c */ /* 0x000fc60003f06070 */
[----:B------:R-:W-:Y:S01]  /*0480*/  IMAD.IADD R7, R11, 0x1, R3 ;  /* 0x000000010b077824 */ /* 0x000fe200078e0203 */
[----:B------:R-:W-:Y:S02]  /*0490*/  ISETP.GE.U32.AND.EX P0, PT, R19, RZ, PT, P0 ;  /* 0x000000ff1300720c */ /* 0x000fe40003f06100 */
[----:B------:R-:W-:-:S04]  /*04a0*/  SHF.R.U64 R4, R12, 0x4, R13 ;  /* 0x000000040c047819 */ /* 0x000fc8000000120d */
[----:B------:R-:W-:-:S04]  /*04b0*/  IADD3 R5, P1, PT, R4, 0x1, RZ ;  /* 0x0000000104057810 */ /* 0x000fc80007f3e0ff */
[----:B------:R-:W-:-:S03]  /*04c0*/  LEA.HI.X R8, R13, RZ, RZ, 0x1c, P1 ;  /* 0x000000ff0d087211 */ /* 0x000fc600008fe4ff */
[----:B------:R-:W-:Y:S06]  /*04d0*/  @!P0 BRA `(.L_x_121) ;  /* 0x0000000000ec8947 */ /* 0x000fec0003800000 */
[----:B------:R-:W0:Y:S01]  /*04e0*/  LDCU.128 UR16, c[0x0][0x380] ;  /* 0x00007000ff1077ac */ /* 0x000e220008000c00 */
[C---:B------:R-:W-:Y:S01]  /*04f0*/  IMAD.SHL.U32 R3, R9.reuse, 0x8, RZ ;  /* 0x0000000809037824 */ /* 0x040fe200078e00ff */
[----:B------:R-:W-:Y:S01]  /*0500*/  SHF.L.U64.HI R21, R9, 0x3, R2 ;  /* 0x0000000309157819 */ /* 0x000fe20000010202 */
[----:B------:R-:W-:Y:S01]  /*0510*/  IMAD.MOV.U32 R27, RZ, RZ, RZ ;  /* 0x000000ffff1b7224 */ /* 0x000fe200078e00ff */
        /* <DEDUP_REMOVED lines=12> */
.L_x_122:
        /* <DEDUP_REMOVED lines=31> */
[----:B------:R-:W-:Y:S02]  /*07d0*/  ISETP.NE.U32.AND P0, PT, R3, RZ, PT ;  /* 0x000000ff0300720c */ /* 0x000fe40003f05070 */
[----:B0-----:R-:W-:Y:S02]  /*07e0*/  IADD3 R22, P2, PT, R22, 0x3100, RZ ;  /* 0x0000310016167810 */ /* 0x001fe40007f5e0ff */
[----:B------:R-:W-:Y:S02]  /*07f0*/  ISETP.NE.AND.EX P0, PT, R8, RZ, PT, P0 ;  /* 0x000000ff0800720c */ /* 0x000fe40003f05300 */
[----:B-1----:R-:W-:Y:S01]  /*0800*/  IADD3 R20, P3, PT, R20, 0x3100, RZ ;  /* 0x0000310014147810 */ /* 0x002fe20007f7e0ff */
[----:B------:R-:W-:Y:S01]  /*0810*/  IMAD.X R23, RZ, RZ, R23, P2 ;  /* 0x000000ffff177224 */ /* 0x000fe200010e0617 */
[----:B------:R-:W-:-:S03]  /*0820*/  IADD3.X R2, PT, PT, RZ, R2, RZ, P1, !PT ;  /* 0x00000002ff027210 */ /* 0x000fc60000ffe4ff */
[----:B------:R-:W-:Y:S02]  /*0830*/  IMAD.X R21, RZ, RZ, R21, P3 ;  /* 0x000000ffff157224 */ /* 0x000fe400018e0615 */
[----:B--2---:R-:W-:-:S04]  /*0840*/  FFMA R16, R18, R16, R27 ;  /* 0x0000001012107223 */ /* 0x004fc8000000001b */
[----:B------:R-:W-:-:S04]  /*0850*/  FFMA R17, R19, R17, R16 ;  /* 0x0000001113117223 */ /* 0x000fc80000000010 */
[----:B---3--:R-:W-:-:S04]  /*0860*/  FFMA R12, R12, R14, R17 ;  /* 0x0000000e0c0c7223 */ /* 0x008fc80000000011 */
[----:B------:R-:W-:Y:S01]  /*0870*/  FFMA R27, R13, R15, R12 ;  /* 0x0000000f0d1b7223 */ /* 0x000fe2000000000c */
[----:B------:R-:W-:Y:S06]  /*0880*/  @P0 BRA `(.L_x_122) ;  /* 0xfffffffc00540947 */ /* 0x000fec000383ffff */
.L_x_121:
[----:B------:R-:W-:Y:S05]  /*0890*/  BSYNC.RECONVERGENT B1 ;  /* 0x0000000000017941 */ /* 0x000fea0003800200 */
.L_x_120:
        /* <DEDUP_REMOVED lines=30> */
[----:B------:R-:W-:-:S04]  /*0a80*/  IADD3 R9, P1, PT, R9, 0x310, RZ ;  /* 0x0000031009097810 */ /* 0x000fc80007f3e0ff */
[----:B------:R-:W-:Y:S01]  /*0a90*/  IADD3.X R2, PT, PT, RZ, R2, RZ, P1, !PT ;  /* 0x00000002ff027210 */ /* 0x000fe20000ffe4ff */
        /* <DEDUP_REMOVED lines=8> */
.L_x_124:
[----:B------:R-:W-:Y:S05]  /*0b20*/  BSYNC.RECONVERGENT B1 ;  /* 0x0000000000017941 */ /* 0x000fea0003800200 */
.L_x_123:
        /* <DEDUP_REMOVED lines=10> */
[----:B------:R-:W-:Y:S01]  /*0bd0*/  @P0 IADD3 R10, P4, PT, R8, R10, RZ ;  /* 0x0000000a080a0210 */ /* 0x000fe20007f9e0ff */
[----:B------:R-:W-:Y:S01]  /*0be0*/  @P1 IMAD.SHL.U32 R16, R9, 0x8, RZ ;  /* 0x0000000809101824 */ /* 0x000fe200078e00ff */
[----:B------:R-:W-:Y:S01]  /*0bf0*/  @P0 IADD3.X R2, PT, PT, RZ, R2, RZ, P2, !PT ;  /* 0x00000002ff020210 */ /* 0x000fe200017fe4ff */
[----:B------:R-:W-:-:S02]  /*0c00*/  @P0 IMAD.X R13, R25, 0x1, R4, P3 ;  /* 0x00000001190d0824 */ /* 0x000fc400018e0604 */
[----:B------:R-:W-:-:S03]  /*0c10*/  @P0 IMAD.X R11, R24, 0x1, R4, P4 ;  /* 0x00000001180b0824 */ /* 0x000fc600020e0604 */
        /* <DEDUP_REMOVED lines=17> */
.L_x_119:
[----:B------:R-:W-:Y:S05]  /*0d30*/  BSYNC.RECONVERGENT B0 ;  /* 0x0000000000007941 */ /* 0x000fea0003800200 */
.L_x_118:
        /* <DEDUP_REMOVED lines=42> */
        .weak           $__internal_10_$__cuda_sm20_div_s64
        .type           $__internal_10_$__cuda_sm20_div_s64,@function
        .size           $__internal_10_$__cuda_sm20_div_s64,(.L_x_186 - $__internal_10_$__cuda_sm20_div_s64)
$__internal_10_$__cuda_sm20_div_s64:
        /* <DEDUP_REMOVED lines=75> */
[----:B------:R-:W-:Y:S06]  /*1490*/  RET.REL.NODEC R2 `(ggml_matvec_f32_bs_196) ;  /* 0xffffffe802d87950 */ /* 0x000fec0003c3ffff */
.L_x_125:
        /* <DEDUP_REMOVED lines=14> */
.L_x_186:


//--------------------- .text.ggml_matvec_f32_bs_160 --------------------------
	.section	.text.ggml_matvec_f32_bs_160,"ax",@progbits
	.align	128
        .global         ggml_matvec_f32_bs_160
        .type           ggml_matvec_f32_bs_160,@function
        .size           ggml_matvec_f32_bs_160,(.L_x_187 - ggml_matvec_f32_bs_160)
        .other          ggml_matvec_f32_bs_160,@"STO_CUDA_ENTRY STV_DEFAULT"
ggml_matvec_f32_bs_160:
.text.ggml_matvec_f32_bs_160:
        /* <DEDUP_REMOVED lines=27> */
.L_x_126:
[----:B------:R-:W-:-:S07]  /*01b0*/  MOV R0, 0x1d0 ;  /* 0x000001d000007802 */ /* 0x000fce0000000f00 */
[----:B-12---:R-:W-:Y:S05]  /*01c0*/  CALL.REL.NOINC `($__internal_11_$__cuda_sm20_div_s64) ;  /* 0x0000000c007c7944 */ /* 0x006fea0003c00000 */
.L_x_127:
        /* <DEDUP_REMOVED lines=30> */
[----:B------:R-:W-:-:S05]  /*03b0*/  IADD3.X R19, PT, PT, R19, UR11, RZ, P0, !PT ;  /* 0x0000000b13137c10 */ /* 0x000fca00087fe4ff */
[----:B------:R-:W-:-:S04]  /*03c0*/  IMAD.WIDE.U32 R4, R19, -0x33333333, RZ ;  /* 0xcccccccd13047825 */ /* 0x000fc800078e00ff */
[----:B------:R-:W-:-:S04]  /*03d0*/  IMAD.WIDE.U32 R12, P0, R17, -0x33333334, R4 ;  /* 0xcccccccc110c7825 */ /* 0x000fc80007800004 */
[----:B------:R-:W-:Y:S01]  /*03e0*/  IMAD.WIDE.U32 R4, R17, -0x33333333, RZ ;  /* 0xcccccccd11047825 */ /* 0x000fe200078e00ff */
[----:B------:R-:W-:-:S03]  /*03f0*/  MOV R14, R13 ;  /* 0x0000000d000e7202 */ /* 0x000fc60000000f00 */
[----:B------:R-:W-:Y:S01]  /*0400*/  IMAD.X R15, RZ, RZ, RZ, P0 ;  /* 0x000000ffff0f7224 */ /* 0x000fe200000e06ff */
[----:B------:R-:W-:Y:S01]  /*0410*/  IADD3 RZ, P0, PT, R5, R12, RZ ;  /* 0x0000000c05ff7210 */ /* 0x000fe20007f1e0ff */
[----:B0-----:R-:W-:-:S04]  /*0420*/  IMAD.WIDE.U32 R24, R6, UR12, RZ ;  /* 0x0000000c06187c25 */ /* 0x001fc8000f8e00ff */
[----:B------:R-:W-:Y:S01]  /*0430*/  IMAD.WIDE.U32.X R12, R19, -0x33333334, R14, P0 ;  /* 0xcccccccc130c7825 */ /* 0x000fe200000e040e */
[----:B------:R-:W-:-:S03]  /*0440*/  ISETP.GE.U32.AND P0, PT, R17, 0x460, PT ;  /* 0x000004601100780c */ /* 0x000fc60003f06070 */
[----:B------:R-:W-:Y:S01]  /*0450*/  IMAD R6, R7, UR12, R25 ;  /* 0x0000000c07067c24 */ /* 0x000fe2000f8e0219 */
[----:B------:R-:W-:Y:S01]  /*0460*/  ISETP.GE.U32.AND.EX P0, PT, R19, RZ, PT, P0 ;  /* 0x000000ff1300720c */ /* 0x000fe20003f06100 */
[----:B------:R-:W-:Y:S01]  /*0470*/  IMAD.IADD R7, R11, 0x1, R3 ;  /* 0x000000010b077824 */ /* 0x000fe200078e0203 */
[----:B------:R-:W-:-:S04]  /*0480*/  SHF.R.U64 R4, R12, 0x7, R13 ;  /* 0x000000070c047819 */ /* 0x000fc8000000120d */
[----:B------:R-:W-:-:S04]  /*0490*/  IADD3 R5, P1, PT, R4, 0x1, RZ ;  /* 0x0000000104057810 */ /* 0x000fc80007f3e0ff */
[----:B------:R-:W-:-:S03]  /*04a0*/  LEA.HI.X R8, R13, RZ, RZ, 0x19, P1 ;  /* 0x000000ff0d087211 */ /* 0x000fc600008fccff */
[----:B------:R-:W-:Y:S06]  /*04b0*/  @!P0 BRA `(.L_x_131) ;  /* 0x0000000000ec8947 */ /* 0x000fec0003800000 */
[----:B------:R-:W0:Y:S01]  /*04c0*/  LDCU.128 UR16, c[0x0][0x380] ;  /* 0x00007000ff1077ac */ /* 0x000e220008000c00 */
[C---:B------:R-:W-:Y:S01]  /*04d0*/  IMAD.SHL.U32 R3, R9.reuse, 0x8, RZ ;  /* 0x0000000809037824 */ /* 0x040fe200078e00ff */
[----:B------:R-:W-:Y:S02]  /*04e0*/  SHF.L.U64.HI R21, R9, 0x3, R2 ;  /* 0x0000000309157819 */ /* 0x000fe40000010202 */
[----:B------:R-:W-:Y:S02]  /*04f0*/  LOP3.LUT R8, R8, 0x3ffffff, RZ, 0xc0, !PT ;  /* 0x03ffffff08087812 */ /* 0x000fe400078ec0ff */
[-C--:B------:R-:W-:Y:S02]  /*0500*/  LEA R22, P2, R10, R3.reuse, 0x2 ;  /* 0x000000030a167211 */ /* 0x080fe400078410ff */
[----:B------:R-:W-:Y:S02]  /*0510*/  LEA R20, P3, R24, R3, 0x2 ;  /* 0x0000000318147211 */ /* 0x000fe400078610ff */
[----:B------:R-:W-:-:S02]  /*0520*/  LEA.HI.X R23, R10, R21, R7, 0x2, P2 ;  /* 0x000000150a177211 */ /* 0x000fc400010f1407 */
[----:B------:R-:W-:Y:S02]  /*0530*/  LEA.HI.X R21, R24, R21, R6, 0x2, P3 ;  /* 0x0000001518157211 */ /* 0x000fe400018f1406 */
        /* <DEDUP_REMOVED lines=8> */
.L_x_132:
        /* <DEDUP_REMOVED lines=43> */
.L_x_131:
[----:B------:R-:W-:Y:S05]  /*0870*/  BSYNC.RECONVERGENT B1 ;  /* 0x0000000000017941 */ /* 0x000fea0003800200 */
.L_x_130:
        /* <DEDUP_REMOVED lines=16> */
[C---:B------:R-:W-:Y:S02]  /*0980*/  SHF.L.U32 R28, R9.reuse, 0x3, RZ ;  /* 0x00000003091c7819 */ /* 0x040fe400000006ff */
[----:B------:R-:W-:Y:S02]  /*0990*/  SHF.L.U64.HI R6, R9, 0x3, R2 ;  /* 0x0000000309067819 */ /* 0x000fe40000010202 */
        /* <DEDUP_REMOVED lines=22> */
.L_x_134:
[----:B------:R-:W-:Y:S05]  /*0b00*/  BSYNC.RECONVERGENT B1 ;  /* 0x0000000000017941 */ /* 0x000fea0003800200 */
.L_x_133:
[----:B------:R-:W-:Y:S05]  /*0b10*/  @!P0 BRA `(.L_x_129) ;  /* 0x00000000007c8947 */ /* 0x000fea0003800000 */
[----:B------:R-:W-:Y:S02]  /*0b20*/  ISETP.NE.U32.AND P0, PT, R5, 0x1, PT ;  /* 0x000000010500780c */ /* 0x000fe40003f05070 */
[----:B------:R-:W-:Y:S02]  /*0b30*/  LOP3.LUT R4, R4, 0x1, RZ, 0xc0, !PT ;  /* 0x0000000104047812 */ /* 0x000fe400078ec0ff */
[----:B------:R-:W-:Y:S02]  /*0b40*/  ISETP.NE.AND.EX P0, PT, RZ, RZ, PT, P0 ;  /* 0x000000ffff00720c */ /* 0x000fe40003f05300 */
[----:B------:R-:W-:-:S04]  /*0b50*/  ISETP.NE.U32.AND P1, PT, R4, 0x1, PT ;  /* 0x000000010400780c */ /* 0x000fc80003f25070 */
[----:B------:R-:W-:-:S07]  /*0b60*/  ISETP.NE.U32.AND.EX P1, PT, RZ, RZ, PT, P1 ;  /* 0x000000ffff00720c */ /* 0x000fce0003f25110 */
[C---:B------:R-:W-:Y:S02]  /*0b70*/  @P0 SHF.L.U32 R10, R9.reuse, 0x3, RZ ;  /* 0x00000003090a0819 */ /* 0x040fe400000006ff */
[----:B------:R-:W-:Y:S02]  /*0b80*/  @P0 SHF.L.U64.HI R4, R9, 0x3, R2 ;  /* 0x0000000309040819 */ /* 0x000fe40000010202 */
[-C--:B------:R-:W-:Y:S02]  /*0b90*/  @P0 IADD3 R12, P3, PT, R3, R10.reuse, RZ ;  /* 0x0000000a030c0210 */ /* 0x080fe40007f7e0ff */
[----:B------:R-:W-:Y:S02]  /*0ba0*/  @P0 IADD3 R10, P4, PT, R8, R10, RZ ;  /* 0x0000000a080a0210 */ /* 0x000fe40007f9e0ff */
[----:B------:R-:W-:Y:S01]  /*0bb0*/  @P0 IADD3 R9, P2, PT, R9, 0x140, RZ ;  /* 0x0000014009090810 */ /* 0x000fe20007f5e0ff */
[--C-:B------:R-:W-:Y:S02]  /*0bc0*/  @P0 IMAD.X R13, R25, 0x1, R4.reuse, P3 ;  /* 0x00000001190d0824 */ /* 0x100fe400018e0604 */
[----:B------:R-:W-:Y:S01]  /*0bd0*/  @P0 IMAD.X R11, R24, 0x1, R4, P4 ;  /* 0x00000001180b0824 */ /* 0x000fe200020e0604 */
[C---:B------:R-:W-:Y:S01]  /*0be0*/  @P1 SHF.L.U32 R16, R9.reuse, 0x3, RZ ;  /* 0x0000000309101819 */ /* 0x040fe200000006ff */
[----:B------:R-:W-:Y:S01]  /*0bf0*/  @P0 IMAD.X R2, RZ, RZ, R2, P2 ;  /* 0x000000ffff020224 */ /* 0x000fe200010e0602 */
[----:B------:R-:W2:Y:S04]  /*0c00*/  @P0 LDG.E.64.CONSTANT R4, desc[UR14][R12.64] ;  /* 0x0000000e0c040981 */ /* 0x000ea8000c1e9b00 */
[----:B------:R-:W2:Y:S01]  /*0c10*/  @P0 LDG.E.64.CONSTANT R6, desc[UR14][R10.64] ;  /* 0x0000000e0a060981 */ /* 0x000ea2000c1e9b00 */
[----:B------:R-:W-:-:S02]  /*0c20*/  @P1 SHF.L.U64.HI R17, R9, 0x3, R2 ;  /* 0x0000000309111819 */ /* 0x000fc40000010202 */
[C---:B------:R-:W-:Y:S01]  /*0c30*/  @P1 IADD3 R2, P2, PT, R16.reuse, R3, RZ ;  /* 0x0000000310021210 */ /* 0x040fe20007f5e0ff */
[----:B------:R-:W3:Y:S01]  /*0c40*/  @P0 LDG.E.64.CONSTANT R14, desc[UR14][R10.64+0x500] ;  /* 0x0005000e0a0e0981 */ /* 0x000ee2000c1e9b00 */
[----:B------:R-:W-:-:S03]  /*0c50*/  @P1 IADD3 R16, P3, PT, R16, R8, RZ ;  /* 0x0000000810101210 */ /* 0x000fc60007f7e0ff */
[----:B------:R-:W3:Y:S01]  /*0c60*/  @P0 LDG.E.64.CONSTANT R8, desc[UR14][R12.64+0x500] ;  /* 0x0005000e0c080981 */ /* 0x000ee2000c1e9b00 */
[C---:B------:R-:W-:Y:S02]  /*0c70*/  @P1 IMAD.X R3, R17.reuse, 0x1, R25, P2 ;  /* 0x0000000111031824 */ /* 0x040fe400010e0619 */
[----:B------:R-:W-:-:S04]  /*0c80*/  @P1 IMAD.X R17, R17, 0x1, R24, P3 ;  /* 0x0000000111111824 */ /* 0x000fc800018e0618 */
        /* <DEDUP_REMOVED lines=8> */
.L_x_129:
[----:B------:R-:W-:Y:S05]  /*0d10*/  BSYNC.RECONVERGENT B0 ;  /* 0x0000000000007941 */ /* 0x000fea0003800200 */
.L_x_128:
        /* <DEDUP_REMOVED lines=38> */
[----:B------:R-:W-:-:S04]  /*0f80*/  IMAD.U32 R2, RZ, RZ, UR5 ;  /* 0x00000005ff027e24 */ /* 0x000fc8000f8e00ff */
[----:B------:R-:W-:-:S05]  /*0f90*/  MOV R3, UR4 ;  /* 0x0000000400037c02 */ /* 0x000fca0008000f00 */
[----:B------:R-:W-:Y:S01]  /*0fa0*/  STG.E desc[UR14][R2.64], R7 ;  /* 0x0000000702007986 */ /* 0x000fe2000c10190e */
[----:B------:R-:W-:Y:S05]  /*0fb0*/  EXIT ;  /* 0x000000000000794d */ /* 0x000fea0003800000 */
        .weak           $__internal_11_$__cuda_sm20_div_s64
        .type           $__internal_11_$__cuda_sm20_div_s64,@function
        .size           $__internal_11_$__cuda_sm20_div_s64,(.L_x_187 - $__internal_11_$__cuda_sm20_div_s64)
$__internal_11_$__cuda_sm20_div_s64:
        /* <DEDUP_REMOVED lines=21> */
[----:B------:R-:W-:Y:S01]  /*1110*/  IADD3 R9, P3, PT, R15, R8, RZ ;  /* 0x000000080f097210 */ /* 0x000fe20007f7e0ff */
[----:B------:R-:W-:-:S04]  /*1120*/  IMAD.X R8, R13, 0x1, R7, P0 ;  /* 0x000000010d087824 */ /* 0x000fc800000e0607 */
        /* <DEDUP_REMOVED lines=12> */
[----:B------:R-:W-:-:S03]  /*11f0*/  IADD3 R9, P3, PT, R10, R9, RZ ;  /* 0x000000090a097210 */ /* 0x000fc60007f7e0ff */
[----:B------:R-:W-:Y:S02]  /*1200*/  IMAD.X R11, R8, 0x1, R11, P0 ;  /* 0x00000001080b7824 */ /* 0x000fe400000e060b */
        /* <DEDUP_REMOVED lines=12> */
[-C--:B------:R-:W-:Y:S02]  /*12d0*/  IMAD R7, R11, R2.reuse, R7 ;  /* 0x000000020b077224 */ /* 0x080fe400078e0207 */
[----:B------:R-:W-:Y:S02]  /*12e0*/  IMAD.X R8, RZ, RZ, R11, P3 ;  /* 0x000000ffff087224 */ /* 0x000fe400018e060b */
[----:B------:R-:W-:Y:S01]  /*12f0*/  IMAD.X R17, RZ, RZ, ~R7, P2 ;  /* 0x000000ffff117224 */ /* 0x000fe200010e0e07 */
[----:B------:R-:W-:-:S04]  /*1300*/  IADD3 R7, P2, PT, R15, -R2, RZ ;  /* 0x800000020f077210 */ /* 0x000fc80007f5e0ff */
[CC--:B------:R-:W-:Y:S02]  /*1310*/  ISETP.GE.U32.AND.EX P0, PT, R17.reuse, R3.reuse, PT, P0 ;  /* 0x000000031100720c */ /* 0x0c0fe40003f06100 */
[----:B------:R-:W-:Y:S02]  /*1320*/  IADD3.X R13, PT, PT, R17, ~R3, RZ, P2, !PT ;  /* 0x80000003110d7210 */ /* 0x000fe400017fe4ff */
[----:B------:R-:W-:Y:S02]  /*1330*/  SEL R7, R7, R15, P0 ;  /* 0x0000000f07077207 */ /* 0x000fe40000000000 */
[----:B------:R-:W-:Y:S02]  /*1340*/  SEL R9, R6, R9, P0 ;  /* 0x0000000906097207 */ /* 0x000fe40000000000 */
[----:B------:R-:W-:Y:S02]  /*1350*/  SEL R13, R13, R17, P0 ;  /* 0x000000110d0d7207 */ /* 0x000fe40000000000 */
[----:B------:R-:W-:-:S02]  /*1360*/  ISETP.GE.U32.AND P2, PT, R7, R2, PT ;  /* 0x000000020700720c */ /* 0x000fc40003f46070 */
[----:B------:R-:W-:Y:S02]  /*1370*/  SEL R2, R8, R11, P0 ;  /* 0x0000000b08027207 */ /* 0x000fe40000000000 */
[----:B------:R-:W-:Y:S02]  /*1380*/  IADD3 R10, P3, PT, R9, 0x1, RZ ;  /* 0x00000001090a7810 */ /* 0x000fe40007f7e0ff */
[----:B------:R-:W-:-:S03]  /*1390*/  ISETP.GE.U32.AND.EX P0, PT, R13, R3, PT, P2 ;  /* 0x000000030d00720c */ /* 0x000fc60003f06120 */
[----:B------:R-:W-:Y:S01]  /*13a0*/  IMAD.X R11, RZ, RZ, R2, P3 ;  /* 0x000000ffff0b7224 */ /* 0x000fe200018e0602 */
[----:B------:R-:W-:-:S04]  /*13b0*/  SEL R10, R10, R9, P0 ;  /* 0x000000090a0a7207 */ /* 0x000fc80000000000 */
[----:B------:R-:W-:Y:S02]  /*13c0*/  SEL R11, R11, R2, P0 ;  /* 0x000000020b0b7207 */ /* 0x000fe40000000000 */
[-C--:B------:R-:W-:Y:S02]  /*13d0*/  IADD3 R3, P2, PT, RZ, -R10.reuse, RZ ;  /* 0x8000000aff037210 */ /* 0x080fe40007f5e0ff */
[----:B------:R-:W-:Y:S02]  /*13e0*/  ISETP.NE.U32.AND P0, PT, R4, RZ, PT ;  /* 0x000000ff0400720c */ /* 0x000fe40003f05070 */
[----:B------:R-:W-:Y:S01]  /*13f0*/  SEL R10, R3, R10, !P1 ;  /* 0x0000000a030a7207 */ /* 0x000fe20004800000 */
[----:B------:R-:W-:Y:S01]  /*1400*/  IMAD.X R2, RZ, RZ, ~R11, P2 ;  /* 0x000000ffff027224 */ /* 0x000fe200010e0e0b */
[----:B------:R-:W-:Y:S01]  /*1410*/  ISETP.NE.AND.EX P0, PT, R5, RZ, PT, P0 ;  /* 0x000000ff0500720c */ /* 0x000fe20003f05300 */
[----:B------:R-:W-:-:S03]  /*1420*/  IMAD.MOV.U32 R3, RZ, RZ, 0x0 ;  /* 0x00000000ff037424 */ /* 0x000fc600078e00ff */
[----:B------:R-:W-:Y:S02]  /*1430*/  SEL R11, R2, R11, !P1 ;  /* 0x0000000b020b7207 */ /* 0x000fe40004800000 */
[----:B------:R-:W-:Y:S02]  /*1440*/  MOV R2, R0 ;  /* 0x0000000000027202 */ /* 0x000fe40000000f00 */
[----:B------:R-:W-:Y:S02]  /*1450*/  SEL R10, R10, 0xffffffff, P0 ;  /* 0xffffffff0a0a7807 */ /* 0x000fe40000000000 */
[----:B------:R-:W-:Y:S01]  /*1460*/  SEL R11, R11, 0xffffffff, P0 ;  /* 0xffffffff0b0b7807 */ /* 0x000fe20000000000 */
[----:B------:R-:W-:Y:S06]  /*1470*/  RET.REL.NODEC R2 `(ggml_matvec_f32_bs_160) ;  /* 0xffffffe802e07950 */ /* 0x000fec0003c3ffff */
.L_x_135:
        /* <DEDUP_REMOVED lines=16> */
.L_x_187:


//--------------------- .text.ggml_matvec_f32_bs_128 --------------------------
	.section	.text.ggml_matvec_f32_bs_128,"ax",@progbits
	.align	128
        .global         ggml_matvec_f32_bs_128
        .type           ggml_matvec_f32_bs_128,@function
        .size           ggml_matvec_f32_bs_128,(.L_x_188 - ggml_matvec_f32_bs_128)
        .other          ggml_matvec_f32_bs_128,@"STO_CUDA_ENTRY STV_DEFAULT"
ggml_matvec_f32_bs_128:
.text.ggml_matvec_f32_bs_128:
        /* <DEDUP_REMOVED lines=27> */
.L_x_136:
[----:B------:R-:W-:-:S07]  /*01b0*/  MOV R0, 0x1d0 ;  /* 0x000001d000007802 */ /* 0x000fce0000000f00 */
[----:B-12---:R-:W-:Y:S05]  /*01c0*/  CALL.REL.NOINC `($__internal_12_$__cuda_sm20_div_s64) ;  /* 0x0000000c00587944 */ /* 0x006fea0003c00000 */
.L_x_137:
        /* <DEDUP_REMOVED lines=56> */
.L_x_142:
        /* <DEDUP_REMOVED lines=43> */
.L_x_141:
[----:B------:R-:W-:Y:S05]  /*0800*/  BSYNC.RECONVERGENT B1 ;  /* 0x0000000000017941 */ /* 0x000fea0003800200 */
.L_x_140:
        /* <DEDUP_REMOVED lines=40> */
.L_x_144:
[----:B------:R-:W-:Y:S05]  /*0a90*/  BSYNC.RECONVERGENT B1 ;  /* 0x0000000000017941 */ /* 0x000fea0003800200 */
.L_x_143:
        /* <DEDUP_REMOVED lines=30> */
.L_x_139:
[----:B------:R-:W-:Y:S05]  /*0c80*/  BSYNC.RECONVERGENT B0 ;  /* 0x0000000000007941 */ /* 0x000fea0003800200 */
.L_x_138:
        /* <DEDUP_REMOVED lines=42> */
        .weak           $__internal_12_$__cuda_sm20_div_s64
        .type           $__internal_12_$__cuda_sm20_div_s64,@function
        .size           $__internal_12_$__cuda_sm20_div_s64,(.L_x_188 - $__internal_12_$__cuda_sm20_div_s64)
$__internal_12_$__cuda_sm20_div_s64:
        /* <DEDUP_REMOVED lines=75> */
[----:B------:R-:W-:Y:S06]  /*13e0*/  RET.REL.NODEC R2 `(ggml_matvec_f32_bs_128) ;  /* 0xffffffec02047950 */ /* 0x000fec0003c3ffff */
.L_x_145:
        /* <DEDUP_REMOVED lines=9> */
.L_x_188:


//--------------------- .text.ggml_matvec_f32_bs_96 --------------------------
	.section	.text.ggml_matvec_f32_bs_96,"ax",@progbits
	.align	128
        .global         ggml_matvec_f32_bs_96
        .type           ggml_matvec_f32_bs_96,@function
        .size           ggml_matvec_f32_bs_96,(.L_x_189 - ggml_matvec_f32_bs_96)
        .other          ggml_matvec_f32_bs_96,@"STO_CUDA_ENTRY STV_DEFAULT"
ggml_matvec_f32_bs_96:
.text.ggml_matvec_f32_bs_96:
        /* <DEDUP_REMOVED lines=27> */
.L_x_146:
[----:B------:R-:W-:-:S07]  /*01b0*/  MOV R0, 0x1d0 ;  /* 0x000001d000007802 */ /* 0x000fce0000000f00 */
[----:B-12---:R-:W-:Y:S05]  /*01c0*/  CALL.REL.NOINC `($__internal_13_$__cuda_sm20_div_s64) ;  /* 0x0000000c007c7944 */ /* 0x006fea0003c00000 */
.L_x_147:
        /* <DEDUP_REMOVED lines=63> */
.L_x_152:
        /* <DEDUP_REMOVED lines=43> */
.L_x_151:
[----:B------:R-:W-:Y:S05]  /*0870*/  BSYNC.RECONVERGENT B1 ;  /* 0x0000000000017941 */ /* 0x000fea0003800200 */
.L_x_150:
        /* <DEDUP_REMOVED lines=40> */
.L_x_154:
[----:B------:R-:W-:Y:S05]  /*0b00*/  BSYNC.RECONVERGENT B1 ;  /* 0x0000000000017941 */ /* 0x000fea0003800200 */
.L_x_153:
        /* <DEDUP_REMOVED lines=32> */
.L_x_149:
[----:B------:R-:W-:Y:S05]  /*0d10*/  BSYNC.RECONVERGENT B0 ;  /* 0x0000000000007941 */ /* 0x000fea0003800200 */
.L_x_148:
        /* <DEDUP_REMOVED lines=42> */
        .weak           $__internal_13_$__cuda_sm20_div_s64
        .type           $__internal_13_$__cuda_sm20_div_s64,@function
        .size           $__internal_13_$__cuda_sm20_div_s64,(.L_x_189 - $__internal_13_$__cuda_sm20_div_s64)
$__internal_13_$__cuda_sm20_div_s64:
        /* <DEDUP_REMOVED lines=75> */
[----:B------:R-:W-:Y:S06]  /*1470*/  RET.REL.NODEC R2 `(ggml_matvec_f32_bs_96) ;  /* 0xffffffe802e07950 */ /* 0x000fec0003c3ffff */
.L_x_155:
        /* <DEDUP_REMOVED lines=16> */
.L_x_189:


//--------------------- .text.ggml_matvec_f32_bs_64 --------------------------
	.section	.text.ggml_matvec_f32_bs_64,"ax",@progbits
	.align	128
        .global         ggml_matvec_f32_bs_64
        .type           ggml_matvec_f32_bs_64,@function
        .size           ggml_matvec_f32_bs_64,(.L_x_190 - ggml_matvec_f32_bs_64)
        .other          ggml_matvec_f32_bs_64,@"STO_CUDA_ENTRY STV_DEFAULT"
ggml_matvec_f32_bs_64:
.text.ggml_matvec_f32_bs_64:
        /* <DEDUP_REMOVED lines=27> */
.L_x_156:
[----:B------:R-:W-:-:S07]  /*01b0*/  MOV R0, 0x1d0 ;  /* 0x000001d000007802 */ /* 0x000fce0000000f00 */
[----:B-12---:R-:W-:Y:S05]  /*01c0*/  CALL.REL.NOINC `($__internal_14_$__cuda_sm20_div_s64) ;  /* 0x0000000c00587944 */ /* 0x006fea0003c00000 */
.L_x_157:
        /* <DEDUP_REMOVED lines=56> */
.L_x_162:
        /* <DEDUP_REMOVED lines=43> */
.L_x_161:
[----:B------:R-:W-:Y:S05]  /*0800*/  BSYNC.RECONVERGENT B1 ;  /* 0x0000000000017941 */ /* 0x000fea0003800200 */
.L_x_160:
        /* <DEDUP_REMOVED lines=40> */
.L_x_164:
[----:B------:R-:W-:Y:S05]  /*0a90*/  BSYNC.RECONVERGENT B1 ;  /* 0x0000000000017941 */ /* 0x000fea0003800200 */
.L_x_163:
        /* <DEDUP_REMOVED lines=30> */
.L_x_159:
[----:B------:R-:W-:Y:S05]  /*0c80*/  BSYNC.RECONVERGENT B0 ;  /* 0x0000000000007941 */ /* 0x000fea0003800200 */
.L_x_158:
        /* <DEDUP_REMOVED lines=42> */
        .weak           $__internal_14_$__cuda_sm20_div_s64
        .type           $__internal_14_$__cuda_sm20_div_s64,@function
        .size           $__internal_14_$__cuda_sm20_div_s64,(.L_x_190 - $__internal_14_$__cuda_sm20_div_s64)
$__internal_14_$__cuda_sm20_div_s64:
        /* <DEDUP_REMOVED lines=75> */
[----:B------:R-:W-:Y:S06]  /*13e0*/  RET.REL.NODEC R2 `(ggml_matvec_f32_bs_64) ;  /* 0xffffffec02047950 */ /* 0x000fec0003c3ffff */
.L_x_165:
        /* <DEDUP_REMOVED lines=9> */
.L_x_190:


//--------------------- .text.ggml_matvec_f32_bs_32 --------------------------
	.section	.text.ggml_matvec_f32_bs_32,"ax",@progbits
	.align	128
        .global         ggml_matvec_f32_bs_32
        .type           ggml_matvec_f32_bs_32,@function
        .size           ggml_matvec_f32_bs_32,(.L_x_191 - ggml_matvec_f32_bs_32)
        .other          ggml_matvec_f32_bs_32,@"STO_CUDA_ENTRY STV_DEFAULT"
ggml_matvec_f32_bs_32:
.text.ggml_matvec_f32_bs_32:
        /* <DEDUP_REMOVED lines=27> */
.L_x_166:
[----:B------:R-:W-:-:S07]  /*01b0*/  MOV R0, 0x1d0 ;  /* 0x000001d000007802 */ /* 0x000fce0000000f00 */
[----:B-12---:R-:W-:Y:S05]  /*01c0*/  CALL.REL.NOINC `($__internal_15_$__cuda_sm20_div_s64) ;  /* 0x0000000800f87944 */ /* 0x006fea0003c00000 */
.L_x_167:
[----:B------:R-:W0:Y:S01]  /*01d0*/  S2R R3, SR_TID.X ;  /* 0x0000000000037919 */ /* 0x000e220000002100 */
[----:B------:R-:W0:Y:S01]  /*01e0*/  LDC.64 R6, c[0x0][0x398] ;  /* 0x0000e600ff067b82 */ /* 0x000e220000000a00 */
[----:B------:R-:W1:Y:S01]  /*01f0*/  LDCU.64 UR8, c[0x0][0x3a8] ;  /* 0x00007500ff0877ac */ /* 0x000e620008000a00 */
[----:B------:R-:W-:Y:S01]  /*0200*/  BSSY.RECONVERGENT B0, `(.L_x_168) ;  /* 0x00000a2000007945 */ /* 0x000fe20003800200 */
[----:B------:R-:W-:Y:S01]  /*0210*/  HFMA2 R27, -RZ, RZ, 0, 0 ;  /* 0x00000000ff1b7431 */ /* 0x000fe200000001ff */
        /* <DEDUP_REMOVED lines=10> */
[----:B------:R-:W0:Y:S01]  /*02c0*/  LDC.64 R12, c[0x0][0x3c0] ;  /* 0x0000f000ff0c7b82 */ /* 0x000e220000000a00 */
[----:B------:R-:W-:Y:S01]  /*02d0*/  LOP3.LUT R5, RZ, R3, RZ, 0x33, !PT ;  /* 0x00000003ff057212 */ /* 0x000fe200078e33ff */
[----:B------:R-:W-:Y:S01]  /*02e0*/  BSSY.RECONVERGENT B1, `(.L_x_170) ;  /* 0x000004c000017945 */ /* 0x000fe20003800200 */
[----:B------:R-:W-:Y:S01]  /*02f0*/  IMAD.MOV.U32 R27, RZ, RZ, RZ ;  /* 0x000000ffff1b7224 */ /* 0x000fe200078e00ff */
[----:B------:R-:W-:Y:S02]  /*0300*/  MOV R0, RZ ;  /* 0x000000ff00007202 */ /* 0x000fe40000000f00 */
[----:B------:R-:W-:Y:S01]  /*0310*/  IADD3 R2, P0, PT, R5, R6, RZ ;  /* 0x0000000605027210 */ /* 0x000fe20007f1e0ff */
[----:B------:R-:W-:Y:S02]  /*0320*/  IMAD.IADD R5, R11, 0x1, R9 ;  /* 0x000000010b057824 */ /* 0x000fe400078e0209 */
[----:B------:R-:W-:Y:S01]  /*0330*/  IMAD.MOV.U32 R9, RZ, RZ, R3 ;  /* 0x000000ffff097224 */ /* 0x000fe200078e0003 */
[----:B------:R-:W-:-:S02]  /*0340*/  IADD3.X R7, PT, PT, R7, -0x1, RZ, P0, !PT ;  /* 0xffffffff07077810 */ /* 0x000fc400007fe4ff */
[C---:B------:R-:W-:Y:S02]  /*0350*/  ISETP.GE.U32.AND P0, PT, R2.reuse, 0xe0, PT ;  /* 0x000000e00200780c */ /* 0x040fe40003f06070 */
[----:B------:R-:W-:Y:S02]  /*0360*/  SHF.R.U64 R6, R2, 0x5, R7 ;  /* 0x0000000502067819 */ /* 0x000fe40000001207 */
[----:B------:R-:W-:Y:S02]  /*0370*/  ISETP.GE.U32.AND.EX P0, PT, R7, RZ, PT, P0 ;  /* 0x000000ff0700720c */ /* 0x000fe40003f06100 */
[----:B------:R-:W-:-:S04]  /*0380*/  IADD3 R6, P1, PT, R6, 0x1, RZ ;  /* 0x0000000106067810 */ /* 0x000fc80007f3e0ff */
[----:B------:R-:W-:Y:S01]  /*0390*/  LEA.HI.X R8, R7, RZ, RZ, 0x1b, P1 ;  /* 0x000000ff07087211 */ /* 0x000fe200008fdcff */
[----:B0-----:R-:W-:-:S04]  /*03a0*/  IMAD.WIDE.U32 R24, R12, UR12, RZ ;  /* 0x0000000c0c187c25 */ /* 0x001fc8000f8e00ff */
[----:B------:R-:W-:Y:S02]  /*03b0*/  IMAD R4, R13, UR12, R25 ;  /* 0x0000000c0d047c24 */ /* 0x000fe4000f8e0219 */
[----:B------:R-:W-:Y:S05]  /*03c0*/  @!P0 BRA `(.L_x_171) ;  /* 0x0000000000f48947 */ /* 0x000fea0003800000 */
[----:B------:R-:W0:Y:S01]  /*03d0*/  LDCU.128 UR8, c[0x0][0x380] ;  /* 0x00007000ff0877ac */ /* 0x000e220008000c00 */
[----:B------:R-:W-:Y:S01]  /*03e0*/  IMAD.SHL.U32 R7, R3, 0x8, RZ ;  /* 0x0000000803077824 */ /* 0x000fe200078e00ff */
[----:B------:R-:W-:Y:S01]  /*03f0*/  LOP3.LUT R8, R8, 0xfffffff, RZ, 0xc0, !PT ;  /* 0x0fffffff08087812 */ /* 0x000fe200078ec0ff */
[----:B------:R-:W-:Y:S01]  /*0400*/  IMAD.MOV.U32 R27, RZ, RZ, RZ ;  /* 0x000000ffff1b7224 */ /* 0x000fe200078e00ff */
[----:B------:R-:W-:Y:S01]  /*0410*/  MOV R0, RZ ;  /* 0x000000ff00007202 */ /* 0x000fe20000000f00 */
[--C-:B------:R-:W-:Y:S01]  /*0420*/  IMAD.MOV.U32 R9, RZ, RZ, R3.reuse ;  /* 0x000000ffff097224 */ /* 0x100fe200078e0003 */
[-C--:B------:R-:W-:Y:S02]  /*0430*/  LEA R20, P3, R24, R7.reuse, 0x2 ;  /* 0x0000000718147211 */ /* 0x080fe400078610ff */
[----:B------:R-:W-:Y:S02]  /*0440*/  LEA R22, P2, R10, R7, 0x2 ;  /* 0x000000070a167211 */ /* 0x000fe400078410ff */
[----:B------:R-:W-:-:S04]  /*0450*/  SHF.R.U32.HI R7, RZ, 0x1d, R3 ;  /* 0x0000001dff077819 */ /* 0x000fc80000011603 */
[-C--:B------:R-:W-:Y:S02]  /*0460*/  LEA.HI.X R23, R10, R7.reuse, R5, 0x2, P2 ;  /* 0x000000070a177211 */ /* 0x080fe400010f1405 */
[----:B------:R-:W-:Y:S02]  /*0470*/  LEA.HI.X R7, R24, R7, R4, 0x2, P3 ;  /* 0x0000000718077211 */ /* 0x000fe400018f1404 */
[----:B0-----:R-:W-:Y:S02]  /*0480*/  IADD3 R20, P0, PT, R20, UR10, RZ ;  /* 0x0000000a14147c10 */ /* 0x001fe4000ff1e0ff */
[----:B------:R-:W-:Y:S02]  /*0490*/  IADD3 R22, P1, PT, R22, UR8, RZ ;  /* 0x0000000816167c10 */ /* 0x000fe4000ff3e0ff */
[----:B------:R-:W-:Y:S02]  /*04a0*/  IADD3 R20, P3, PT, R20, 0x400, RZ ;  /* 0x0000040014147810 */ /* 0x000fe40007f7e0ff */
[----:B------:R-:W-:-:S02]  /*04b0*/  IADD3 R22, P2, PT, R22, 0x400, RZ ;  /* 0x0000040016167810 */ /* 0x000fc40007f5e0ff */
[----:B------:R-:W-:Y:S02]  /*04c0*/  IADD3.X R21, PT, PT, RZ, UR11, R7, P3, P0 ;  /* 0x0000000bff157c10 */ /* 0x000fe40009fe0407 */
[----:B------:R-:W-:Y:S02]  /*04d0*/  IADD3.X R23, PT, PT, RZ, UR9, R23, P2, P1 ;  /* 0x00000009ff177c10 */ /* 0x000fe400097e2417 */
[----:B------:R-:W-:-:S07]  /*04e0*/  LOP3.LUT R7, R6, 0xfffffff8, RZ, 0xc0, !PT ;  /* 0xfffffff806077812 */ /* 0x000fce00078ec0ff */
.L_x_172:
        /* <DEDUP_REMOVED lines=43> */
.L_x_171:
[----:B------:R-:W-:Y:S05]  /*07a0*/  BSYNC.RECONVERGENT B1 ;  /* 0x0000000000017941 */ /* 0x000fea0003800200 */
.L_x_170:
        /* <DEDUP_REMOVED lines=18> */
[C---:B------:R-:W-:Y:S02]  /*08d0*/  IADD3 R20, P1, PT, R28.reuse, R6, RZ ;  /* 0x000000061c147210 */ /* 0x040fe40007f3e0ff */
[----:B------:R-:W-:-:S03]  /*08e0*/  IADD3 R28, P2, PT, R28, R7, RZ ;  /* 0x000000071c1c7210 */ /* 0x000fc60007f5e0ff */
[C---:B------:R-:W-:Y:S02]  /*08f0*/  IMAD.X R21, R4.reuse, 0x1, R25, P1 ;  /* 0x0000000104157824 */ /* 0x040fe400008e0619 */
        /* <DEDUP_REMOVED lines=19> */
.L_x_174:
[----:B------:R-:W-:Y:S05]  /*0a30*/  BSYNC.RECONVERGENT B1 ;  /* 0x0000000000017941 */ /* 0x000fea0003800200 */
.L_x_173:
[----:B------:R-:W-:Y:S05]  /*0a40*/  @!P0 BRA `(.L_x_169) ;  /* 0x0000000000748947 */ /* 0x000fea0003800000 */
[----:B------:R-:W-:Y:S02]  /*0a50*/  ISETP.NE.U32.AND P0, PT, R8, 0x1, PT ;  /* 0x000000010800780c */ /* 0x000fe40003f05070 */
[----:B------:R-:W-:Y:S02]  /*0a60*/  LOP3.LUT P1, RZ, R2, 0x20, RZ, 0xc0, !PT ;  /* 0x0000002002ff7812 */ /* 0x000fe4000782c0ff */
[----:B------:R-:W-:-:S13]  /*0a70*/  ISETP.NE.AND.EX P0, PT, RZ, RZ, PT, P0 ;  /* 0x000000ffff00720c */ /* 0x000fda0003f05300 */
[C---:B------:R-:W-:Y:S02]  /*0a80*/  @P0 SHF.L.U32 R12, R9.reuse, 0x3, RZ ;  /* 0x00000003090c0819 */ /* 0x040fe400000006ff */
[C---:B------:R-:W-:Y:S02]  /*0a90*/  @P0 SHF.L.U64.HI R2, R9.reuse, 0x3, R0 ;  /* 0x0000000309020819 */ /* 0x040fe40000010200 */
[CC--:B------:R-:W-:Y:S02]  /*0aa0*/  @P0 IADD3 R14, P3, PT, R12.reuse, R6.reuse, RZ ;  /* 0x000000060c0e0210 */ /* 0x0c0fe40007f7e0ff */
[----:B------:R-:W-:Y:S02]  /*0ab0*/  @P0 IADD3 R12, P4, PT, R12, R7, RZ ;  /* 0x000000070c0c0210 */ /* 0x000fe40007f9e0ff */
[----:B------:R-:W-:Y:S01]  /*0ac0*/  @P0 IADD3 R9, P2, PT, R9, 0x40, RZ ;  /* 0x0000004009090810 */ /* 0x000fe20007f5e0ff */
[C---:B------:R-:W-:Y:S02]  /*0ad0*/  @P0 IMAD.X R15, R2.reuse, 0x1, R25, P3 ;  /* 0x00000001020f0824 */ /* 0x040fe400018e0619 */
[----:B------:R-:W-:Y:S01]  /*0ae0*/  @P0 IMAD.X R13, R2, 0x1, R24, P4 ;  /* 0x00000001020d0824 */ /* 0x000fe200020e0618 */
[----:B------:R-:W-:Y:S01]  /*0af0*/  @!P1 SHF.L.U32 R18, R9, 0x3, RZ ;  /* 0x0000000309129819 */ /* 0x000fe200000006ff */
[----:B------:R-:W-:Y:S01]  /*0b00*/  @P0 IMAD.X R0, RZ, RZ, R0, P2 ;  /* 0x000000ffff000224 */ /* 0x000fe200010e0600 */
[----:B------:R-:W2:Y:S04]  /*0b10*/  @P0 LDG.E.64.CONSTANT R4, desc[UR14][R14.64] ;  /* 0x0000000e0e040981 */ /* 0x000ea8000c1e9b00 */
[----:B------:R-:W2:Y:S01]  /*0b20*/  @P0 LDG.E.64.CONSTANT R10, desc[UR14][R12.64] ;  /* 0x0000000e0c0a0981 */ /* 0x000ea2000c1e9b00 */
[----:B------:R-:W-:-:S02]  /*0b30*/  @!P1 IADD3 R6, P2, PT, R18, R6, RZ ;  /* 0x0000000612069210 */ /* 0x000fc40007f5e0ff */
[----:B------:R-:W-:Y:S01]  /*0b40*/  @!P1 SHF.L.U64.HI R0, R9, 0x3, R0 ;  /* 0x0000000309009819 */ /* 0x000fe20000010200 */
[----:B------:R-:W3:Y:S01]  /*0b50*/  @P0 LDG.E.64.CONSTANT R16, desc[UR14][R12.64+0x100] ;  /* 0x0001000e0c100981 */ /* 0x000ee2000c1e9b00 */
[----:B------:R-:W-:-:S03]  /*0b60*/  @!P1 IADD3 R18, P3, PT, R18, R7, RZ ;  /* 0x0000000712129210 */ /* 0x000fc60007f7e0ff */
[----:B------:R-:W3:Y:S01]  /*0b70*/  @P0 LDG.E.64.CONSTANT R8, desc[UR14][R14.64+0x100] ;  /* 0x0001000e0e080981 */ /* 0x000ee2000c1e9b00 */
[C---:B------:R-:W-:Y:S02]  /*0b80*/  @!P1 IMAD.X R7, R0.reuse, 0x1, R25, P2 ;  /* 0x0000000100079824 */ /* 0x040fe400010e0619 */
[----:B------:R-:W-:-:S04]  /*0b90*/  @!P1 IMAD.X R19, R0, 0x1, R24, P3 ;  /* 0x0000000100139824 */ /* 0x000fc800018e0618 */
        /* <DEDUP_REMOVED lines=8> */
.L_x_169:
[----:B------:R-:W-:Y:S05]  /*0c20*/  BSYNC.RECONVERGENT B0 ;  /* 0x0000000000007941 */ /* 0x000fea0003800200 */
.L_x_168:
        /* <DEDUP_REMOVED lines=12> */
[----:B01----:R-:W-:Y:S01]  /*0cf0*/  FADD R7, R7, R4 ;  /* 0x0000000407077221 */ /* 0x003fe20000000000 */
[----:B------:R-:W0:Y:S01]  /*0d00*/  LDCU.64 UR10, c[0x0][0x390] ;  /* 0x00007200ff0a77ac */ /* 0x000e220008000a00 */
[----:B------:R-:W-:Y:S01]  /*0d10*/  UMOV UR4, UR6 ;  /* 0x0000000600047c82 */ /* 0x000fe20008000000 */
[----:B------:R-:W-:Y:S02]  /*0d20*/  UMOV UR5, URZ ;  /* 0x000000ff00057c82 */ /* 0x000fe40008000000 */
[----:B--2---:R-:W-:-:S04]  /*0d30*/  UIMAD.WIDE.U32 UR4, UR12, UR8, UR4 ;  /* 0x000000080c0472a5 */ /* 0x004fc8000f8e0004 */
[----:B------:R-:W-:Y:S02]  /*0d40*/  UIMAD UR7, UR12, UR9, UR5 ;  /* 0x000000090c0772a4 */ /* 0x000fe4000f8e0205 */
[----:B0-----:R-:W-:-:S04]  /*0d50*/  ULEA UR5, UP0, UR4, UR10, 0x2 ;  /* 0x0000000a04057291 */ /* 0x001fc8000f8010ff */
[----:B------:R-:W-:Y:S02]  /*0d60*/  ULEA.HI.X UR4, UR4, UR11, UR7, 0x2, UP0 ;  /* 0x0000000b04047291 */ /* 0x000fe400080f1407 */
[----:B------:R-:W-:-:S04]  /*0d70*/  IMAD.U32 R2, RZ, RZ, UR5 ;  /* 0x00000005ff027e24 */ /* 0x000fc8000f8e00ff */
[----:B------:R-:W-:-:S05]  /*0d80*/  MOV R3, UR4 ;  /* 0x0000000400037c02 */ /* 0x000fca0008000f00 */
[----:B------:R-:W-:Y:S01]  /*0d90*/  STG.E desc[UR14][R2.64], R7 ;  /* 0x0000000702007986 */ /* 0x000fe2000c10190e */
[----:B------:R-:W-:Y:S05]  /*0da0*/  EXIT ;  /* 0x000000000000794d */ /* 0x000fea0003800000 */
        .weak           $__internal_15_$__cuda_sm20_div_s64
        .type           $__internal_15_$__cuda_sm20_div_s64,@function
        .size           $__internal_15_$__cuda_sm20_div_s64,(.L_x_191 - $__internal_15_$__cuda_sm20_div_s64)
$__internal_15_$__cuda_sm20_div_s64:
        /* <DEDUP_REMOVED lines=75> */
[----:B------:R-:W-:Y:S06]  /*1260*/  RET.REL.NODEC R2 `(ggml_matvec_f32_bs_32) ;  /* 0xffffffec02647950 */ /* 0x000fec0003c3ffff */
.L_x_175:
        /* <DEDUP_REMOVED lines=9> */
.L_x_191:


//--------------------- .nv.shared.ggml_matvec_f16_bs_256 --------------------------
	.section	.nv.shared.ggml_matvec_f16_bs_256,"aw",@nobits
	.sectionflags	@""
	.align	16
	.zero		1024


//--------------------- .nv.shared.reserved.0     --------------------------
	.section	.nv.shared.reserved.0,"aw",@nobits
	.weak		__nv_reservedSMEM_offset_0_alias
	.size		__nv_reservedSMEM_offset_0_alias, 0, 64
	.other		__nv_reservedSMEM_offset_0_alias,@"STO_CUDA_RESERVED_SHARED STV_DEFAULT"
__nv_reservedSMEM_offset_0_alias:
	.zero		0
	.zero		64


//--------------------- .nv.shared.ggml_matvec_f16_bs_224 --------------------------
	.section	.nv.shared.ggml_matvec_f16_bs_224,"aw",@nobits
	.sectionflags	@""
	.align	16
	.zero		1024


//--------------------- .nv.shared.ggml_matvec_f16_bs_196 --------------------------
	.section	.nv.shared.ggml_matvec_f16_bs_196,"aw",@nobits
	.sectionflags	@""
	.align	16
	.zero		1024


//--------------------- .nv.shared.ggml_matvec_f16_bs_160 --------------------------
	.section	.nv.shared.ggml_matvec_f16_bs_160,"aw",@nobits
	.sectionflags	@""
	.align	16
	.zero		1024


//--------------------- .nv.shared.ggml_matvec_f16_bs_128 --------------------------
	.section	.nv.shared.ggml_matvec_f16_bs_128,"aw",@nobits
	.sectionflags	@""
	.align	16
	.zero		1024


//--------------------- .nv.shared.ggml_matvec_f16_bs_96 --------------------------
	.section	.nv.shared.ggml_matvec_f16_bs_96,"aw",@nobits
	.sectionflags	@""
	.align	16
	.zero		1024


//--------------------- .nv.shared.ggml_matvec_f16_bs_64 --------------------------
	.section	.nv.shared.ggml_matvec_f16_bs_64,"aw",@nobits
	.sectionflags	@""
	.align	16
	.zero		1024


//--------------------- .nv.shared.ggml_matvec_f16_bs_32 --------------------------
	.section	.nv.shared.ggml_matvec_f16_bs_32,"aw",@nobits
	.sectionflags	@""
	.align	16
	.zero		1024


//--------------------- .nv.shared.ggml_matvec_f32_bs_256 --------------------------
	.section	.nv.shared.ggml_matvec_f32_bs_256,"aw",@nobits
	.sectionflags	@""
	.align	16
	.zero		1024


//--------------------- .nv.shared.ggml_matvec_f32_bs_224 --------------------------
	.section	.nv.shared.ggml_matvec_f32_bs_224,"aw",@nobits
	.sectionflags	@""
	.align	16
	.zero		1024


//--------------------- .nv.shared.ggml_matvec_f32_bs_196 --------------------------
	.section	.nv.shared.ggml_matvec_f32_bs_196,"aw",@nobits
	.sectionflags	@""
	.align	16
	.zero		1024


//--------------------- .nv.shared.ggml_matvec_f32_bs_160 --------------------------
	.section	.nv.shared.ggml_matvec_f32_bs_160,"aw",@nobits
	.sectionflags	@""
	.align	16
	.zero		1024


//--------------------- .nv.shared.ggml_matvec_f32_bs_128 --------------------------
	.section	.nv.shared.ggml_matvec_f32_bs_128,"aw",@nobits
	.sectionflags	@""
	.align	16
	.zero		1024


//--------------------- .nv.shared.ggml_matvec_f32_bs_96 --------------------------
	.section	.nv.shared.ggml_matvec_f32_bs_96,"aw",@nobits
	.sectionflags	@""
	.align	16
	.zero		1024


//--------------------- .nv.shared.ggml_matvec_f32_bs_64 --------------------------
	.section	.nv.shared.ggml_matvec_f32_bs_64,"aw",@nobits
	.sectionflags	@""
	.align	16
	.zero		1024


//--------------------- .nv.shared.ggml_matvec_f32_bs_32 --------------------------
	.section	.nv.shared.ggml_matvec_f32_bs_32,"aw",@nobits
	.sectionflags	@""
	.align	16
	.zero		1024


//--------------------- .nv.constant0.ggml_matvec_f16_bs_256 --------------------------
	.section	.nv.constant0.ggml_matvec_f16_bs_256,"a",@progbits
	.sectionflags	@""
	.align	4
.nv.constant0.ggml_matvec_f16_bs_256:
	.zero		976


//--------------------- .nv.constant0.ggml_matvec_f16_bs_224 --------------------------
	.section	.nv.constant0.ggml_matvec_f16_bs_224,"a",@progbits
	.sectionflags	@""
	.align	4
.nv.constant0.ggml_matvec_f16_bs_224:
	.zero		976


//--------------------- .nv.constant0.ggml_matvec_f16_bs_196 --------------------------
	.section	.nv.constant0.ggml_matvec_f16_bs_196,"a",@progbits
	.sectionflags	@""
	.align	4
.nv.constant0.ggml_matvec_f16_bs_196:
	.zero		976


//--------------------- .nv.constant0.ggml_matvec_f16_bs_160 --------------------------
	.section	.nv.constant0.ggml_matvec_f16_bs_160,"a",@progbits
	.sectionflags	@""
	.align	4
.nv.constant0.ggml_matvec_f16_bs_160:
	.zero		976


//--------------------- .nv.constant0.ggml_matvec_f16_bs_128 --------------------------
	.section	.nv.constant0.ggml_matvec_f16_bs_128,"a",@progbits
	.sectionflags	@""
	.align	4
.nv.constant0.ggml_matvec_f16_bs_128:
	.zero		976


//--------------------- .nv.constant0.ggml_matvec_f16_bs_96 --------------------------
	.section	.nv.constant0.ggml_matvec_f16_bs_96,"a",@progbits
	.sectionflags	@""
	.align	4
.nv.constant0.ggml_matvec_f16_bs_96:
	.zero		976


//--------------------- .nv.constant0.ggml_matvec_f16_bs_64 --------------------------
	.section	.nv.constant0.ggml_matvec_f16_bs_64,"a",@progbits
	.sectionflags	@""
	.align	4
.nv.constant0.ggml_matvec_f16_bs_64:
	.zero		976


//--------------------- .nv.constant0.ggml_matvec_f16_bs_32 --------------------------
	.section	.nv.constant0.ggml_matvec_f16_bs_32,"a",@progbits
	.sectionflags	@""
	.align	4
.nv.constant0.ggml_matvec_f16_bs_32:
	.zero		976


//--------------------- .nv.constant0.ggml_matvec_f32_bs_256 --------------------------
	.section	.nv.constant0.ggml_matvec_f32_bs_256,"a",@progbits
	.sectionflags	@""
	.align	4
.nv.constant0.ggml_matvec_f32_bs_256:
	.zero		976


//--------------------- .nv.constant0.ggml_matvec_f32_bs_224 --------------------------
	.section	.nv.constant0.ggml_matvec_f32_bs_224,"a",@progbits
	.sectionflags	@""
	.align	4
.nv.constant0.ggml_matvec_f32_bs_224:
	.zero		976


//--------------------- .nv.constant0.ggml_matvec_f32_bs_196 --------------------------
	.section	.nv.constant0.ggml_matvec_f32_bs_196,"a",@progbits
	.sectionflags	@""
	.align	4
.nv.constant0.ggml_matvec_f32_bs_196:
	.zero		976


//--------------------- .nv.constant0.ggml_matvec_f32_bs_160 --------------------------
	.section	.nv.constant0.ggml_matvec_f32_bs_160,"a",@progbits
	.sectionflags	@""
	.align	4
.nv.constant0.ggml_matvec_f32_bs_160:
	.zero		976


//--------------------- .nv.constant0.ggml_matvec_f32_bs_128 --------------------------
	.section	.nv.constant0.ggml_matvec_f32_bs_128,"a",@progbits
	.sectionflags	@""
	.align	4
.nv.constant0.ggml_matvec_f32_bs_128:
	.zero		976


//--------------------- .nv.constant0.ggml_matvec_f32_bs_96 --------------------------
	.section	.nv.constant0.ggml_matvec_f32_bs_96,"a",@progbits
	.sectionflags	@""
	.align	4
.nv.constant0.ggml_matvec_f32_bs_96:
	.zero		976


//--------------------- .nv.constant0.ggml_matvec_f32_bs_64 --------------------------
	.section	.nv.constant0.ggml_matvec_f32_bs_64,"a",@progbits
	.sectionflags	@""
	.align	4
.nv.constant0.ggml_matvec_f32_bs_64:
	.zero		976


//--------------------- .nv.constant0.ggml_matvec_f32_bs_32 --------------------------
	.section	.nv.constant0.ggml_matvec_f32_bs_32,"a",@progbits
	.sectionflags	@""
	.align	4
.nv.constant0.ggml_matvec_f32_bs_32:
	.zero		976


//--------------------- SYMBOLS --------------------------

	.type		.nv.reservedSmem.offset0,@object
	.size		.nv.reservedSmem.offset0,0x4
	.type		.nv.reservedSmem.cap,@object
	.size		.nv.reservedSmem.cap,0x4
